def matmul_kernel(
    a_ptr,
    b_ptr,
    c_ptr,
    M,
    N,
    K,
    stride_am,
    stride_ak,
    stride_bk,
    stride_bn,
    stride_cm,
    stride_cn,
    BLOCK_M: tl.constexpr,
    BLOCK_N: tl.constexpr,
    BLOCK_K: tl.constexpr,
    GROUP_M: tl.constexpr,
):
    pid = tl.program_id(axis=0)
    num_pid_m = tl.cdiv(M, BLOCK_M)
    num_pid_n = tl.cdiv(N, BLOCK_N)
    num_pid_in_group = GROUP_M * num_pid_n
    group_id = pid // num_pid_in_group
    first_pid_m = group_id * GROUP_M
    group_size_m = min(num_pid_m - first_pid_m, GROUP_M)
    pid_m = first_pid_m + ((pid % num_pid_in_group) % group_size_m)
    pid_n = (pid % num_pid_in_group) // group_size_m

    offs_am = (pid_m * BLOCK_M + tl.arange(0, BLOCK_M)) % M
    offs_bn = (pid_n * BLOCK_N + tl.arange(0, BLOCK_N)) % N
    offs_k = tl.arange(0, BLOCK_K)
    a_ptrs = a_ptr + offs_am[:, None] * stride_am + offs_k[None, :] * stride_ak
    b_ptrs = b_ptr + offs_k[:, None] * stride_bk + offs_bn[None, :] * stride_bn

    acc = tl.zeros((BLOCK_M, BLOCK_N), dtype=tl.float32)
    for kk in range(0, tl.cdiv(K, BLOCK_K)):
        a = tl.load(a_ptrs, mask=offs_k[None, :] < K - kk * BLOCK_K, other=0.0)
        b = tl.load(b_ptrs, mask=offs_k[:, None] < K - kk * BLOCK_K, other=0.0)
        acc = tl.dot(a, b, acc)
        a_ptrs += BLOCK_K * stride_ak
        b_ptrs += BLOCK_K * stride_bk

    c = acc.to(c_ptr.dtype.element_ty)
    offs_cm = pid_m * BLOCK_M + tl.arange(0, BLOCK_M)
    offs_cn = pid_n * BLOCK_N + tl.arange(0, BLOCK_N)
    c_ptrs = c_ptr + offs_cm[:, None] * stride_cm + offs_cn[None, :] * stride_cn
    mask = (offs_cm[:, None] < M) & (offs_cn[None, :] < N)
    tl.store(c_ptrs, c, mask=mask)

# config = {"BLOCK_K": 32, "BLOCK_M": 32, "BLOCK_N": 512, "GROUP_M": 8, "arch": "sm_100", "dtype": "fp8e4m3", "num_ctas": 1, "num_stages": 4, "num_warps": 4}
# arch = sm_100


// ===== COMPILED SASS (sm_100a) =====

	.target	sm_100a

	.elftype	@"ET_EXEC"


//--------------------- .note.nv.tkinfo           --------------------------
	.section	.note.nv.tkinfo,"",@"SHT_NOTE"
	.sectionflags	@"SHF_NOTE_NV_TKINFO"
	.tkinfo
        /*0018*/ 	.word	0x00000081
        /*0030*/ 	.string	""
        /*0030*/ 	.string	"ptxas-blackwell"
        /*0030*/ 	.string	"Cuda compilation tools, release 12.9, V12.9.86"
        /*0030*/ 	.string	"Build cuda_12.9.r12.9/compiler.36037853_0"
        /*0030*/ 	.string	"-v  -suppress-debug-info  -lineinfo  -arch sm_100a "



//--------------------- .note.nv.cuver            --------------------------
	.section	.note.nv.cuver,"",@"SHT_NOTE"
	.sectionflags	@"SHF_NOTE_NV_CUVER"
        /*0018*/ 	.short	0x0001
        /*001a*/ 	.short	0x0064
        /*001c*/ 	.short	0x0001
        /*001e*/ 	.short	0x0000
        /*0020*/ 	.short	0x0001
        /*0022*/ 	.short	0x0000


//--------------------- .nv.info                  --------------------------
	.section	.nv.info,"",@"SHT_CUDA_INFO"
	.align	4


	//----- nvinfo : EIATTR_REGCOUNT
	.align		4
        /*0000*/ 	.byte	0x04, 0x2f
        /*0002*/ 	.short	(.L_1 - .L_0)
	.align		4
.L_0:
        /*0004*/ 	.word	index@(matmul_kernel)
        /*0008*/ 	.word	0x00000020


	//----- nvinfo : EIATTR_FRAME_SIZE
	.align		4
.L_1:
        /*000c*/ 	.byte	0x04, 0x11
        /*000e*/ 	.short	(.L_3 - .L_2)
	.align		4
.L_2:
        /*0010*/ 	.word	index@(matmul_kernel)
        /*0014*/ 	.word	0x00000e90


	//----- nvinfo : EIATTR_MIN_STACK_SIZE
	.align		4
.L_3:
        /*0018*/ 	.byte	0x04, 0x12
        /*001a*/ 	.short	(.L_5 - .L_4)
	.align		4
.L_4:
        /*001c*/ 	.word	index@(matmul_kernel)
        /*0020*/ 	.word	0x00000e90
.L_5:


//--------------------- .nv.info.matmul_kernel    --------------------------
	.section	.nv.info.matmul_kernel,"",@"SHT_CUDA_INFO"
	.sectionflags	@""
	.align	4


	//----- nvinfo : EIATTR_CUDA_API_VERSION
	.align		4
        /*0000*/ 	.byte	0x04, 0x37
        /*0002*/ 	.short	(.L_7 - .L_6)
.L_6:
        /*0004*/ 	.word	0x00000081


	//----- nvinfo : EIATTR_KPARAM_INFO
	.align		4
.L_7:
        /*0008*/ 	.byte	0x04, 0x17
        /*000a*/ 	.short	(.L_9 - .L_8)
.L_8:
        /*000c*/ 	.word	0x00000000
        /*0010*/ 	.short	0x000d
        /*0012*/ 	.short	0x0048
        /*0014*/ 	.byte	0x00, 0xf4, 0x21, 0x00


	//----- nvinfo : EIATTR_KPARAM_INFO
	.align		4
.L_9:
        /*0018*/ 	.byte	0x04, 0x17
        /*001a*/ 	.short	(.L_11 - .L_10)
.L_10:
        /*001c*/ 	.word	0x00000000
        /*0020*/ 	.short	0x000c
        /*0022*/ 	.short	0x0040
        /*0024*/ 	.byte	0x00, 0xf4, 0x21, 0x00


	//----- nvinfo : EIATTR_KPARAM_INFO
	.align		4
.L_11:
        /*0028*/ 	.byte	0x04, 0x17
        /*002a*/ 	.short	(.L_13 - .L_12)
.L_12:
        /*002c*/ 	.word	0x00000000
        /*0030*/ 	.short	0x000b
        /*0032*/ 	.short	0x0038
        /*0034*/ 	.byte	0x00, 0xf0, 0x11, 0x00


	//----- nvinfo : EIATTR_KPARAM_INFO
	.align		4
.L_13:
        /*0038*/ 	.byte	0x04, 0x17
        /*003a*/ 	.short	(.L_15 - .L_14)
.L_14:
        /*003c*/ 	.word	0x00000000
        /*0040*/ 	.short	0x000a
        /*0042*/ 	.short	0x0034
        /*0044*/ 	.byte	0x00, 0xf0, 0x11, 0x00


	//----- nvinfo : EIATTR_KPARAM_INFO
	.align		4
.L_15:
        /*0048*/ 	.byte	0x04, 0x17
        /*004a*/ 	.short	(.L_17 - .L_16)
.L_16:
        /*004c*/ 	.word	0x00000000
        /*0050*/ 	.short	0x0009
        /*0052*/ 	.short	0x0030
        /*0054*/ 	.byte	0x00, 0xf0, 0x11, 0x00


	//----- nvinfo : EIATTR_KPARAM_INFO
	.align		4
.L_17:
        /*0058*/ 	.byte	0x04, 0x17
        /*005a*/ 	.short	(.L_19 - .L_18)
.L_18:
        /*005c*/ 	.word	0x00000000
        /*0060*/ 	.short	0x0008
        /*0062*/ 	.short	0x002c
        /*0064*/ 	.byte	0x00, 0xf0, 0x11, 0x00


	//----- nvinfo : EIATTR_KPARAM_INFO
	.align		4
.L_19:
        /*0068*/ 	.byte	0x04, 0x17
        /*006a*/ 	.short	(.L_21 - .L_20)
.L_20:
        /*006c*/ 	.word	0x00000000
        /*0070*/ 	.short	0x0007
        /*0072*/ 	.short	0x0028
        /*0074*/ 	.byte	0x00, 0xf0, 0x11, 0x00


	//----- nvinfo : EIATTR_KPARAM_INFO
	.align		4
.L_21:
        /*0078*/ 	.byte	0x04, 0x17
        /*007a*/ 	.short	(.L_23 - .L_22)
.L_22:
        /*007c*/ 	.word	0x00000000
        /*0080*/ 	.short	0x0006
        /*0082*/ 	.short	0x0024
        /*0084*/ 	.byte	0x00, 0xf0, 0x11, 0x00


	//----- nvinfo : EIATTR_KPARAM_INFO
	.align		4
.L_23:
        /*0088*/ 	.byte	0x04, 0x17
        /*008a*/ 	.short	(.L_25 - .L_24)
.L_24:
        /*008c*/ 	.word	0x00000000
        /*0090*/ 	.short	0x0005
        /*0092*/ 	.short	0x0020
        /*0094*/ 	.byte	0x00, 0xf0, 0x11, 0x00


	//----- nvinfo : EIATTR_KPARAM_INFO
	.align		4
.L_25:
        /*0098*/ 	.byte	0x04, 0x17
        /*009a*/ 	.short	(.L_27 - .L_26)
.L_26:
        /*009c*/ 	.word	0x00000000
        /*00a0*/ 	.short	0x0004
        /*00a2*/ 	.short	0x001c
        /*00a4*/ 	.byte	0x00, 0xf0, 0x11, 0x00


	//----- nvinfo : EIATTR_KPARAM_INFO
	.align		4
.L_27:
        /*00a8*/ 	.byte	0x04, 0x17
        /*00aa*/ 	.short	(.L_29 - .L_28)
.L_28:
        /*00ac*/ 	.word	0x00000000
        /*00b0*/ 	.short	0x0003
        /*00b2*/ 	.short	0x0018
        /*00b4*/ 	.byte	0x00, 0xf0, 0x11, 0x00


	//----- nvinfo : EIATTR_KPARAM_INFO
	.align		4
.L_29:
        /*00b8*/ 	.byte	0x04, 0x17
        /*00ba*/ 	.short	(.L_31 - .L_30)
.L_30:
        /*00bc*/ 	.word	0x00000000
        /*00c0*/ 	.short	0x0002
        /*00c2*/ 	.short	0x0010
        /*00c4*/ 	.byte	0x00, 0xf4, 0x21, 0x00


	//----- nvinfo : EIATTR_KPARAM_INFO
	.align		4
.L_31:
        /*00c8*/ 	.byte	0x04, 0x17
        /*00ca*/ 	.short	(.L_33 - .L_32)
.L_32:
        /*00cc*/ 	.word	0x00000000
        /*00d0*/ 	.short	0x0001
        /*00d2*/ 	.short	0x0008
        /*00d4*/ 	.byte	0x00, 0xf4, 0x21, 0x00


	//----- nvinfo : EIATTR_KPARAM_INFO
	.align		4
.L_33:
        /*00d8*/ 	.byte	0x04, 0x17
        /*00da*/ 	.short	(.L_35 - .L_34)
.L_34:
        /*00dc*/ 	.word	0x00000000
        /*00e0*/ 	.short	0x0000
        /*00e2*/ 	.short	0x0000
        /*00e4*/ 	.byte	0x00, 0xf4, 0x21, 0x00


	//----- nvinfo : EIATTR_SPARSE_MMA_MASK
	.align		4
.L_35:
        /*00e8*/ 	.byte	0x03, 0x50
        /*00ea*/ 	.short	0x0000


	//----- nvinfo : EIATTR_MAXREG_COUNT
	.align		4
        /*00ec*/ 	.byte	0x03, 0x1b
        /*00ee*/ 	.short	0x00ff


	//----- nvinfo : EIATTR_NUM_BARRIERS
	.align		4
        /*00f0*/ 	.byte	0x02, 0x4c
        /*00f2*/ 	.byte	0x01
	.zero		1


	//----- nvinfo : EIATTR_ANNOTATIONS
	.align		4
        /*00f4*/ 	.byte	0x04, 0x55
        /*00f6*/ 	.short	(.L_37 - .L_36)


	//   ....[0]....
.L_36:
        /*00f8*/ 	.word	0x00000001
        /*00fc*/ 	.byte	0x80, 0x00, 0x00, 0x00, 0x01, 0x00, 0x00, 0x00, 0xc0, 0x00, 0x00, 0x00, 0x01, 0x00, 0x00, 0x00
        /* <DEDUP_REMOVED lines=2282> */
        /*8fac*/ 	.byte	0x50, 0x49, 0x02, 0x00


	//----- nvinfo : EIATTR_VRC_CTA_INIT_COUNT
	.align		4
.L_37:
        /*8fb0*/ 	.byte	0x02, 0x4a
	.zero		1
	.zero		1


	//----- nvinfo : EIATTR_EXIT_INSTR_OFFSETS
	.align		4
        /*8fb4*/ 	.byte	0x04, 0x1c
        /*8fb6*/ 	.short	(.L_39 - .L_38)


	//   ....[0]....
.L_38:
        /*8fb8*/ 	.word	0x00024d20


	//   ....[1]....
        /*8fbc*/ 	.word	0x00024d40


	//----- nvinfo : EIATTR_REQNTID
	.align		4
.L_39:
        /*8fc0*/ 	.byte	0x04, 0x10
        /*8fc2*/ 	.short	(.L_41 - .L_40)
.L_40:
        /*8fc4*/ 	.word	0x00000080
        /*8fc8*/ 	.word	0x00000001
        /*8fcc*/ 	.word	0x00000001


	//----- nvinfo : EIATTR_CBANK_PARAM_SIZE
	.align		4
.L_41:
        /*8fd0*/ 	.byte	0x03, 0x19
        /*8fd2*/ 	.short	0x0050


	//----- nvinfo : EIATTR_PARAM_CBANK
	.align		4
        /*8fd4*/ 	.byte	0x04, 0x0a
        /*8fd6*/ 	.short	(.L_43 - .L_42)
	.align		4
.L_42:
        /*8fd8*/ 	.word	index@(.nv.constant0.matmul_kernel)
        /*8fdc*/ 	.short	0x0380
        /*8fde*/ 	.short	0x0050


	//----- nvinfo : EIATTR_SW_WAR
	.align		4
.L_43:
        /*8fe0*/ 	.byte	0x04, 0x36
        /*8fe2*/ 	.short	(.L_45 - .L_44)
.L_44:
        /*8fe4*/ 	.word	0x00000008
.L_45:


//--------------------- .nv.compat                --------------------------
	.section	.nv.compat,"",@"SHT_CUDA_COMPAT_INFO"
	.align	4
        /*0000*/ 	.byte	0x02, 0x02, 0x02, 0x00, 0x02, 0x05, 0x05, 0x00, 0x02, 0x03, 0x00, 0x00, 0x02, 0x06, 0x01, 0x00


//--------------------- .nv.callgraph             --------------------------
	.section	.nv.callgraph,"",@"SHT_CUDA_CALLGRAPH"
	.align	4
	.sectionentsize	8
	.align		4
        /*0000*/ 	.word	0x00000000
	.align		4
        /*0004*/ 	.word	0xffffffff
	.align		4
        /*0008*/ 	.word	0x00000000
	.align		4
        /*000c*/ 	.word	0xfffffffe
	.align		4
        /*0010*/ 	.word	0x00000000
	.align		4
        /*0014*/ 	.word	0xfffffffd
	.align		4
        /*0018*/ 	.word	0x00000000
	.align		4
        /*001c*/ 	.word	0xfffffffc


//--------------------- .text.matmul_kernel       --------------------------
	.section	.text.matmul_kernel,"ax",@progbits
	.align	128
        .global         matmul_kernel
        .type           matmul_kernel,@function
        .size           matmul_kernel,(.L_x_3 - matmul_kernel)
        .other          matmul_kernel,@"STO_CUDA_ENTRY STV_DEFAULT"
matmul_kernel:
.text.matmul_kernel:
[----:B------:R-:W0:Y:S08]  /*0000*/  LDC R1, c[0x0][0x37c] ;  /* 0x0000df00ff017b82 */ /* 0x000e300000000800 */
[----:B------:R-:W1:Y:S01]  /*0010*/  LDC.64 R2, c[0x0][0x398] ;  /* 0x0000e600ff027b82 */ /* 0x000e620000000a00 */
[----:B0-----:R-:W-:Y:S01]  /*0020*/  VIADD R1, R1, 0xfffff170 ;  /* 0xfffff17001017836 */ /* 0x001fe20000000000 */
[----:B------:R-:W0:Y:S01]  /*0030*/  S2R R12, SR_TID.X ;  /* 0x00000000000c7919 */ /* 0x000e220000002100 */
[----:B------:R-:W2:Y:S01]  /*0040*/  LDCU UR4, c[0x0][0x3a0] ;  /* 0x00007400ff0477ac */ /* 0x000ea20008000800 */
[----:B------:R-:W3:Y:S01]  /*0050*/  LDCU.64 UR8, c[0x0][0x358] ;  /* 0x00006b00ff0877ac */ /* 0x000ee20008000a00 */
[----:B--2---:R-:W-:Y:S01]  /*0060*/  UIADD3 UR4, UPT, UPT, UR4, 0x1f, URZ ;  /* 0x0000001f04047890 */ /* 0x004fe2000fffe0ff */
[----:B-1----:R-:W-:Y:S01]  /*0070*/  IMAD.MOV.U32 R29, RZ, RZ, R3 ;  /* 0x000000ffff1d7224 */ /* 0x002fe200078e0003 */
[----:B------:R1:W-:Y:S01]  /*0080*/  STL.64 [R1+0x20], R2 ;  /* 0x0000200201007387 */ /* 0x0003e20000100a00 */
[----:B------:R-:W-:Y:S01]  /*0090*/  IMAD.MOV.U32 R28, RZ, RZ, R2 ;  /* 0x000000ffff1c7224 */ /* 0x000fe200078e0002 */
[----:B------:R-:W-:Y:S01]  /*00a0*/  UISETP.GE.AND UP0, UPT, UR4, 0x20, UPT ;  /* 0x000000200400788c */ /* 0x000fe2000bf06270 */
[----:B------:R-:W-:Y:S01]  /*00b0*/  VIADD R0, R29, 0x1ff ;  /* 0x000001ff1d007836 */ /* 0x000fe20000000000 */
[----:B------:R-:W-:Y:S04]  /*00c0*/  STL [R1+0xc0], RZ ;  /* 0x0000c0ff01007387 */ /* 0x000fe80000100800 */
[----:B-1----:R-:W-:-:S04]  /*00d0*/  SHF.R.S32.HI R3, RZ, 0x1f, R0 ;  /* 0x0000001fff037819 */ /* 0x002fc80000011400 */
[----:B------:R-:W-:-:S04]  /*00e0*/  LEA.HI R3, R3, R0, RZ, 0x9 ;  /* 0x0000000003037211 */ /* 0x000fc800078f48ff */
[----:B------:R-:W-:Y:S02]  /*00f0*/  SHF.R.S32.HI R0, RZ, 0x9, R3 ;  /* 0x00000009ff007819 */ /* 0x000fe40000011403 */
[----:B------:R-:W1:Y:S03]  /*0100*/  S2R R3, SR_CTAID.X ;  /* 0x0000000000037919 */ /* 0x000e660000002500 */
[----:B------:R-:W-:-:S05]  /*0110*/  IMAD.SHL.U32 R0, R0, 0x8, RZ ;  /* 0x0000000800007824 */ /* 0x000fca00078e00ff */
[-C--:B------:R-:W-:Y:S02]  /*0120*/  IABS R7, R0.reuse ;  /* 0x0000000000077213 */ /* 0x080fe40000000000 */
[----:B------:R-:W-:Y:S02]  /*0130*/  IABS R10, R0 ;  /* 0x00000000000a7213 */ /* 0x000fe40000000000 */
[----:B------:R-:W2:Y:S08]  /*0140*/  I2F.RP R2, R7 ;  /* 0x0000000700027306 */ /* 0x000eb00000209400 */
[----:B--2---:R-:W2:Y:S01]  /*0150*/  MUFU.RCP R2, R2 ;  /* 0x0000000200027308 */ /* 0x004ea20000001000 */
[----:B-1----:R-:W-:Y:S01]  /*0160*/  IABS R8, R3 ;  /* 0x0000000300087213 */ /* 0x002fe20000000000 */
[----:B--2---:R-:W-:-:S02]  /*0170*/  VIADD R4, R2, 0xffffffe ;  /* 0x0ffffffe02047836 */ /* 0x004fc40000000000 */
[----:B------:R-:W-:-:S04]  /*0180*/  IMAD.MOV R2, RZ, RZ, -R10 ;  /* 0x000000ffff027224 */ /* 0x000fc800078e0a0a */
[----:B------:R1:W2:Y:S02]  /*0190*/  F2I.FTZ.U32.TRUNC.NTZ R5, R4 ;  /* 0x0000000400057305 */ /* 0x0002a4000021f000 */
[----:B-1----:R-:W-:Y:S02]  /*01a0*/  IMAD.MOV.U32 R4, RZ, RZ, RZ ;  /* 0x000000ffff047224 */ /* 0x002fe400078e00ff */
[----:B--2---:R-:W-:-:S04]  /*01b0*/  IMAD.MOV R6, RZ, RZ, -R5 ;  /* 0x000000ffff067224 */ /* 0x004fc800078e0a05 */
[----:B------:R-:W-:Y:S02]  /*01c0*/  IMAD R9, R6, R7, RZ ;  /* 0x0000000706097224 */ /* 0x000fe400078e02ff */
[----:B------:R-:W-:Y:S02]  /*01d0*/  IMAD.MOV.U32 R6, RZ, RZ, R8 ;  /* 0x000000ffff067224 */ /* 0x000fe400078e0008 */
[----:B------:R-:W-:-:S06]  /*01e0*/  IMAD.HI.U32 R5, R5, R9, R4 ;  /* 0x0000000905057227 */ /* 0x000fcc00078e0004 */
[----:B------:R-:W-:-:S04]  /*01f0*/  IMAD.HI.U32 R5, R5, R6, RZ ;  /* 0x0000000605057227 */ /* 0x000fc800078e00ff */
[----:B------:R-:W-:-:S05]  /*0200*/  IMAD R2, R5, R2, R6 ;  /* 0x0000000205027224 */ /* 0x000fca00078e0206 */
[----:B------:R-:W-:-:S13]  /*0210*/  ISETP.GT.U32.AND P1, PT, R7, R2, PT ;  /* 0x000000020700720c */ /* 0x000fda0003f24070 */
[----:B------:R-:W-:Y:S02]  /*0220*/  @!P1 IMAD.IADD R2, R2, 0x1, -R7 ;  /* 0x0000000102029824 */ /* 0x000fe400078e0a07 */
[----:B------:R-:W-:Y:S01]  /*0230*/  @!P1 VIADD R5, R5, 0x1 ;  /* 0x0000000105059836 */ /* 0x000fe20000000000 */
[----:B------:R-:W-:Y:S02]  /*0240*/  ISETP.NE.AND P1, PT, R0, RZ, PT ;  /* 0x000000ff0000720c */ /* 0x000fe40003f25270 */
[----:B------:R-:W-:Y:S02]  /*0250*/  ISETP.GE.U32.AND P0, PT, R2, R7, PT ;  /* 0x000000070200720c */ /* 0x000fe40003f06070 */
[----:B------:R-:W-:-:S04]  /*0260*/  LOP3.LUT R2, R3, R0, RZ, 0x3c, !PT ;  /* 0x0000000003027212 */ /* 0x000fc800078e3cff */
[----:B------:R-:W-:Y:S01]  /*0270*/  ISETP.GE.AND P2, PT, R2, RZ, PT ;  /* 0x000000ff0200720c */ /* 0x000fe20003f46270 */
[----:B------:R-:W-:-:S06]  /*0280*/  VIADD R2, R28, 0x1f ;  /* 0x0000001f1c027836 */ /* 0x000fcc0000000000 */
[----:B------:R-:W-:-:S04]  /*0290*/  @P0 VIADD R5, R5, 0x1 ;  /* 0x0000000105050836 */ /* 0x000fc80000000000 */
[----:B------:R-:W-:Y:S01]  /*02a0*/  IMAD.MOV.U32 R4, RZ, RZ, R5 ;  /* 0x000000ffff047224 */ /* 0x000fe200078e0005 */
[----:B------:R-:W-:-:S03]  /*02b0*/  SHF.R.S32.HI R5, RZ, 0x1f, R2 ;  /* 0x0000001fff057819 */ /* 0x000fc60000011402 */
[----:B------:R-:W-:Y:S01]  /*02c0*/  @!P2 IMAD.MOV R4, RZ, RZ, -R4 ;  /* 0x000000ffff04a224 */ /* 0x000fe200078e0a04 */
[----:B------:R-:W-:Y:S02]  /*02d0*/  @!P1 LOP3.LUT R4, RZ, R0, RZ, 0x33, !PT ;  /* 0x00000000ff049212 */ /* 0x000fe400078e33ff */
[----:B------:R-:W-:-:S03]  /*02e0*/  LEA.HI R5, R5, R2, RZ, 0x5 ;  /* 0x0000000205057211 */ /* 0x000fc600078f28ff */
[----:B------:R-:W-:Y:S02]  /*02f0*/  IMAD.SHL.U32 R2, R4, 0x8, RZ ;  /* 0x0000000804027824 */ /* 0x000fe400078e00ff */
[----:B------:R-:W-:-:S03]  /*0300*/  IMAD.MOV R4, RZ, RZ, -R4 ;  /* 0x000000ffff047224 */ /* 0x000fc600078e0a04 */
[----:B------:R-:W-:Y:S01]  /*0310*/  LEA.HI.SX32 R5, R5, -R2, 0x1b ;  /* 0x8000000205057211 */ /* 0x000fe200078fdaff */
[----:B------:R-:W-:Y:S02]  /*0320*/  IMAD R11, R0, R4, R3 ;  /* 0x00000004000b7224 */ /* 0x000fe400078e0203 */
[----:B------:R-:W-:Y:S01]  /*0330*/  IMAD.MOV.U32 R4, RZ, RZ, RZ ;  /* 0x000000ffff047224 */ /* 0x000fe200078e00ff */
[----:B------:R-:W-:-:S04]  /*0340*/  VIMNMX R6, PT, PT, R5, 0x8, PT ;  /* 0x0000000805067848 */ /* 0x000fc80003fe0100 */
[-C--:B------:R-:W-:Y:S02]  /*0350*/  IABS R8, R6.reuse ;  /* 0x0000000600087213 */ /* 0x080fe40000000000 */
[----:B------:R-:W-:Y:S02]  /*0360*/  IABS R0, R6 ;  /* 0x0000000600007213 */ /* 0x000fe40000000000 */
[----:B------:R-:W1:Y:S08]  /*0370*/  I2F.RP R7, R8 ;  /* 0x0000000800077306 */ /* 0x000e700000209400 */
[----:B-1----:R-:W1:Y:S02]  /*0380*/  MUFU.RCP R7, R7 ;  /* 0x0000000700077308 */ /* 0x002e640000001000 */
[----:B-1----:R-:W-:-:S06]  /*0390*/  VIADD R5, R7, 0xffffffe ;  /* 0x0ffffffe07057836 */ /* 0x002fcc0000000000 */
[----:B------:R-:W1:Y:S02]  /*03a0*/  F2I.FTZ.U32.TRUNC.NTZ R5, R5 ;  /* 0x0000000500057305 */ /* 0x000e64000021f000 */
[----:B-1----:R-:W-:-:S04]  /*03b0*/  IMAD.MOV R9, RZ, RZ, -R5 ;  /* 0x000000ffff097224 */ /* 0x002fc800078e0a05 */
[----:B------:R-:W-:Y:S01]  /*03c0*/  IMAD.MOV.U32 R3, RZ, RZ, R9 ;  /* 0x000000ffff037224 */ /* 0x000fe200078e0009 */
[----:B------:R-:W-:-:S03]  /*03d0*/  IABS R9, R11 ;  /* 0x0000000b00097213 */ /* 0x000fc60000000000 */
[----:B------:R-:W-:-:S04]  /*03e0*/  IMAD R3, R3, R8, RZ ;  /* 0x0000000803037224 */ /* 0x000fc800078e02ff */
[----:B------:R-:W-:-:S04]  /*03f0*/  IMAD.HI.U32 R4, R5, R3, R4 ;  /* 0x0000000305047227 */ /* 0x000fc800078e0004 */
[----:B------:R-:W-:Y:S02]  /*0400*/  IMAD.MOV R3, RZ, RZ, -R0 ;  /* 0x000000ffff037224 */ /* 0x000fe400078e0a00 */
[----:B------:R-:W-:Y:S01]  /*0410*/  IMAD.HI.U32 R0, R4, R9, RZ ;  /* 0x0000000904007227 */ /* 0x000fe200078e00ff */
[----:B0-----:R-:W-:-:S03]  /*0420*/  LOP3.LUT R4, R12, 0x1f, RZ, 0xc0, !PT ;  /* 0x0000001f0c047812 */ /* 0x001fc600078ec0ff */
[----:B------:R-:W-:-:S05]  /*0430*/  IMAD R3, R0, R3, R9 ;  /* 0x0000000300037224 */ /* 0x000fca00078e0209 */
[----:B------:R-:W-:-:S13]  /*0440*/  ISETP.GT.U32.AND P1, PT, R8, R3, PT ;  /* 0x000000030800720c */ /* 0x000fda0003f24070 */
[----:B------:R-:W-:Y:S02]  /*0450*/  @!P1 IMAD.IADD R3, R3, 0x1, -R8 ;  /* 0x0000000103039824 */ /* 0x000fe400078e0a08 */
[----:B------:R-:W-:Y:S01]  /*0460*/  @!P1 VIADD R0, R0, 0x1 ;  /* 0x0000000100009836 */ /* 0x000fe20000000000 */
[----:B------:R-:W-:Y:S02]  /*0470*/  ISETP.NE.AND P1, PT, R6, RZ, PT ;  /* 0x000000ff0600720c */ /* 0x000fe40003f25270 */
[----:B------:R-:W-:Y:S02]  /*0480*/  ISETP.GE.U32.AND P0, PT, R3, R8, PT ;  /* 0x000000080300720c */ /* 0x000fe40003f06070 */
[----:B------:R-:W-:-:S04]  /*0490*/  LOP3.LUT R3, R11, R6, RZ, 0x3c, !PT ;  /* 0x000000060b037212 */ /* 0x000fc800078e3cff */
[----:B------:R-:W-:-:S07]  /*04a0*/  ISETP.GE.AND P2, PT, R3, RZ, PT ;  /* 0x000000ff0300720c */ /* 0x000fce0003f46270 */
[----:B------:R-:W-:-:S06]  /*04b0*/  @P0 VIADD R0, R0, 0x1 ;  /* 0x0000000100000836 */ /* 0x000fcc0000000000 */
[----:B------:R-:W-:Y:S01]  /*04c0*/  @!P2 IMAD.MOV R0, RZ, RZ, -R0 ;  /* 0x000000ffff00a224 */ /* 0x000fe200078e0a00 */
[----:B------:R-:W-:-:S05]  /*04d0*/  @!P1 LOP3.LUT R0, RZ, R6, RZ, 0x33, !PT ;  /* 0x00000006ff009212 */ /* 0x000fca00078e33ff */
[----:B------:R-:W-:Y:S02]  /*04e0*/  IMAD.MOV R3, RZ, RZ, -R0 ;  /* 0x000000ffff037224 */ /* 0x000fe400078e0a00 */
[----:B------:R-:W-:Y:S02]  /*04f0*/  IMAD.SHL.U32 R0, R0, 0x200, RZ ;  /* 0x0000020000007824 */ /* 0x000fe400078e00ff */
[----:B------:R-:W-:-:S04]  /*0500*/  IMAD R3, R6, R3, R11 ;  /* 0x0000000306037224 */ /* 0x000fc800078e020b */
[----:B------:R-:W-:-:S04]  /*0510*/  IMAD.IADD R3, R2, 0x1, R3 ;  /* 0x0000000102037824 */ /* 0x000fc800078e0203 */
[----:B------:R-:W-:-:S05]  /*0520*/  IMAD R2, R3, 0x20, R4 ;  /* 0x0000002003027824 */ /* 0x000fca00078e0204 */
[----:B------:R0:W-:Y:S04]  /*0530*/  STL [R1+0x7ec], R2 ;  /* 0x0007ec0201007387 */ /* 0x0001e80000100800 */
[----:B------:R-:W-:Y:S04]  /*0540*/  STL [R1+0xc4], RZ ;  /* 0x0000c4ff01007387 */ /* 0x000fe80000100800 */
[----:B------:R-:W-:Y:S01]  /*0550*/  STL [R1+0xc8], RZ ;  /* 0x0000c8ff01007387 */ /* 0x000fe20000100800 */
[----:B0-----:R-:W-:-:S03]  /*0560*/  SHF.R.U32.HI R2, RZ, 0x5, R12 ;  /* 0x00000005ff027819 */ /* 0x001fc6000001160c */
[----:B------:R-:W-:Y:S01]  /*0570*/  STL [R1+0xcc], RZ ;  /* 0x0000ccff01007387 */ /* 0x000fe20000100800 */
[----:B------:R-:W-:-:S03]  /*0580*/  SGXT.U32 R2, R2, 0x2 ;  /* 0x000000020202781a */ /* 0x000fc60000000000 */
[----:B------:R-:W-:Y:S01]  /*0590*/  STL [R1+0xe0], RZ ;  /* 0x0000e0ff01007387 */ /* 0x000fe20000100800 */
[----:B------:R-:W-:-:S03]  /*05a0*/  LOP3.LUT R7, R0, 0x4, R2, 0xfe, !PT ;  /* 0x0000000400077812 */ /* 0x000fc600078efe02 */
[----:B------:R-:W-:Y:S01]  /*05b0*/  STL [R1+0xe4], RZ ;  /* 0x0000e4ff01007387 */ /* 0x000fe20000100800 */
[C---:B------:R-:W-:Y:S02]  /*05c0*/  LOP3.LUT R6, R0.reuse, R2, RZ, 0xfc, !PT ;  /* 0x0000000200067212 */ /* 0x040fe400078efcff */
[C-C-:B------:R-:W-:Y:S01]  /*05d0*/  LOP3.LUT R5, R0.reuse, 0x8, R2.reuse, 0xfe, !PT ;  /* 0x0000000800057812 */ /* 0x140fe200078efe02 */
[----:B------:R-:W-:Y:S01]  /*05e0*/  STL [R1+0xe8], RZ ;  /* 0x0000e8ff01007387 */ /* 0x000fe20000100800 */
[----:B------:R-:W-:Y:S02]  /*05f0*/  LOP3.LUT R3, R0, 0xc, R2, 0xfe, !PT ;  /* 0x0000000c00037812 */ /* 0x000fe400078efe02 */
[C---:B------:R-:W-:Y:S01]  /*0600*/  LOP3.LUT R13, R6.reuse, 0x30, RZ, 0xfc, !PT ;  /* 0x00000030060d7812 */ /* 0x040fe200078efcff */
[----:B------:R-:W-:Y:S01]  /*0610*/  STL [R1+0xec], RZ ;  /* 0x0000ecff01007387 */ /* 0x000fe20000100800 */
[C---:B------:R-:W-:Y:S02]  /*0620*/  LOP3.LUT R14, R6.reuse, 0x34, RZ, 0xfc, !PT ;  /* 0x00000034060e7812 */ /* 0x040fe400078efcff */
[C---:B------:R-:W-:Y:S01]  /*0630*/  LOP3.LUT R15, R6.reuse, 0x38, RZ, 0xfc, !PT ;  /* 0x00000038060f7812 */ /* 0x040fe200078efcff */
[----:B------:R-:W-:Y:S01]  /*0640*/  STL [R1+0x100], RZ ;  /* 0x000100ff01007387 */ /* 0x000fe20000100800 */
[----:B------:R-:W-:-:S02]  /*0650*/  LOP3.LUT R16, R6, 0x3c, RZ, 0xfc, !PT ;  /* 0x0000003c06107812 */ /* 0x000fc400078efcff */
[C---:B------:R-:W-:Y:S01]  /*0660*/  LOP3.LUT R17, R6.reuse, 0x40, RZ, 0xfc, !PT ;  /* 0x0000004006117812 */ /* 0x040fe200078efcff */
[----:B------:R-:W-:Y:S01]  /*0670*/  STL [R1+0x104], RZ ;  /* 0x000104ff01007387 */ /* 0x000fe20000100800 */
[C---:B------:R-:W-:Y:S02]  /*0680*/  LOP3.LUT R18, R6.reuse, 0x44, RZ, 0xfc, !PT ;  /* 0x0000004406127812 */ /* 0x040fe400078efcff */
        /* <DEDUP_REMOVED lines=20> */
[----:B------:R-:W-:-:S03]  /*07d0*/  LOP3.LUT R10, R6, 0x1fc, RZ, 0xfc, !PT ;  /* 0x000001fc060a7812 */ /* 0x000fc600078efcff */
[----:B------:R-:W-:Y:S04]  /*07e0*/  STL [R1+0x144], RZ ;  /* 0x000144ff01007387 */ /* 0x000fe80000100800 */
        /* <DEDUP_REMOVED lines=108> */
[----:B------:R0:W-:Y:S04]  /*0eb0*/  STL [R1+0x7f0], R7 ;  /* 0x0007f00701007387 */ /* 0x0001e80000100800 */
[----:B------:R-:W-:Y:S04]  /*0ec0*/  STL [R1+0x2a8], R6 ;  /* 0x0002a80601007387 */ /* 0x000fe80000100800 */
[----:B------:R1:W-:Y:S01]  /*0ed0*/  STL [R1+0x7f4], R5 ;  /* 0x0007f40501007387 */ /* 0x0003e20000100800 */
[----:B0-----:R-:W-:-:S03]  /*0ee0*/  LOP3.LUT R7, R0, 0x10, R2, 0xfe, !PT ;  /* 0x0000001000077812 */ /* 0x001fc600078efe02 */
[----:B------:R0:W-:Y:S04]  /*0ef0*/  STL [R1+0x7f8], R3 ;  /* 0x0007f80301007387 */ /* 0x0001e80000100800 */
[----:B------:R-:W-:Y:S01]  /*0f00*/  STL [R1+0x7fc], R7 ;  /* 0x0007fc0701007387 */ /* 0x000fe20000100800 */
[C-C-:B-1----:R-:W-:Y:S02]  /*0f10*/  LOP3.LUT R5, R0.reuse, 0x14, R2.reuse, 0xfe, !PT ;  /* 0x0000001400057812 */ /* 0x142fe400078efe02 */
[----:B0-----:R-:W-:-:S03]  /*0f20*/  LOP3.LUT R3, R0, 0x18, R2, 0xfe, !PT ;  /* 0x0000001800037812 */ /* 0x001fc600078efe02 */
[----:B------:R-:W-:Y:S01]  /*0f30*/  STL [R1+0x800], R5 ;  /* 0x0008000501007387 */ /* 0x000fe20000100800 */
[----:B------:R-:W-:Y:S02]  /*0f40*/  LOP3.LUT R2, R0, 0x1c, R2, 0xfe, !PT ;  /* 0x0000001c00027812 */ /* 0x000fe400078efe02 */
[C---:B------:R-:W-:Y:S01]  /*0f50*/  LOP3.LUT R0, R6.reuse, 0x20, RZ, 0xfc, !PT ;  /* 0x0000002006007812 */ /* 0x040fe200078efcff */
[----:B------:R0:W-:Y:S04]  /*0f60*/  STL [R1+0x804], R3 ;  /* 0x0008040301007387 */ /* 0x0001e80000100800 */
[----:B------:R1:W-:Y:S04]  /*0f70*/  STL [R1+0x808], R2 ;  /* 0x0008080201007387 */ /* 0x0003e80000100800 */
[----:B------:R2:W-:Y:S01]  /*0f80*/  STL [R1+0x814], R0 ;  /* 0x0008140001007387 */ /* 0x0005e20000100800 */
[----:B0-----:R-:W-:-:S02]  /*0f90*/  LOP3.LUT R3, R6, 0x24, RZ, 0xfc, !PT ;  /* 0x0000002406037812 */ /* 0x001fc400078efcff */
[----:B-1----:R-:W-:-:S03]  /*0fa0*/  LOP3.LUT R2, R6, 0x28, RZ, 0xfc, !PT ;  /* 0x0000002806027812 */ /* 0x002fc600078efcff */
[----:B------:R0:W-:Y:S01]  /*0fb0*/  STL [R1+0x810], R3 ;  /* 0x0008100301007387 */ /* 0x0001e20000100800 */
[----:B--2---:R-:W-:-:S03]  /*0fc0*/  LOP3.LUT R0, R6, 0x2c, RZ, 0xfc, !PT ;  /* 0x0000002c06007812 */ /* 0x004fc600078efcff */
[----:B------:R1:W-:Y:S04]  /*0fd0*/  STL [R1+0x818], R2 ;  /* 0x0008180201007387 */ /* 0x0003e80000100800 */
[----:B------:R2:W-:Y:S01]  /*0fe0*/  STL [R1+0x81c], R0 ;  /* 0x00081c0001007387 */ /* 0x0005e20000100800 */
[----:B0-----:R-:W-:-:S03]  /*0ff0*/  LOP3.LUT R3, R6, 0x7c, RZ, 0xfc, !PT ;  /* 0x0000007c06037812 */ /* 0x001fc600078efcff */
[----:B------:R-:W-:Y:S01]  /*1000*/  STL [R1+0x820], R13 ;  /* 0x0008200d01007387 */ /* 0x000fe20000100800 */
[----:B-1----:R-:W-:-:S03]  /*1010*/  LOP3.LUT R2, R6, 0x70, RZ, 0xfc, !PT ;  /* 0x0000007006027812 */ /* 0x002fc600078efcff */
[----:B------:R-:W-:Y:S01]  /*1020*/  STL [R1+0x824], R14 ;  /* 0x0008240e01007387 */ /* 0x000fe20000100800 */
[----:B--2---:R-:W-:-:S03]  /*1030*/  LOP3.LUT R0, R6, 0x6c, RZ, 0xfc, !PT ;  /* 0x0000006c06007812 */ /* 0x004fc600078efcff */
[----:B------:R-:W-:Y:S04]  /*1040*/  STL [R1+0x82c], R15 ;  /* 0x00082c0f01007387 */ /* 0x000fe80000100800 */
        /* <DEDUP_REMOVED lines=11> */
[----:B------:R0:W-:Y:S04]  /*1100*/  STL [R1+0x85c], R0 ;  /* 0x00085c0001007387 */ /* 0x0001e80000100800 */
[----:B------:R-:W-:Y:S04]  /*1110*/  STL [R1+0x858], R27 ;  /* 0x0008581b01007387 */ /* 0x000fe80000100800 */
[----:B------:R1:W-:Y:S01]  /*1120*/  STL [R1+0x860], R2 ;  /* 0x0008600201007387 */ /* 0x0003e20000100800 */
[----:B0-----:R-:W-:-:S05]  /*1130*/  LOP3.LUT R0, R6, 0x74, RZ, 0xfc, !PT ;  /* 0x0000007406007812 */ /* 0x001fca00078efcff */
[----:B------:R0:W-:Y:S01]  /*1140*/  STL [R1+0x864], R0 ;  /* 0x0008640001007387 */ /* 0x0001e20000100800 */
[----:B-1----:R-:W-:-:S03]  /*1150*/  LOP3.LUT R2, R6, 0x80, RZ, 0xfc, !PT ;  /* 0x0000008006027812 */ /* 0x002fc600078efcff */
[----:B------:R1:W-:Y:S04]  /*1160*/  STL [R1+0x86c], R3 ;  /* 0x00086c0301007387 */ /* 0x0003e80000100800 */
[----:B------:R-:W-:Y:S01]  /*1170*/  STL [R1+0x868], R12 ;  /* 0x0008680c01007387 */ /* 0x000fe20000100800 */
[----:B0-----:R-:W-:-:S03]  /*1180*/  LOP3.LUT R0, R6, 0x84, RZ, 0xfc, !PT ;  /* 0x0000008406007812 */ /* 0x001fc600078efcff */
[----:B------:R0:W-:Y:S01]  /*1190*/  STL [R1+0x870], R2 ;  /* 0x0008700201007387 */ /* 0x0001e20000100800 */
[----:B-1----:R-:W-:-:S03]  /*11a0*/  LOP3.LUT R3, R6, 0x90, RZ, 0xfc, !PT ;  /* 0x0000009006037812 */ /* 0x002fc600078efcff */
[----:B------:R1:W-:Y:S01]  /*11b0*/  STL [R1+0x874], R0 ;  /* 0x0008740001007387 */ /* 0x0003e20000100800 */
[C---:B0-----:R-:W-:Y:S02]  /*11c0*/  LOP3.LUT R2, R6.reuse, 0x88, RZ, 0xfc, !PT ;  /* 0x0000008806027812 */ /* 0x041fe400078efcff */
[----:B-1----:R-:W-:-:S03]  /*11d0*/  LOP3.LUT R0, R6, 0x8c, RZ, 0xfc, !PT ;  /* 0x0000008c06007812 */ /* 0x002fc600078efcff */
[----:B------:R0:W-:Y:S04]  /*11e0*/  STL [R1+0x878], R2 ;  /* 0x0008780201007387 */ /* 0x0001e80000100800 */
[----:B------:R1:W-:Y:S04]  /*11f0*/  STL [R1+0x87c], R0 ;  /* 0x00087c0001007387 */ /* 0x0003e80000100800 */
[----:B------:R2:W-:Y:S01]  /*1200*/  STL [R1+0x880], R3 ;  /* 0x0008800301007387 */ /* 0x0005e20000100800 */
[C---:B0-----:R-:W-:Y:S02]  /*1210*/  LOP3.LUT R2, R6.reuse, 0x94, RZ, 0xfc, !PT ;  /* 0x0000009406027812 */ /* 0x041fe400078efcff */
[----:B-1----:R-:W-:-:S03]  /*1220*/  LOP3.LUT R0, R6, 0x98, RZ, 0xfc, !PT ;  /* 0x0000009806007812 */ /* 0x002fc600078efcff */
[----:B------:R0:W-:Y:S01]  /*1230*/  STL [R1+0x884], R2 ;  /* 0x0008840201007387 */ /* 0x0001e20000100800 */
[----:B--2---:R-:W-:-:S03]  /*1240*/  LOP3.LUT R3, R6, 0x9c, RZ, 0xfc, !PT ;  /* 0x0000009c06037812 */ /* 0x004fc600078efcff */
        /* <DEDUP_REMOVED lines=163> */
[----:B------:R-:W-:Y:S01]  /*1c80*/  STL [R1+0x9d8], R3 ;  /* 0x0009d80301007387 */ /* 0x000fe20000100800 */
[C---:B0-----:R-:W-:Y:S02]  /*1c90*/  LOP3.LUT R2, R6.reuse, 0x1e4, RZ, 0xfc, !PT ;  /* 0x000001e406027812 */ /* 0x041fe400078efcff */
[----:B-1----:R-:W-:-:S03]  /*1ca0*/  LOP3.LUT R0, R6, 0x1e8, RZ, 0xfc, !PT ;  /* 0x000001e806007812 */ /* 0x002fc600078efcff */
[----:B------:R-:W-:Y:S04]  /*1cb0*/  STL [R1+0x9e4], R2 ;  /* 0x0009e40201007387 */ /* 0x000fe80000100800 */
[----:B------:R0:W-:Y:S04]  /*1cc0*/  STL [R1+0x9e0], R0 ;  /* 0x0009e00001007387 */ /* 0x0001e80000100800 */
[----:B------:R1:W-:Y:S01]  /*1cd0*/  STL [R1+0x9e8], R9 ;  /* 0x0009e80901007387 */ /* 0x0003e20000100800 */
[----:B0-----:R-:W-:-:S05]  /*1ce0*/  LOP3.LUT R0, R6, 0x1f8, RZ, 0xfc, !PT ;  /* 0x000001f806007812 */ /* 0x001fca00078efcff */
[----:B------:R1:W-:Y:S04]  /*1cf0*/  STL [R1+0x8f4], R0 ;  /* 0x0008f40001007387 */ /* 0x0003e80000100800 */
[----:B------:R1:W-:Y:S04]  /*1d00*/  STL [R1+0x9bc], R11 ;  /* 0x0009bc0b01007387 */ /* 0x0003e80000100800 */
[----:B------:R1:W-:Y:S04]  /*1d10*/  STL [R1+0x9dc], R8 ;  /* 0x0009dc0801007387 */ /* 0x0003e80000100800 */
[----:B------:R1:W-:Y:S04]  /*1d20*/  STL [R1+0x288], RZ ;  /* 0x000288ff01007387 */ /* 0x0003e80000100800 */
[----:B------:R1:W-:Y:S04]  /*1d30*/  STL [R1+0x80c], R10 ;  /* 0x00080c0a01007387 */ /* 0x0003e80000100800 */
[----:B------:R1:W-:Y:S01]  /*1d40*/  STL [R1+0x28c], RZ ;  /* 0x00028cff01007387 */ /* 0x0003e20000100800 */
[----:B---3--:R-:W-:Y:S05]  /*1d50*/  BRA.U !UP0, `(.L_x_0) ;  /* 0x000001b108dc7547 */ /* 0x008fea000b800000 */
[----:B------:R-:W-:Y:S01]  /*1d60*/  IABS R29, R29 ;  /* 0x0000001d001d7213 */ /* 0x000fe20000000000 */
[----:B------:R-:W-:Y:S01]  /*1d70*/  IMAD.MOV.U32 R4, RZ, RZ, RZ ;  /* 0x000000ffff047224 */ /* 0x000fe200078e00ff */
[----:B-1----:R-:W-:Y:S01]  /*1d80*/  IABS R0, R28 ;  /* 0x0000001c00007213 */ /* 0x002fe20000000000 */
[----:B------:R-:W0:Y:S01]  /*1d90*/  LDCU UR6, c[0x0][0x3b0] ;  /* 0x00007600ff0677ac */ /* 0x000e220008000800 */
[----:B------:R-:W1:Y:S01]  /*1da0*/  I2F.RP R3, R29 ;  /* 0x0000001d00037306 */ /* 0x000e620000209400 */
[----:B------:R-:W-:Y:S02]  /*1db0*/  IABS R10, R10 ;  /* 0x0000000a000a7213 */ /* 0x000fe40000000000 */
[----:B------:R-:W-:Y:S01]  /*1dc0*/  IABS R6, R6 ;  /* 0x0000000600067213 */ /* 0x000fe20000000000 */
[----:B------:R-:W2:Y:S04]  /*1dd0*/  LDCU UR7, c[0x0][0x3a4] ;  /* 0x00007480ff0777ac */ /* 0x000ea80008000800 */
[----:B------:R-:W3:Y:S01]  /*1de0*/  I2F.RP R2, R0 ;  /* 0x0000000000027306 */ /* 0x000ee20000209400 */
[----:B------:R-:W-:Y:S01]  /*1df0*/  IABS R8, R8 ;  /* 0x0000000800087213 */ /* 0x000fe20000000000 */
[----:B------:R-:W4:Y:S01]  /*1e00*/  LDCU.128 UR16, c[0x0][0x380] ;  /* 0x00007000ff1077ac */ /* 0x000f220008000c00 */
[----:B------:R-:W-:-:S02]  /*1e10*/  IABS R27, R27 ;  /* 0x0000001b001b7213 */ /* 0x000fc40000000000 */
[----:B------:R-:W-:Y:S01]  /*1e20*/  IABS R26, R26 ;  /* 0x0000001a001a7213 */ /* 0x000fe20000000000 */
[----:B------:R-:W5:Y:S02]  /*1e30*/  LDCU UR15, c[0x0][0x3a8] ;  /* 0x00007500ff0f77ac */ /* 0x000f640008000800 */
[----:B-1----:R-:W1:Y:S01]  /*1e40*/  MUFU.RCP R3, R3 ;  /* 0x0000000300037308 */ /* 0x002e620000001000 */
[----:B------:R-:W-:Y:S01]  /*1e50*/  IABS R25, R25 ;  /* 0x0000001900197213 */ /* 0x000fe20000000000 */
[----:B------:R-:W0:Y:S01]  /*1e60*/  LDCU UR20, c[0x0][0x3a8] ;  /* 0x00007500ff1477ac */ /* 0x000e220008000800 */
[----:B------:R-:W-:Y:S02]  /*1e70*/  IABS R24, R24 ;  /* 0x0000001800187213 */ /* 0x000fe40000000000 */
[----:B------:R-:W-:Y:S01]  /*1e80*/  IABS R23, R23 ;  /* 0x0000001700177213 */ /* 0x000fe20000000000 */
[----:B------:R-:W0:Y:S02]  /*1e90*/  LDCU UR13, c[0x0][0x3a8] ;  /* 0x00007500ff0d77ac */ /* 0x000e240008000800 */
[----:B---3--:R-:W3:Y:S01]  /*1ea0*/  MUFU.RCP R2, R2 ;  /* 0x0000000200027308 */ /* 0x008ee20000001000 */
[----:B------:R-:W-:Y:S01]  /*1eb0*/  IABS R22, R22 ;  /* 0x0000001600167213 */ /* 0x000fe20000000000 */
[----:B------:R-:W0:Y:S01]  /*1ec0*/  LDCU UR14, c[0x0][0x3a8] ;  /* 0x00007500ff0e77ac */ /* 0x000e220008000800 */
[----:B------:R-:W-:-:S02]  /*1ed0*/  IABS R21, R21 ;  /* 0x0000001500157213 */ /* 0x000fc40000000000 */
[----:B------:R-:W-:Y:S02]  /*1ee0*/  IABS R20, R20 ;  /* 0x0000001400147213 */ /* 0x000fe40000000000 */
[----:B------:R-:W-:Y:S02]  /*1ef0*/  IABS R19, R19 ;  /* 0x0000001300137213 */ /* 0x000fe40000000000 */
[----:B------:R-:W-:Y:S01]  /*1f00*/  IABS R18, R18 ;  /* 0x0000001200127213 */ /* 0x000fe20000000000 */
[----:B-1----:R-:W-:Y:S01]  /*1f10*/  VIADD R3, R3, 0xffffffe ;  /* 0x0ffffffe03037836 */ /* 0x002fe20000000000 */
[----:B------:R-:W-:Y:S02]  /*1f20*/  IABS R17, R17 ;  /* 0x0000001100117213 */ /* 0x000fe40000000000 */
[----:B------:R-:W-:Y:S01]  /*1f30*/  IABS R16, R16 ;  /* 0x0000001000107213 */ /* 0x000fe20000000000 */
[----:B------:R-:W1:Y:S01]  /*1f40*/  F2I.FTZ.U32.TRUNC.NTZ R5, R3 ;  /* 0x0000000300057305 */ /* 0x000e62000021f000 */
[----:B------:R-:W-:-:S02]  /*1f50*/  IABS R15, R15 ;  /* 0x0000000f000f7213 */ /* 0x000fc40000000000 */
[----:B------:R-:W-:Y:S01]  /*1f60*/  IABS R14, R14 ;  /* 0x0000000e000e7213 */ /* 0x000fe20000000000 */
[----:B---3--:R-:W-:Y:S01]  /*1f70*/  VIADD R2, R2, 0xffffffe ;  /* 0x0ffffffe02027836 */ /* 0x008fe20000000000 */
[----:B------:R-:W-:Y:S01]  /*1f80*/  IABS R13, R13 ;  /* 0x0000000d000d7213 */ /* 0x000fe20000000000 */
[----:B------:R-:W-:Y:S02]  /*1f90*/  USHF.R.S32.HI UR5, URZ, 0x1f, UR4 ;  /* 0x0000001fff057899 */ /* 0x000fe40008011404 */
[----:B------:R-:W3:Y:S01]  /*1fa0*/  F2I.FTZ.U32.TRUNC.NTZ R3, R2 ;  /* 0x0000000200037305 */ /* 0x000ee2000021f000 */
[----:B------:R-:W0:Y:S01]  /*1fb0*/  LDCU UR12, c[0x0][0x3a0] ;  /* 0x00007400ff0c77ac */ /* 0x000e220008000800 */
[----:B------:R-:W0:Y:S01]  /*1fc0*/  LDCU UR10, c[0x0][0x3a8] ;  /* 0x00007500ff0a77ac */ /* 0x000e220008000800 */
[----:B-1----:R-:W-:Y:S01]  /*1fd0*/  IMAD.MOV R28, RZ, RZ, -R5 ;  /* 0x000000ffff1c7224 */ /* 0x002fe200078e0a05 */
[----:B------:R-:W1:Y:S03]  /*1fe0*/  LDCU UR11, c[0x0][0x3ac] ;  /* 0x00007580ff0b77ac */ /* 0x000e660008000800 */
[----:B------:R-:W-:-:S04]  /*1ff0*/  IMAD R28, R28, R29, RZ ;  /* 0x0000001d1c1c7224 */ /* 0x000fc800078e02ff */
[----:B------:R-:W-:Y:S02]  /*2000*/  IMAD.HI.U32 R28, R5, R28, R4 ;  /* 0x0000001c051c7227 */ /* 0x000fe400078e0004 */
[----:B------:R-:W2:Y:S02]  /*2010*/  LDL R5, [R1+0x7ec] ;  /* 0x0007ec0001057983 */ /* 0x000ea40000100800 */
[----:B---3--:R-:W-:Y:S02]  /*2020*/  IMAD.MOV R7, RZ, RZ, -R3 ;  /* 0x000000ffff077224 */ /* 0x008fe400078e0a03 */
[----:B------:R-:W-:Y:S02]  /*2030*/  IMAD.MOV.U32 R2, RZ, RZ, RZ ;  /* 0x000000ffff027224 */ /* 0x000fe400078e00ff */
[----:B------:R-:W-:-:S04]  /*2040*/  IMAD R7, R7, R0, RZ ;  /* 0x0000000007077224 */ /* 0x000fc800078e02ff */
[----:B------:R-:W-:Y:S02]  /*2050*/  IMAD.HI.U32 R4, R3, R7, R2 ;  /* 0x0000000703047227 */ /* 0x000fe400078e0002 */
[----:B------:R-:W3:Y:S01]  /*2060*/  LDL R7, [R1+0x8f4] ;  /* 0x0008f40001077983 */ /* 0x000ee20000100800 */
[----:B------:R-:W-:Y:S01]  /*2070*/  IABS R2, R11 ;  /* 0x0000000b00027213 */ /* 0x000fe20000000000 */
[----:B------:R-:W-:-:S04]  /*2080*/  IMAD.HI.U32 R11, R28, R10, RZ ;  /* 0x0000000a1c0b7227 */ /* 0x000fc800078e00ff */
[----:B------:R-:W-:-:S04]  /*2090*/  IMAD.MOV R11, RZ, RZ, -R11 ;  /* 0x000000ffff0b7224 */ /* 0x000fc800078e0a0b */
[----:B------:R-:W-:Y:S02]  /*20a0*/  IMAD R11, R29, R11, R10 ;  /* 0x0000000b1d0b7224 */ /* 0x000fe400078e020a */
[----:B------:R-:W4:Y:S04]  /*20b0*/  LDL R10, [R1+0x9e0] ;  /* 0x0009e000010a7983 */ /* 0x000f280000100800 */
[----:B------:R0:W-:Y:S04]  /*20c0*/  STL [R1+0x64], R11 ;  /* 0x0000640b01007387 */ /* 0x0001e80000100800 */
[----:B0-----:R-:W5:Y:S01]  /*20d0*/  LDL R11, [R1+0x9d8] ;  /* 0x0009d800010b7983 */ /* 0x001f620000100800 */
[----:B------:R-:W-:-:S04]  /*20e0*/  IMAD.MOV.U32 R3, RZ, RZ, R6 ;  /* 0x000000ffff037224 */ /* 0x000fc800078e0006 */
[----:B------:R-:W-:-:S04]  /*20f0*/  IMAD.HI.U32 R6, R28, R3, RZ ;  /* 0x000000031c067227 */ /* 0x000fc800078e00ff */
[----:B------:R-:W-:-:S04]  /*2100*/  IMAD.MOV R6, RZ, RZ, -R6 ;  /* 0x000000ffff067224 */ /* 0x000fc800078e0a06 */
[----:B------:R-:W-:Y:S02]  /*2110*/  IMAD R3, R29, R6, R3 ;  /* 0x000000061d037224 */ /* 0x000fe400078e0203 */
[----:B------:R-:W-:-:S04]  /*2120*/  IMAD.HI.U32 R6, R28, R2, RZ ;  /* 0x000000021c067227 */ /* 0x000fc800078e00ff */
[----:B------:R-:W-:-:S04]  /*2130*/  IMAD.MOV R6, RZ, RZ, -R6 ;  /* 0x000000ffff067224 */ /* 0x000fc800078e0a06 */
[----:B------:R-:W-:Y:S01]  /*2140*/  IMAD R2, R29, R6, R2 ;  /* 0x000000061d027224 */ /* 0x000fe200078e0202 */
[----:B--2---:R-:W-:-:S05]  /*2150*/  IABS R5, R5 ;  /* 0x0000000500057213 */ /* 0x004fca0000000000 */
[----:B------:R-:W-:-:S04]  /*2160*/  IMAD.HI.U32 R4, R4, R5, RZ ;  /* 0x0000000504047227 */ /* 0x000fc800078e00ff */
[----:B------:R-:W-:Y:S01]  /*2170*/  IMAD.MOV R4, RZ, RZ, -R4 ;  /* 0x000000ffff047224 */ /* 0x000fe200078e0a04 */
[----:B---3--:R-:W-:-:S03]  /*2180*/  IABS R7, R7 ;  /* 0x0000000700077213 */ /* 0x008fc60000000000 */
[----:B------:R-:W-:Y:S02]  /*2190*/  IMAD R5, R0, R4, R5 ;  /* 0x0000000400057224 */ /* 0x000fe400078e0205 */
[----:B------:R-:W-:Y:S02]  /*21a0*/  IMAD.MOV.U32 R4, RZ, RZ, R9 ;  /* 0x000000ffff047224 */ /* 0x000fe400078e0009 */
[----:B------:R-:W-:-:S04]  /*21b0*/  IMAD.HI.U32 R9, R28, R7, RZ ;  /* 0x000000071c097227 */ /* 0x000fc800078e00ff */
[----:B------:R-:W-:-:S04]  /*21c0*/  IMAD.MOV R9, RZ, RZ, -R9 ;  /* 0x000000ffff097224 */ /* 0x000fc800078e0a09 */
[----:B------:R-:W-:Y:S02]  /*21d0*/  IMAD R9, R29, R9, R7 ;  /* 0x000000091d097224 */ /* 0x000fe400078e0207 */
[----:B------:R-:W2:Y:S01]  /*21e0*/  LDL R7, [R1+0x9e4] ;  /* 0x0009e40001077983 */ /* 0x000ea20000100800 */
[----:B------:R-:W-:-:S03]  /*21f0*/  IABS R4, R4 ;  /* 0x0000000400047213 */ /* 0x000fc60000000000 */
[----:B------:R0:W-:Y:S01]  /*2200*/  STL [R1+0x60], R9 ;  /* 0x0000600901007387 */ /* 0x0001e20000100800 */
[----:B----4-:R-:W-:Y:S01]  /*2210*/  IABS R10, R10 ;  /* 0x0000000a000a7213 */ /* 0x010fe20000000000 */
[C---:B------:R-:W-:Y:S02]  /*2220*/  IMAD.HI.U32 R6, R28.reuse, R4, RZ ;  /* 0x000000041c067227 */ /* 0x040fe400078e00ff */
[----:B------:R5:W-:Y:S02]  /*2230*/  STL [R1+0x5c], R2 ;  /* 0x00005c0201007387 */ /* 0x000be40000100800 */
[----:B0-----:R-:W-:-:S04]  /*2240*/  IMAD.HI.U32 R9, R28, R8, RZ ;  /* 0x000000081c097227 */ /* 0x001fc800078e00ff */
[----:B------:R-:W-:Y:S01]  /*2250*/  IMAD.MOV R9, RZ, RZ, -R9 ;  /* 0x000000ffff097224 */ /* 0x000fe200078e0a09 */
[----:B-----5:R-:W-:Y:S01]  /*2260*/  IABS R2, R11 ;  /* 0x0000000b00027213 */ /* 0x020fe20000000000 */
[----:B------:R-:W-:Y:S02]  /*2270*/  IMAD.MOV R6, RZ, RZ, -R6 ;  /* 0x000000ffff067224 */ /* 0x000fe400078e0a06 */
[C---:B------:R-:W-:Y:S02]  /*2280*/  IMAD R9, R29.reuse, R9, R8 ;  /* 0x000000091d097224 */ /* 0x040fe400078e0208 */
[----:B------:R-:W-:Y:S01]  /*2290*/  IMAD.HI.U32 R11, R28, R10, RZ ;  /* 0x0000000a1c0b7227 */ /* 0x000fe200078e00ff */
[----:B------:R-:W3:Y:S03]  /*22a0*/  LDL R8, [R1+0x9d0] ;  /* 0x0009d00001087983 */ /* 0x000ee60000100800 */
[----:B------:R-:W-:Y:S01]  /*22b0*/  IMAD R6, R29, R6, R4 ;  /* 0x000000061d067224 */ /* 0x000fe200078e0204 */
[----:B------:R-:W-:Y:S01]  /*22c0*/  STL [R1+0x58], R9 ;  /* 0x0000580901007387 */ /* 0x000fe20000100800 */
[----:B------:R-:W-:-:S03]  /*22d0*/  IMAD.MOV R11, RZ, RZ, -R11 ;  /* 0x000000ffff0b7224 */ /* 0x000fc600078e0a0b */
[----:B------:R-:W4:Y:S01]  /*22e0*/  LDL R4, [R1+0x9d4] ;  /* 0x0009d40001047983 */ /* 0x000f220000100800 */
[----:B------:R-:W-:-:S03]  /*22f0*/  IMAD R11, R29, R11, R10 ;  /* 0x0000000b1d0b7224 */ /* 0x000fc600078e020a */
[----:B------:R-:W-:Y:S04]  /*2300*/  STL [R1+0x54], R6 ;  /* 0x0000540601007387 */ /* 0x000fe80000100800 */
[----:B------:R-:W5:Y:S04]  /*2310*/  LDL R10, [R1+0x9cc] ;  /* 0x0009cc00010a7983 */ /* 0x000f680000100800 */
[----:B------:R0:W-:Y:S04]  /*2320*/  STL [R1+0x50], R11 ;  /* 0x0000500b01007387 */ /* 0x0001e80000100800 */
[----:B0-----:R-:W5:Y:S01]  /*2330*/  LDL R11, [R1+0x9c4] ;  /* 0x0009c400010b7983 */ /* 0x001f620000100800 */
[----:B------:R-:W-:-:S04]  /*2340*/  IMAD.HI.U32 R6, R28, R2, RZ ;  /* 0x000000021c067227 */ /* 0x000fc800078e00ff */
[----:B------:R-:W-:-:S04]  /*2350*/  IMAD.MOV R6, RZ, RZ, -R6 ;  /* 0x000000ffff067224 */ /* 0x000fc800078e0a06 */
[----:B------:R-:W-:Y:S01]  /*2360*/  IMAD R2, R29, R6, R2 ;  /* 0x000000061d027224 */ /* 0x000fe200078e0202 */
[----:B--2---:R-:W-:-:S05]  /*2370*/  IABS R7, R7 ;  /* 0x0000000700077213 */ /* 0x004fca0000000000 */
[----:B------:R-:W-:-:S04]  /*2380*/  IMAD.HI.U32 R9, R28, R7, RZ ;  /* 0x000000071c097227 */ /* 0x000fc800078e00ff */
[----:B------:R-:W-:-:S04]  /*2390*/  IMAD.MOV R9, RZ, RZ, -R9 ;  /* 0x000000ffff097224 */ /* 0x000fc800078e0a09 */
[----:B------:R-:W-:Y:S02]  /*23a0*/  IMAD R9, R29, R9, R7 ;  /* 0x000000091d097224 */ /* 0x000fe400078e0207 */
[----:B------:R-:W2:Y:S04]  /*23b0*/  LDL R7, [R1+0x9c8] ;  /* 0x0009c80001077983 */ /* 0x000ea80000100800 */
[----:B------:R0:W-:Y:S01]  /*23c0*/  STL [R1+0x4c], R9 ;  /* 0x00004c0901007387 */ /* 0x0001e20000100800 */
[----:B---3--:R-:W-:-:S05]  /*23d0*/  IABS R8, R8 ;  /* 0x0000000800087213 */ /* 0x008fca0000000000 */
[----:B0-----:R-:W-:Y:S01]  /*23e0*/  IMAD.HI.U32 R9, R28, R8, RZ ;  /* 0x000000081c097227 */ /* 0x001fe200078e00ff */
[----:B----4-:R-:W-:-:S03]  /*23f0*/  IABS R4, R4 ;  /* 0x0000000400047213 */ /* 0x010fc60000000000 */
[----:B------:R-:W-:Y:S01]  /*2400*/  IMAD.MOV R9, RZ, RZ, -R9 ;  /* 0x000000ffff097224 */ /* 0x000fe200078e0a09 */
[----:B------:R0:W-:Y:S01]  /*2410*/  STL [R1+0x48], R2 ;  /* 0x0000480201007387 */ /* 0x0001e20000100800 */
[----:B------:R-:W-:Y:S01]  /*2420*/  IMAD.HI.U32 R6, R28, R4, RZ ;  /* 0x000000041c067227 */ /* 0x000fe200078e00ff */
[----:B-----5:R-:W-:-:S03]  /*2430*/  IABS R10, R10 ;  /* 0x0000000a000a7213 */ /* 0x020fc60000000000 */
[----:B------:R-:W-:Y:S02]  /*2440*/  IMAD.MOV R6, RZ, RZ, -R6 ;  /* 0x000000ffff067224 */ /* 0x000fe400078e0a06 */
[C---:B------:R-:W-:Y:S02]  /*2450*/  IMAD R9, R29.reuse, R9, R8 ;  /* 0x000000091d097224 */ /* 0x040fe400078e0208 */
[----:B------:R-:W3:Y:S01]  /*2460*/  LDL R8, [R1+0x9c0] ;  /* 0x0009c00001087983 */ /* 0x000ee20000100800 */
[C---:B------:R-:W-:Y:S01]  /*2470*/  IMAD R6, R29.reuse, R6, R4 ;  /* 0x000000061d067224 */ /* 0x040fe200078e0204 */
[----:B0-----:R-:W-:Y:S01]  /*2480*/  IABS R2, R11 ;  /* 0x0000000b00027213 */ /* 0x001fe20000000000 */
[C---:B------:R-:W-:Y:S01]  /*2490*/  IMAD.HI.U32 R11, R28.reuse, R10, RZ ;  /* 0x0000000a1c0b7227 */ /* 0x040fe200078e00ff */
[----:B------:R-:W-:Y:S03]  /*24a0*/  STL [R1+0x44], R9 ;  /* 0x0000440901007387 */ /* 0x000fe60000100800 */
[----:B------:R-:W-:Y:S01]  /*24b0*/  IMAD.MOV R11, RZ, RZ, -R11 ;  /* 0x000000ffff0b7224 */ /* 0x000fe200078e0a0b */
[----:B------:R-:W4:Y:S03]  /*24c0*/  LDL R4, [R1+0x9b8] ;  /* 0x0009b80001047983 */ /* 0x000f260000100800 */
[----:B------:R-:W-:Y:S01]  /*24d0*/  IMAD R11, R29, R11, R10 ;  /* 0x0000000b1d0b7224 */ /* 0x000fe200078e020a */
        /* <DEDUP_REMOVED lines=15> */
[----:B------:R0:W-:Y:S03]  /*25d0*/  STL [R1+0x34], R2 ;  /* 0x0000340201007387 */ /* 0x0001e60000100800 */
[----:B------:R-:W-:Y:S01]  /*25e0*/  IMAD.MOV R9, RZ, RZ, -R9 ;  /* 0x000000ffff097224 */ /* 0x000fe200078e0a09 */
[----:B----4-:R-:W-:-:S03]  /*25f0*/  IABS R4, R4 ;  /* 0x0000000400047213 */ /* 0x010fc60000000000 */
[----:B------:R-:W-:Y:S02]  /*2600*/  IMAD R9, R29, R9, R8 ;  /* 0x000000091d097224 */ /* 0x000fe400078e0208 */
[----:B------:R-:W3:Y:S01]  /*2610*/  LDL R8, [R1+0x9a0] ;  /* 0x0009a00001087983 */ /* 0x000ee20000100800 */
[----:B------:R-:W-:Y:S01]  /*2620*/  IMAD.HI.U32 R6, R28, R4, RZ ;  /* 0x000000041c067227 */ /* 0x000fe200078e00ff */
[----:B-----5:R-:W-:-:S03]  /*2630*/  IABS R10, R10 ;  /* 0x0000000a000a7213 */ /* 0x020fc60000000000 */
[----:B------:R-:W-:Y:S01]  /*2640*/  IMAD.MOV R6, RZ, RZ, -R6 ;  /* 0x000000ffff067224 */ /* 0x000fe200078e0a06 */
[----:B------:R-:W-:Y:S03]  /*2650*/  STL [R1+0x198], R9 ;  /* 0x0001980901007387 */ /* 0x000fe60000100800 */
[----:B------:R-:W-:Y:S02]  /*2660*/  IMAD R6, R29, R6, R4 ;  /* 0x000000061d067224 */ /* 0x000fe400078e0204 */
[----:B------:R-:W4:Y:S01]  /*2670*/  LDL R4, [R1+0x9a4] ;  /* 0x0009a40001047983 */ /* 0x000f220000100800 */
[----:B0-----:R-:W-:Y:S01]  /*2680*/  IABS R2, R11 ;  /* 0x0000000b00027213 */ /* 0x001fe20000000000 */
[----:B------:R-:W-:-:S04]  /*2690*/  IMAD.HI.U32 R11, R28, R10, RZ ;  /* 0x0000000a1c0b7227 */ /* 0x000fc800078e00ff */
[----:B------:R-:W-:Y:S01]  /*26a0*/  IMAD.MOV R11, RZ, RZ, -R11 ;  /* 0x000000ffff0b7224 */ /* 0x000fe200078e0a0b */
[----:B------:R-:W-:Y:S03]  /*26b0*/  STL [R1+0x19c], R6 ;  /* 0x00019c0601007387 */ /* 0x000fe60000100800 */
[----:B------:R-:W-:Y:S02]  /*26c0*/  IMAD R11, R29, R11, R10 ;  /* 0x0000000b1d0b7224 */ /* 0x000fe400078e020a */
        /* <DEDUP_REMOVED lines=11> */
[----:B------:R0:W-:Y:S04]  /*2780*/  STL [R1+0x188], R9 ;  /* 0x0001880901007387 */ /* 0x0001e80000100800 */
[----:B------:R0:W-:Y:S01]  /*2790*/  STL [R1+0x194], R2 ;  /* 0x0001940201007387 */ /* 0x0001e20000100800 */
[----:B---3--:R-:W-:-:S05]  /*27a0*/  IABS R8, R8 ;  /* 0x0000000800087213 */ /* 0x008fca0000000000 */
[----:B0-----:R-:W-:Y:S01]  /*27b0*/  IMAD.HI.U32 R9, R28, R8, RZ ;  /* 0x000000081c097227 */ /* 0x001fe200078e00ff */
[----:B----4-:R-:W-:-:S03]  /*27c0*/  IABS R4, R4 ;  /* 0x0000000400047213 */ /* 0x010fc60000000000 */
[----:B------:R-:W-:Y:S02]  /*27d0*/  IMAD.MOV R9, RZ, RZ, -R9 ;  /* 0x000000ffff097224 */ /* 0x000fe400078e0a09 */
[----:B------:R-:W-:-:S04]  /*27e0*/  IMAD.HI.U32 R6, R28, R4, RZ ;  /* 0x000000041c067227 */ /* 0x000fc800078e00ff */
[----:B------:R-:W-:Y:S02]  /*27f0*/  IMAD.MOV R6, RZ, RZ, -R6 ;  /* 0x000000ffff067224 */ /* 0x000fe400078e0a06 */
[C---:B------:R-:W-:Y:S02]  /*2800*/  IMAD R9, R29.reuse, R9, R8 ;  /* 0x000000091d097224 */ /* 0x040fe400078e0208 */
[----:B------:R-:W3:Y:S01]  /*2810*/  LDL R8, [R1+0x99c] ;  /* 0x00099c0001087983 */ /* 0x000ee20000100800 */
[----:B-----5:R-:W-:Y:S01]  /*2820*/  IABS R10, R10 ;  /* 0x0000000a000a7213 */ /* 0x020fe20000000000 */
[----:B------:R-:W-:Y:S02]  /*2830*/  IMAD R6, R29, R6, R4 ;  /* 0x000000061d067224 */ /* 0x000fe400078e0204 */
[----:B------:R-:W-:Y:S04]  /*2840*/  STL [R1+0x180], R9 ;  /* 0x0001800901007387 */ /* 0x000fe80000100800 */
[----:B------:R-:W4:Y:S01]  /*2850*/  LDL R4, [R1+0x988] ;  /* 0x0009880001047983 */ /* 0x000f220000100800 */
[----:B------:R-:W-:Y:S01]  /*2860*/  IABS R2, R11 ;  /* 0x0000000b00027213 */ /* 0x000fe20000000000 */
        /* <DEDUP_REMOVED lines=232> */
[C---:B------:R-:W-:Y:S02]  /*36f0*/  IMAD R9, R29.reuse, R9, R8 ;  /* 0x000000091d097224 */ /* 0x040fe400078e0208 */
[----:B------:R-:W-:Y:S01]  /*3700*/  IMAD.MOV R6, RZ, RZ, -R6 ;  /* 0x000000ffff067224 */ /* 0x000fe200078e0a06 */
[----:B------:R-:W3:Y:S01]  /*3710*/  LDL R8, [R1+0x8f0] ;  /* 0x0008f00001087983 */ /* 0x000ee20000100800 */
[----:B-----5:R-:W-:Y:S02]  /*3720*/  IABS R10, R10 ;  /* 0x0000000a000a7213 */ /* 0x020fe40000000000 */
[----:B------:R-:W-:Y:S01]  /*3730*/  IMAD R6, R29, R6, R4 ;  /* 0x000000061d067224 */ /* 0x000fe200078e0204 */
        /* <DEDUP_REMOVED lines=21> */
[----:B0-----:R-:W-:-:S04]  /*3890*/  IMAD.HI.U32 R9, R28, R8, RZ ;  /* 0x000000081c097227 */ /* 0x001fc800078e00ff */
[----:B------:R-:W-:Y:S01]  /*38a0*/  IMAD.MOV R9, RZ, RZ, -R9 ;  /* 0x000000ffff097224 */ /* 0x000fe200078e0a09 */
[----:B----4-:R-:W-:-:S03]  /*38b0*/  IABS R4, R4 ;  /* 0x0000000400047213 */ /* 0x010fc60000000000 */
[----:B------:R-:W-:Y:S02]  /*38c0*/  IMAD R9, R29, R9, R8 ;  /* 0x000000091d097224 */ /* 0x000fe400078e0208 */
[----:B------:R-:W3:Y:S01]  /*38d0*/  LDL R8, [R1+0x8dc] ;  /* 0x0008dc0001087983 */ /* 0x000ee20000100800 */
[----:B------:R-:W-:-:S04]  /*38e0*/  IMAD.HI.U32 R6, R28, R4, RZ ;  /* 0x000000041c067227 */ /* 0x000fc800078e00ff */
[----:B------:R-:W-:Y:S01]  /*38f0*/  IMAD.MOV R6, RZ, RZ, -R6 ;  /* 0x000000ffff067224 */ /* 0x000fe200078e0a06 */
[----:B------:R-:W-:Y:S01]  /*3900*/  STL [R1+0x94], R9 ;  /* 0x0000940901007387 */ /* 0x000fe20000100800 */
[----:B-----5:R-:W-:Y:S02]  /*3910*/  IABS R10, R10 ;  /* 0x0000000a000a7213 */ /* 0x020fe40000000000 */
[----:B------:R-:W-:Y:S02]  /*3920*/  IMAD R6, R29, R6, R4 ;  /* 0x000000061d067224 */ /* 0x000fe400078e0204 */
        /* <DEDUP_REMOVED lines=27> */
[----:B------:R-:W-:Y:S03]  /*3ae0*/  STL [R1+0x80], R9 ;  /* 0x0000800901007387 */ /* 0x000fe60000100800 */
[----:B------:R-:W-:Y:S02]  /*3af0*/  IMAD R6, R29, R6, R4 ;  /* 0x000000061d067224 */ /* 0x000fe400078e0204 */
[----:B------:R-:W4:Y:S01]  /*3b00*/  LDL R4, [R1+0x8c4] ;  /* 0x0008c40001047983 */ /* 0x000f220000100800 */
[----:B-----5:R-:W-:-:S03]  /*3b10*/  IABS R10, R10 ;  /* 0x0000000a000a7213 */ /* 0x020fc60000000000 */
[----:B------:R-:W-:Y:S01]  /*3b20*/  STL [R1+0x84], R6 ;  /* 0x0000840601007387 */ /* 0x000fe20000100800 */
[----:B------:R-:W-:Y:S01]  /*3b30*/  IABS R2, R11 ;  /* 0x0000000b00027213 */ /* 0x000fe20000000000 */
[----:B------:R-:W-:-:S04]  /*3b40*/  IMAD.HI.U32 R11, R28, R10, RZ ;  /* 0x0000000a1c0b7227 */ /* 0x000fc800078e00ff */
[----:B------:R-:W-:-:S04]  /*3b50*/  IMAD.MOV R11, RZ, RZ, -R11 ;  /* 0x000000ffff0b7224 */ /* 0x000fc800078e0a0b */
        /* <DEDUP_REMOVED lines=21> */
[----:B------:R-:W3:Y:S03]  /*3cb0*/  LDL R8, [R1+0x8b4] ;  /* 0x0008b40001087983 */ /* 0x000ee60000100800 */
[----:B------:R-:W-:Y:S01]  /*3cc0*/  IMAD R6, R29, R6, R4 ;  /* 0x000000061d067224 */ /* 0x000fe200078e0204 */
[----:B------:R-:W-:Y:S04]  /*3cd0*/  STL [R1+0x74], R9 ;  /* 0x0000740901007387 */ /* 0x000fe80000100800 */
        /* <DEDUP_REMOVED lines=57> */
[----:B------:R-:W-:Y:S01]  /*4070*/  IMAD R6, R29, R6, R4 ;  /* 0x000000061d067224 */ /* 0x000fe200078e0204 */
[----:B------:R-:W3:Y:S04]  /*4080*/  LDL R8, [R1+0x88c] ;  /* 0x00088c0001087983 */ /* 0x000ee80000100800 */
[----:B------:R-:W-:Y:S04]  /*4090*/  STL [R1+0x134], R9 ;  /* 0x0001340901007387 */ /* 0x000fe80000100800 */
[----:B------:R-:W4:Y:S04]  /*40a0*/  LDL R4, [R1+0x888] ;  /* 0x0008880001047983 */ /* 0x000f280000100800 */
[----:B------:R0:W-:Y:S01]  /*40b0*/  STL [R1+0x138], R6 ;  /* 0x0001380601007387 */ /* 0x0001e20000100800 */
[----:B-----5:R-:W-:-:S02]  /*40c0*/  IABS R10, R10 ;  /* 0x0000000a000a7213 */ /* 0x020fc40000000000 */
[----:B------:R-:W-:-:S03]  /*40d0*/  IABS R2, R11 ;  /* 0x0000000b00027213 */ /* 0x000fc60000000000 */
[----:B------:R-:W-:-:S04]  /*40e0*/  IMAD.HI.U32 R11, R28, R10, RZ ;  /* 0x0000000a1c0b7227 */ /* 0x000fc800078e00ff */
[----:B------:R-:W-:Y:S02]  /*40f0*/  IMAD.MOV R11, RZ, RZ, -R11 ;  /* 0x000000ffff0b7224 */ /* 0x000fe400078e0a0b */
[----:B0-----:R-:W-:-:S04]  /*4100*/  IMAD.HI.U32 R6, R28, R2, RZ ;  /* 0x000000021c067227 */ /* 0x001fc800078e00ff */
[C---:B------:R-:W-:Y:S02]  /*4110*/  IMAD R11, R29.reuse, R11, R10 ;  /* 0x0000000b1d0b7224 */ /* 0x040fe400078e020a */
[----:B------:R-:W-:Y:S01]  /*4120*/  IMAD.MOV R6, RZ, RZ, -R6 ;  /* 0x000000ffff067224 */ /* 0x000fe200078e0a06 */
[----:B------:R-:W5:Y:S03]  /*4130*/  LDL R10, [R1+0x884] ;  /* 0x00088400010a7983 */ /* 0x000f660000100800 */
[----:B------:R-:W-:Y:S01]  /*4140*/  IMAD R6, R29, R6, R2 ;  /* 0x000000061d067224 */ /* 0x000fe200078e0202 */
[----:B------:R0:W-:Y:S04]  /*4150*/  STL [R1+0xe8], R11 ;  /* 0x0000e80b01007387 */ /* 0x0001e80000100800 */
[----:B------:R-:W5:Y:S04]  /*4160*/  LDL R2, [R1+0x880] ;  /* 0x0008800001027983 */ /* 0x000f680000100800 */
[----:B0-----:R-:W5:Y:S01]  /*4170*/  LDL R11, [R1+0x87c] ;  /* 0x00087c00010b7983 */ /* 0x001f620000100800 */
[----:B--2---:R-:W-:-:S05]  /*4180*/  IABS R7, R7 ;  /* 0x0000000700077213 */ /* 0x004fca0000000000 */
[----:B------:R-:W-:-:S04]  /*4190*/  IMAD.HI.U32 R9, R28, R7, RZ ;  /* 0x000000071c097227 */ /* 0x000fc800078e00ff */
[----:B------:R-:W-:-:S04]  /*41a0*/  IMAD.MOV R9, RZ, RZ, -R9 ;  /* 0x000000ffff097224 */ /* 0x000fc800078e0a09 */
[----:B------:R-:W-:-:S05]  /*41b0*/  IMAD R7, R29, R9, R7 ;  /* 0x000000091d077224 */ /* 0x000fca00078e0207 */
[----:B------:R0:W-:Y:S04]  /*41c0*/  STL [R1+0x114], R7 ;  /* 0x0001140701007387 */ /* 0x0001e80000100800 */
[----:B------:R2:W-:Y:S01]  /*41d0*/  STL [R1+0x118], R6 ;  /* 0x0001180601007387 */ /* 0x0005e20000100800 */
[----:B---3--:R-:W-:-:S05]  /*41e0*/  IABS R8, R8 ;  /* 0x0000000800087213 */ /* 0x008fca0000000000 */
[----:B------:R-:W-:Y:S01]  /*41f0*/  IMAD.HI.U32 R9, R28, R8, RZ ;  /* 0x000000081c097227 */ /* 0x000fe200078e00ff */
[----:B----4-:R-:W-:-:S03]  /*4200*/  IABS R4, R4 ;  /* 0x0000000400047213 */ /* 0x010fc60000000000 */
[----:B------:R-:W-:Y:S02]  /*4210*/  IMAD.MOV R9, RZ, RZ, -R9 ;  /* 0x000000ffff097224 */ /* 0x000fe400078e0a09 */
[----:B0-----:R-:W-:-:S04]  /*4220*/  IMAD.HI.U32 R7, R28, R4, RZ ;  /* 0x000000041c077227 */ /* 0x001fc800078e00ff */
[----:B------:R-:W-:Y:S02]  /*4230*/  IMAD.MOV R7, RZ, RZ, -R7 ;  /* 0x000000ffff077224 */ /* 0x000fe400078e0a07 */
[C---:B------:R-:W-:Y:S02]  /*4240*/  IMAD R9, R29.reuse, R9, R8 ;  /* 0x000000091d097224 */ /* 0x040fe400078e0208 */
[----:B------:R-:W-:Y:S01]  /*4250*/  IMAD R4, R29, R7, R4 ;  /* 0x000000071d047224 */ /* 0x000fe200078e0204 */
[----:B------:R-:W3:Y:S04]  /*4260*/  LDL R8, [R1+0x878] ;  /* 0x0008780001087983 */ /* 0x000ee80000100800 */
[----:B------:R-:W-:Y:S04]  /*4270*/  STL [R1+0xf4], R9 ;  /* 0x0000f40901007387 */ /* 0x000fe80000100800 */
[----:B------:R-:W4:Y:S04]  /*4280*/  LDL R7, [R1+0x874] ;  /* 0x0008740001077983 */ /* 0x000f280000100800 */
[----:B------:R-:W-:Y:S01]  /*4290*/  STL [R1+0xf8], R4 ;  /* 0x0000f80401007387 */ /* 0x000fe20000100800 */
[----:B-----5:R-:W-:-:S02]  /*42a0*/  IABS R10, R10 ;  /* 0x0000000a000a7213 */ /* 0x020fc40000000000 */
[----:B--2---:R-:W-:Y:S02]  /*42b0*/  IABS R6, R2 ;  /* 0x0000000200067213 */ /* 0x004fe40000000000 */
[----:B------:R-:W-:Y:S01]  /*42c0*/  IABS R2, R11 ;  /* 0x0000000b00027213 */ /* 0x000fe20000000000 */
[----:B------:R-:W-:-:S04]  /*42d0*/  IMAD.HI.U32 R11, R28, R10, RZ ;  /* 0x0000000a1c0b7227 */ /* 0x000fc800078e00ff */
[----:B------:R-:W-:-:S04]  /*42e0*/  IMAD.MOV R11, RZ, RZ, -R11 ;  /* 0x000000ffff0b7224 */ /* 0x000fc800078e0a0b */
[----:B------:R-:W-:Y:S02]  /*42f0*/  IMAD R10, R29, R11, R10 ;  /* 0x0000000b1d0a7224 */ /* 0x000fe400078e020a */
[----:B------:R-:W2:Y:S04]  /*4300*/  LDL R11, [R1+0x870] ;  /* 0x00087000010b7983 */ /* 0x000ea80000100800 */
[----:B------:R0:W-:Y:S04]  /*4310*/  STL [R1+0x30], R10 ;  /* 0x0000300a01007387 */ /* 0x0001e80000100800 */
[----:B0-----:R-:W5:Y:S01]  /*4320*/  LDL R10, [R1+0x86c] ;  /* 0x00086c00010a7983 */ /* 0x001f620000100800 */
[----:B------:R-:W-:-:S04]  /*4330*/  IMAD.HI.U32 R9, R28, R6, RZ ;  /* 0x000000061c097227 */ /* 0x000fc800078e00ff */
[----:B------:R-:W-:-:S04]  /*4340*/  IMAD.HI.U32 R4, R28, R2, RZ ;  /* 0x000000021c047227 */ /* 0x000fc800078e00ff */
[----:B------:R-:W-:Y:S02]  /*4350*/  IMAD.MOV R9, RZ, RZ, -R9 ;  /* 0x000000ffff097224 */ /* 0x000fe400078e0a09 */
[----:B------:R-:W-:Y:S02]  /*4360*/  IMAD.MOV R4, RZ, RZ, -R4 ;  /* 0x000000ffff047224 */ /* 0x000fe400078e0a04 */
[C---:B------:R-:W-:Y:S02]  /*4370*/  IMAD R9, R29.reuse, R9, R6 ;  /* 0x000000091d097224 */ /* 0x040fe400078e0206 */
[----:B------:R-:W-:-:S03]  /*4380*/  IMAD R6, R29, R4, R2 ;  /* 0x000000041d067224 */ /* 0x000fc600078e0202 */
[----:B------:R-:W-:Y:S04]  /*4390*/  STL [R1+0x2c], R9 ;  /* 0x00002c0901007387 */ /* 0x000fe80000100800 */
[----:B------:R2:W-:Y:S01]  /*43a0*/  STL [R1+0x28], R6 ;  /* 0x0000280601007387 */ /* 0x0005e20000100800 */
[----:B---3--:R-:W-:-:S05]  /*43b0*/  IABS R8, R8 ;  /* 0x0000000800087213 */ /* 0x008fca0000000000 */
[----:B------:R-:W-:Y:S01]  /*43c0*/  IMAD.HI.U32 R2, R28, R8, RZ ;  /* 0x000000081c027227 */ /* 0x000fe200078e00ff */
[----:B----4-:R-:W-:-:S05]  /*43d0*/  IABS R7, R7 ;  /* 0x0000000700077213 */ /* 0x010fca0000000000 */
[----:B------:R-:W-:Y:S01]  /*43e0*/  IMAD.HI.U32 R4, R28, R7, RZ ;  /* 0x000000071c047227 */ /* 0x000fe200078e00ff */
[----:B--2---:R-:W-:-:S03]  /*43f0*/  IABS R6, R11 ;  /* 0x0000000b00067213 */ /* 0x004fc60000000000 */
[----:B------:R-:W-:Y:S01]  /*4400*/  IMAD.MOV R11, RZ, RZ, -R4 ;  /* 0x000000ffff0b7224 */ /* 0x000fe200078e0a04 */
[----:B-----5:R-:W-:Y:S02]  /*4410*/  IABS R9, R10 ;  /* 0x0000000a00097213 */ /* 0x020fe40000000000 */
[----:B------:R-:W-:Y:S01]  /*4420*/  IABS R10, R12 ;  /* 0x0000000c000a7213 */ /* 0x000fe20000000000 */
[----:B------:R-:W-:Y:S02]  /*4430*/  IMAD.MOV R12, RZ, RZ, -R2 ;  /* 0x000000ffff0c7224 */ /* 0x000fe400078e0a02 */
[----:B------:R-:W-:Y:S02]  /*4440*/  IMAD.MOV.U32 R4, RZ, RZ, R9 ;  /* 0x000000ffff047224 */ /* 0x000fe400078e0009 */
[C---:B------:R-:W-:Y:S02]  /*4450*/  IMAD R9, R29.reuse, R12, R8 ;  /* 0x0000000c1d097224 */ /* 0x040fe400078e0208 */
[----:B------:R-:W2:Y:S01]  /*4460*/  LDL R12, [R1+0x860] ;  /* 0x00086000010c7983 */ /* 0x000ea20000100800 */
[----:B------:R-:W-:-:S03]  /*4470*/  IMAD R8, R29, R11, R7 ;  /* 0x0000000b1d087224 */ /* 0x000fc600078e0207 */
[----:B------:R0:W-:Y:S04]  /*4480*/  STL [R1+0x1c], R9 ;  /* 0x00001c0901007387 */ /* 0x0001e80000100800 */
[----:B------:R-:W3:Y:S01]  /*4490*/  LDL R7, [R1+0x864] ;  /* 0x0008640001077983 */ /* 0x000ee20000100800 */
[----:B------:R-:W-:Y:S02]  /*44a0*/  IMAD.MOV.U32 R2, RZ, RZ, R10 ;  /* 0x000000ffff027224 */ /* 0x000fe400078e000a */
[C---:B------:R-:W-:Y:S01]  /*44b0*/  IMAD.HI.U32 R10, R28.reuse, R6, RZ ;  /* 0x000000061c0a7227 */ /* 0x040fe200078e00ff */
[----:B------:R4:W-:Y:S03]  /*44c0*/  STL [R1+0x18], R8 ;  /* 0x0000180801007387 */ /* 0x0009e60000100800 */
[----:B0-----:R-:W-:-:S04]  /*44d0*/  IMAD.HI.U32 R9, R28, R4, RZ ;  /* 0x000000041c097227 */ /* 0x001fc800078e00ff */
[----:B----4-:R-:W-:Y:S01]  /*44e0*/  IMAD.HI.U32 R8, R28, R2, RZ ;  /* 0x000000021c087227 */ /* 0x010fe200078e00ff */
[----:B--2---:R-:W-:-:S03]  /*44f0*/  IABS R11, R12 ;  /* 0x0000000c000b7213 */ /* 0x004fc60000000000 */
[----:B------:R-:W-:Y:S02]  /*4500*/  IMAD.MOV R12, RZ, RZ, -R10 ;  /* 0x000000ffff0c7224 */ /* 0x000fe400078e0a0a */
[----:B------:R-:W-:Y:S02]  /*4510*/  IMAD.MOV R10, RZ, RZ, -R9 ;  /* 0x000000ffff0a7224 */ /* 0x000fe400078e0a09 */
[----:B------:R-:W-:Y:S02]  /*4520*/  IMAD.MOV R9, RZ, RZ, -R8 ;  /* 0x000000ffff097224 */ /* 0x000fe400078e0a08 */
[----:B------:R-:W-:Y:S02]  /*4530*/  IMAD.MOV.U32 R8, RZ, RZ, R11 ;  /* 0x000000ffff087224 */ /* 0x000fe400078e000b */
[----:B------:R-:W2:Y:S01]  /*4540*/  LDL R11, [R1+0x85c] ;  /* 0x00085c00010b7983 */ /* 0x000ea20000100800 */
[C---:B------:R-:W-:Y:S01]  /*4550*/  IMAD R6, R29.reuse, R12, R6 ;  /* 0x0000000c1d067224 */ /* 0x040fe200078e0206 */
[----:B---3--:R-:W-:Y:S01]  /*4560*/  IABS R7, R7 ;  /* 0x0000000700077213 */ /* 0x008fe20000000000 */
[----:B------:R-:W-:-:S03]  /*4570*/  IMAD R4, R29, R10, R4 ;  /* 0x0000000a1d047224 */ /* 0x000fc600078e0204 */
[----:B------:R0:W-:Y:S01]  /*4580*/  STL [R1+0x14], R6 ;  /* 0x0000140601007387 */ /* 0x0001e20000100800 */
[----:B------:R-:W-:-:S03]  /*4590*/  IMAD R2, R29, R9, R2 ;  /* 0x000000091d027224 */ /* 0x000fc600078e0202 */
[----:B------:R3:W-:Y:S01]  /*45a0*/  STL [R1+0x10], R4 ;  /* 0x0000100401007387 */ /* 0x0007e20000100800 */
[----:B0-----:R-:W-:-:S04]  /*45b0*/  IMAD.HI.U32 R6, R28, R7, RZ ;  /* 0x000000071c067227 */ /* 0x001fc800078e00ff */
[----:B------:R-:W-:Y:S02]  /*45c0*/  IMAD.MOV R6, RZ, RZ, -R6 ;  /* 0x000000ffff067224 */ /* 0x000fe400078e0a06 */
[----:B---3--:R-:W-:Y:S01]  /*45d0*/  IMAD.HI.U32 R4, R28, R8, RZ ;  /* 0x000000081c047227 */ /* 0x008fe200078e00ff */
[----:B------:R-:W-:Y:S03]  /*45e0*/  STL [R1+0xc], R2 ;  /* 0x00000c0201007387 */ /* 0x000fe60000100800 */
[----:B------:R-:W-:Y:S02]  /*45f0*/  IMAD R6, R29, R6, R7 ;  /* 0x000000061d067224 */ /* 0x000fe400078e0207 */
[----:B------:R-:W-:-:S03]  /*4600*/  IMAD.MOV R4, RZ, RZ, -R4 ;  /* 0x000000ffff047224 */ /* 0x000fc600078e0a04 */
[----:B------:R0:W-:Y:S01]  /*4610*/  STL [R1+0x8], R6 ;  /* 0x0000080601007387 */ /* 0x0001e20000100800 */
[----:B------:R-:W-:-:S05]  /*4620*/  IMAD R4, R29, R4, R8 ;  /* 0x000000041d047224 */ /* 0x000fca00078e0208 */
[----:B------:R3:W-:Y:S01]  /*4630*/  STL [R1+0x4], R4 ;  /* 0x0000040401007387 */ /* 0x0007e20000100800 */
[----:B0-----:R-:W-:-:S04]  /*4640*/  IMAD.HI.U32 R6, R28, R27, RZ ;  /* 0x0000001b1c067227 */ /* 0x001fc800078e00ff */
[----:B------:R-:W-:Y:S02]  /*4650*/  IMAD.MOV R6, RZ, RZ, -R6 ;  /* 0x000000ffff067224 */ /* 0x000fe400078e0a06 */
[----:B---3--:R-:W-:-:S04]  /*4660*/  IMAD.HI.U32 R4, R28, R26, RZ ;  /* 0x0000001a1c047227 */ /* 0x008fc800078e00ff */
[----:B------:R-:W-:Y:S02]  /*4670*/  IMAD R27, R29, R6, R27 ;  /* 0x000000061d1b7224 */ /* 0x000fe400078e021b */
[----:B------:R-:W-:-:S03]  /*4680*/  IMAD.MOV R4, RZ, RZ, -R4 ;  /* 0x000000ffff047224 */ /* 0x000fc600078e0a04 */
[----:B------:R-:W-:Y:S01]  /*4690*/  STL [R1+0xb74], R27 ;  /* 0x000b741b01007387 */ /* 0x000fe20000100800 */
[----:B------:R-:W-:Y:S02]  /*46a0*/  IMAD R26, R29, R4, R26 ;  /* 0x000000041d1a7224 */ /* 0x000fe400078e021a */
[----:B------:R-:W-:-:S04]  /*46b0*/  IMAD.HI.U32 R4, R28, R25, RZ ;  /* 0x000000191c047227 */ /* 0x000fc800078e00ff */
[----:B------:R-:W-:Y:S02]  /*46c0*/  IMAD.MOV R4, RZ, RZ, -R4 ;  /* 0x000000ffff047224 */ /* 0x000fe400078e0a04 */
[----:B------:R-:W-:-:S04]  /*46d0*/  IMAD.HI.U32 R6, R28, R23, RZ ;  /* 0x000000171c067227 */ /* 0x000fc800078e00ff */
[----:B------:R-:W-:Y:S02]  /*46e0*/  IMAD R25, R29, R4, R25 ;  /* 0x000000041d197224 */ /* 0x000fe400078e0219 */
[----:B------:R-:W-:-:S04]  /*46f0*/  IMAD.HI.U32 R4, R28, R22, RZ ;  /* 0x000000161c047227 */ /* 0x000fc800078e00ff */
[----:B------:R-:W-:Y:S02]  /*4700*/  IMAD.MOV R6, RZ, RZ, -R6 ;  /* 0x000000ffff067224 */ /* 0x000fe400078e0a06 */
[----:B------:R-:W-:Y:S02]  /*4710*/  IMAD.MOV R4, RZ, RZ, -R4 ;  /* 0x000000ffff047224 */ /* 0x000fe400078e0a04 */
[C---:B------:R-:W-:Y:S02]  /*4720*/  IMAD R23, R29.reuse, R6, R23 ;  /* 0x000000061d177224 */ /* 0x040fe400078e0217 */
        /* <DEDUP_REMOVED lines=9> */
[----:B------:R-:W-:Y:S01]  /*47c0*/  IMAD R17, R29, R4, R17 ;  /* 0x000000041d117224 */ /* 0x000fe200078e0211 */
[----:B--2---:R-:W-:-:S05]  /*47d0*/  IABS R2, R11 ;  /* 0x0000000b00027213 */ /* 0x004fca0000000000 */
[----:B------:R-:W-:-:S04]  /*47e0*/  IMAD.HI.U32 R7, R28, R2, RZ ;  /* 0x000000021c077227 */ /* 0x000fc800078e00ff */
[----:B------:R-:W-:-:S04]  /*47f0*/  IMAD.MOV R7, RZ, RZ, -R7 ;  /* 0x000000ffff077224 */ /* 0x000fc800078e0a07 */
[----:B------:R-:W-:-:S05]  /*4800*/  IMAD R2, R29, R7, R2 ;  /* 0x000000071d027224 */ /* 0x000fca00078e0202 */
[----:B------:R0:W-:Y:S02]  /*4810*/  STL [R1], R2 ;  /* 0x0000000201007387 */ /* 0x0001e40000100800 */
[----:B0-----:R-:W-:-:S04]  /*4820*/  IMAD.HI.U32 R2, R28, R24, RZ ;  /* 0x000000181c027227 */ /* 0x001fc800078e00ff */
[----:B------:R-:W-:-:S04]  /*4830*/  IMAD.MOV R2, RZ, RZ, -R2 ;  /* 0x000000ffff027224 */ /* 0x000fc800078e0a02 */
[----:B------:R-:W-:Y:S02]  /*4840*/  IMAD R24, R29, R2, R24 ;  /* 0x000000021d187224 */ /* 0x000fe400078e0218 */
[----:B------:R-:W-:-:S04]  /*4850*/  IMAD.HI.U32 R2, R28, R21, RZ ;  /* 0x000000151c027227 */ /* 0x000fc800078e00ff */
[----:B------:R-:W-:Y:S01]  /*4860*/  IMAD.MOV R2, RZ, RZ, -R2 ;  /* 0x000000ffff027224 */ /* 0x000fe200078e0a02 */
[----:B------:R0:W-:Y:S03]  /*4870*/  STL [R1+0xb54], R26 ;  /* 0x000b541a01007387 */ /* 0x0001e60000100800 */
[----:B------:R-:W-:Y:S01]  /*4880*/  IMAD R21, R29, R2, R21 ;  /* 0x000000021d157224 */ /* 0x000fe200078e0215 */
[----:B------:R-:W-:Y:S01]  /*4890*/  STL [R1+0xb50], R25 ;  /* 0x000b501901007387 */ /* 0x000fe20000100800 */
[----:B------:R-:W-:-:S03]  /*48a0*/  IMAD.HI.U32 R2, R28, R19, RZ ;  /* 0x000000131c027227 */ /* 0x000fc600078e00ff */
[----:B------:R-:W-:Y:S01]  /*48b0*/  STL [R1+0xb4c], R24 ;  /* 0x000b4c1801007387 */ /* 0x000fe20000100800 */
[----:B------:R-:W-:-:S03]  /*48c0*/  IMAD.MOV R2, RZ, RZ, -R2 ;  /* 0x000000ffff027224 */ /* 0x000fc600078e0a02 */
[----:B------:R-:W-:Y:S04]  /*48d0*/  STL [R1+0xb48], R23 ;  /* 0x000b481701007387 */ /* 0x000fe80000100800 */
[----:B------:R-:W-:Y:S04]  /*48e0*/  STL [R1+0xb44], R22 ;  /* 0x000b441601007387 */ /* 0x000fe80000100800 */
[----:B------:R-:W-:Y:S01]  /*48f0*/  STL [R1+0xb58], R21 ;  /* 0x000b581501007387 */ /* 0x000fe20000100800 */
[----:B------:R-:W-:-:S03]  /*4900*/  IMAD R19, R29, R2, R19 ;  /* 0x000000021d137224 */ /* 0x000fc600078e0213 */
[----:B------:R-:W2:Y:S04]  /*4910*/  LDL R12, [R1+0x81c] ;  /* 0x00081c00010c7983 */ /* 0x000ea80000100800 */
[----:B------:R-:W3:Y:S01]  /*4920*/  LDL R11, [R1+0x818] ;  /* 0x00081800010b7983 */ /* 0x000ee20000100800 */
[----:B------:R-:W-:-:S03]  /*4930*/  IMAD.HI.U32 R2, R28, R16, RZ ;  /* 0x000000101c027227 */ /* 0x000fc600078e00ff */
[----:B------:R-:W-:Y:S01]  /*4940*/  STL [R1+0xb5c], R20 ;  /* 0x000b5c1401007387 */ /* 0x000fe20000100800 */
[----:B------:R-:W-:-:S03]  /*4950*/  IMAD.MOV R2, RZ, RZ, -R2 ;  /* 0x000000ffff027224 */ /* 0x000fc600078e0a02 */
[----:B------:R-:W-:Y:S01]  /*4960*/  STL [R1+0xb60], R19 ;  /* 0x000b601301007387 */ /* 0x000fe20000100800 */
[----:B------:R-:W-:-:S03]  /*4970*/  IMAD R16, R29, R2, R16 ;  /* 0x000000021d107224 */ /* 0x000fc600078e0210 */
[----:B------:R-:W4:Y:S04]  /*4980*/  LDL R10, [R1+0x810] ;  /* 0x00081000010a7983 */ /* 0x000f280000100800 */
[----:B------:R-:W5:Y:S04]  /*4990*/  LDL R9, [R1+0x814] ;  /* 0x0008140001097983 */ /* 0x000f680000100800 */
[----:B------:R-:W-:Y:S04]  /*49a0*/  STL [R1+0xb64], R18 ;  /* 0x000b641201007387 */ /* 0x000fe80000100800 */
[----:B------:R-:W-:Y:S04]  /*49b0*/  STL [R1+0xb68], R17 ;  /* 0x000b681101007387 */ /* 0x000fe80000100800 */
[----:B------:R-:W-:Y:S04]  /*49c0*/  STL [R1+0xb6c], R16 ;  /* 0x000b6c1001007387 */ /* 0x000fe80000100800 */
[----:B------:R-:W5:Y:S04]  /*49d0*/  LDL R8, [R1+0x808] ;  /* 0x0008080001087983 */ /* 0x000f680000100800 */
[----:B------:R-:W5:Y:S04]  /*49e0*/  LDL R7, [R1+0x804] ;  /* 0x0008040001077983 */ /* 0x000f680000100800 */
[----:B0-----:R-:W5:Y:S01]  /*49f0*/  LDL R26, [R1+0x800] ;  /* 0x00080000011a7983 */ /* 0x001f620000100800 */
[----:B------:R-:W-:-:S04]  /*4a00*/  IMAD.HI.U32 R4, R28, R15, RZ ;  /* 0x0000000f1c047227 */ /* 0x000fc800078e00ff */
[----:B------:R-:W-:-:S04]  /*4a10*/  IMAD.HI.U32 R2, R28, R14, RZ ;  /* 0x0000000e1c027227 */ /* 0x000fc800078e00ff */
[----:B------:R-:W-:Y:S02]  /*4a20*/  IMAD.MOV R4, RZ, RZ, -R4 ;  /* 0x000000ffff047224 */ /* 0x000fe400078e0a04 */
[----:B------:R-:W-:Y:S02]  /*4a30*/  IMAD.MOV R2, RZ, RZ, -R2 ;  /* 0x000000ffff027224 */ /* 0x000fe400078e0a02 */
[C---:B------:R-:W-:Y:S02]  /*4a40*/  IMAD R15, R29.reuse, R4, R15 ;  /* 0x000000041d0f7224 */ /* 0x040fe400078e020f */
[----:B------:R-:W-:Y:S02]  /*4a50*/  IMAD R14, R29, R2, R14 ;  /* 0x000000021d0e7224 */ /* 0x000fe400078e020e */
[----:B------:R-:W-:-:S04]  /*4a60*/  IMAD.HI.U32 R6, R28, R13, RZ ;  /* 0x0000000d1c067227 */ /* 0x000fc800078e00ff */
[----:B------:R-:W-:Y:S01]  /*4a70*/  IMAD.MOV R6, RZ, RZ, -R6 ;  /* 0x000000ffff067224 */ /* 0x000fe200078e0a06 */
[----:B------:R-:W-:Y:S03]  /*4a80*/  STL [R1+0xb70], R15 ;  /* 0x000b700f01007387 */ /* 0x000fe60000100800 */
[----:B------:R-:W-:Y:S01]  /*4a90*/  IMAD R13, R29, R6, R13 ;  /* 0x000000061d0d7224 */ /* 0x000fe200078e020d */
[----:B------:R-:W-:Y:S04]  /*4aa0*/  STL [R1+0xb78], R14 ;  /* 0x000b780e01007387 */ /* 0x000fe80000100800 */
[----:B------:R-:W5:Y:S04]  /*4ab0*/  LDL R27, [R1+0x7fc] ;  /* 0x0007fc00011b7983 */ /* 0x000f680000100800 */
[----:B------:R-:W-:Y:S01]  /*4ac0*/  STL [R1+0xb7c], R13 ;  /* 0x000b7c0d01007387 */ /* 0x000fe20000100800 */
[----:B--2---:R-:W-:-:S02]  /*4ad0*/  IABS R12, R12 ;  /* 0x0000000c000c7213 */ /* 0x004fc40000000000 */
[----:B---3--:R-:W-:-:S03]  /*4ae0*/  IABS R11, R11 ;  /* 0x0000000b000b7213 */ /* 0x008fc60000000000 */
[----:B------:R-:W-:-:S04]  /*4af0*/  IMAD.HI.U32 R4, R28, R12, RZ ;  /* 0x0000000c1c047227 */ /* 0x000fc800078e00ff */
[----:B------:R-:W-:-:S04]  /*4b00*/  IMAD.HI.U32 R2, R28, R11, RZ ;  /* 0x0000000b1c027227 */ /* 0x000fc800078e00ff */
[----:B------:R-:W-:Y:S02]  /*4b10*/  IMAD.MOV R4, RZ, RZ, -R4 ;  /* 0x000000ffff047224 */ /* 0x000fe400078e0a04 */
[----:B------:R-:W-:Y:S01]  /*4b20*/  IMAD.MOV R2, RZ, RZ, -R2 ;  /* 0x000000ffff027224 */ /* 0x000fe200078e0a02 */
[----:B----4-:R-:W-:Y:S02]  /*4b30*/  IABS R10, R10 ;  /* 0x0000000a000a7213 */ /* 0x010fe40000000000 */
[----:B-----5:R-:W-:Y:S01]  /*4b40*/  IABS R9, R9 ;  /* 0x0000000900097213 */ /* 0x020fe20000000000 */
[C---:B------:R-:W-:Y:S02]  /*4b50*/  IMAD R12, R29.reuse, R4, R12 ;  /* 0x000000041d0c7224 */ /* 0x040fe400078e020c */
[----:B------:R-:W-:Y:S02]  /*4b60*/  IMAD R11, R29, R2, R11 ;  /* 0x000000021d0b7224 */ /* 0x000fe400078e020b */
[----:B------:R-:W-:-:S04]  /*4b70*/  IMAD.HI.U32 R4, R28, R10, RZ ;  /* 0x0000000a1c047227 */ /* 0x000fc800078e00ff */
[----:B------:R-:W-:-:S04]  /*4b80*/  IMAD.HI.U32 R2, R28, R9, RZ ;  /* 0x000000091c027227 */ /* 0x000fc800078e00ff */
[----:B------:R-:W-:Y:S02]  /*4b90*/  IMAD.MOV R4, RZ, RZ, -R4 ;  /* 0x000000ffff047224 */ /* 0x000fe400078e0a04 */
[----:B------:R-:W-:Y:S01]  /*4ba0*/  IMAD.MOV R2, RZ, RZ, -R2 ;  /* 0x000000ffff027224 */ /* 0x000fe200078e0a02 */
[----:B------:R-:W-:Y:S01]  /*4bb0*/  IABS R8, R8 ;  /* 0x0000000800087213 */ /* 0x000fe20000000000 */
[----:B------:R0:W-:Y:S01]  /*4bc0*/  STL [R1+0xb80], R12 ;  /* 0x000b800c01007387 */ /* 0x0001e20000100800 */
[C---:B------:R-:W-:Y:S01]  /*4bd0*/  IMAD R10, R29.reuse, R4, R10 ;  /* 0x000000041d0a7224 */ /* 0x040fe200078e020a */
[----:B------:R-:W-:Y:S01]  /*4be0*/  IABS R7, R7 ;  /* 0x0000000700077213 */ /* 0x000fe20000000000 */
[----:B------:R-:W-:Y:S01]  /*4bf0*/  IMAD R9, R29, R2, R9 ;  /* 0x000000021d097224 */ /* 0x000fe200078e0209 */
[----:B------:R-:W-:Y:S01]  /*4c00*/  STL [R1+0xb84], R11 ;  /* 0x000b840b01007387 */ /* 0x000fe20000100800 */
[----:B------:R-:W-:-:S03]  /*4c10*/  IMAD.HI.U32 R2, R28, R8, RZ ;  /* 0x000000081c027227 */ /* 0x000fc600078e00ff */
[----:B0-----:R-:W2:Y:S01]  /*4c20*/  LDL.LU R12, [R1+0x64] ;  /* 0x00006400010c7983 */ /* 0x001ea20000300800 */
[----:B------:R-:W-:-:S03]  /*4c30*/  IMAD.HI.U32 R15, R28, R7, RZ ;  /* 0x000000071c0f7227 */ /* 0x000fc600078e00ff */
[----:B------:R-:W3:Y:S01]  /*4c40*/  LDL.LU R18, [R1+0x60] ;  /* 0x0000600001127983 */ /* 0x000ee20000300800 */
[----:B------:R-:W-:-:S03]  /*4c50*/  IMAD.MOV R2, RZ, RZ, -R2 ;  /* 0x000000ffff027224 */ /* 0x000fc600078e0a02 */
[----:B------:R-:W4:Y:S04]  /*4c60*/  LDL.LU R23, [R1+0x5c] ;  /* 0x00005c0001177983 */ /* 0x000f280000300800 */
[----:B------:R0:W-:Y:S01]  /*4c70*/  STL [R1+0xb88], R10 ;  /* 0x000b880a01007387 */ /* 0x0001e20000100800 */
[----:B------:R-:W-:-:S03]  /*4c80*/  IMAD R8, R29, R2, R8 ;  /* 0x000000021d087224 */ /* 0x000fc600078e0208 */
[----:B------:R5:W-:Y:S04]  /*4c90*/  STL [R1+0xb8c], R9 ;  /* 0x000b8c0901007387 */ /* 0x000be80000100800 */
[----:B------:R-:W4:Y:S01]  /*4ca0*/  LDL.LU R24, [R1+0x58] ;  /* 0x0000580001187983 */ /* 0x000f220000300800 */
[----:B0-----:R-:W-:-:S03]  /*4cb0*/  IMAD.MOV R10, RZ, RZ, -R15 ;  /* 0x000000ffff0a7224 */ /* 0x001fc600078e0a0f */
[----:B-----5:R-:W5:Y:S01]  /*4cc0*/  LDL.LU R9, [R1+0x50] ;  /* 0x0000500001097983 */ /* 0x020f620000300800 */
[----:B------:R-:W-:-:S03]  /*4cd0*/  IABS R6, R26 ;  /* 0x0000001a00067213 */ /* 0x000fc60000000000 */
[----:B------:R-:W5:Y:S04]  /*4ce0*/  LDL.LU R13, [R1+0x4c] ;  /* 0x00004c00010d7983 */ /* 0x000f680000300800 */
[----:B------:R-:W5:Y:S04]  /*4cf0*/  LDL.LU R14, [R1+0x48] ;  /* 0x00004800010e7983 */ /* 0x000f680000300800 */
[----:B------:R-:W5:Y:S04]  /*4d00*/  LDL.LU R15, [R1+0x44] ;  /* 0x00004400010f7983 */ /* 0x000f680000300800 */
[----:B------:R-:W5:Y:S04]  /*4d10*/  LDL.LU R16, [R1+0x40] ;  /* 0x0000400001107983 */ /* 0x000f680000300800 */
[----:B------:R-:W5:Y:S04]  /*4d20*/  LDL.LU R26, [R1+0x3c] ;  /* 0x00003c00011a7983 */ /* 0x000f680000300800 */
[----:B------:R0:W-:Y:S04]  /*4d30*/  STL [R1+0xb90], R8 ;  /* 0x000b900801007387 */ /* 0x0001e80000100800 */
[----:B0-----:R-:W5:Y:S01]  /*4d40*/  LDL.LU R8, [R1+0x54] ;  /* 0x0000540001087983 */ /* 0x001f620000300800 */
[----:B------:R-:W-:-:S02]  /*4d50*/  ISETP.GT.U32.AND P0, PT, R0, R5, PT ;  /* 0x000000050000720c */ /* 0x000fc40003f04070 */
[C---:B------:R-:W-:Y:S01]  /*4d60*/  ISETP.GT.U32.AND P2, PT, R29.reuse, R3, PT ;  /* 0x000000031d00720c */ /* 0x040fe20003f44070 */
[----:B------:R-:W5:Y:S04]  /*4d70*/  LDL R25, [R1+0x7f8] ;  /* 0x0007f80001197983 */ /* 0x000f680000100800 */
[----:B------:R-:W5:Y:S01]  /*4d80*/  LDL.LU R17, [R1+0x38] ;  /* 0x0000380001117983 */ /* 0x000f620000300800 */
[----:B------:R-:W-:-:S03]  /*4d90*/  IMAD R7, R29, R10, R7 ;  /* 0x0000000a1d077224 */ /* 0x000fc600078e0207 */
[----:B------:R-:W5:Y:S02]  /*4da0*/  LDL.LU R19, [R1+0x34] ;  /* 0x0000340001137983 */ /* 0x000f640000300800 */
[----:B------:R-:W-:Y:S02]  /*4db0*/  @!P0 IMAD.IADD R5, R5, 0x1, -R0 ;  /* 0x0000000105058824 */ /* 0x000fe400078e0a00 */
[----:B------:R-:W-:Y:S01]  /*4dc0*/  @!P2 IMAD.IADD R3, R3, 0x1, -R29 ;  /* 0x000000010303a824 */ /* 0x000fe200078e0a1d */
[----:B------:R-:W5:Y:S02]  /*4dd0*/  LDL.LU R20, [R1+0x198] ;  /* 0x0001980001147983 */ /* 0x000f640000300800 */
[----:B------:R-:W-:Y:S01]  /*4de0*/  ISETP.GT.U32.AND P0, PT, R0, R5, PT ;  /* 0x000000050000720c */ /* 0x000fe20003f04070 */
[----:B------:R-:W-:Y:S01]  /*4df0*/  IMAD.HI.U32 R4, R28, R6, RZ ;  /* 0x000000061c047227 */ /* 0x000fe200078e00ff */
[----:B------:R-:W5:Y:S01]  /*4e00*/  LDL.LU R21, [R1+0x19c] ;  /* 0x00019c0001157983 */ /* 0x000f620000300800 */
[----:B------:R-:W-:-:S03]  /*4e10*/  IABS R11, R27 ;  /* 0x0000001b000b7213 */ /* 0x000fc60000000000 */
[----:B------:R-:W5:Y:S07]  /*4e20*/  LDL.LU R22, [R1+0x17c] ;  /* 0x00017c0001167983 */ /* 0x000f6e0000300800 */
[----:B------:R-:W-:Y:S01]  /*4e30*/  @!P0 IMAD.IADD R5, R5, 0x1, -R0 ;  /* 0x0000000105058824 */ /* 0x000fe200078e0a00 */
[----:B------:R-:W5:Y:S01]  /*4e40*/  LDL.LU R27, [R1+0x188] ;  /* 0x00018800011b7983 */ /* 0x000f620000300800 */
[----:B------:R-:W-:-:S03]  /*4e50*/  IMAD.MOV R2, RZ, RZ, -R4 ;  /* 0x000000ffff027224 */ /* 0x000fc600078e0a04 */
[----:B------:R-:W-:Y:S01]  /*4e60*/  STL [R1+0xb94], R7 ;  /* 0x000b940701007387 */ /* 0x000fe20000100800 */
[----:B------:R-:W-:Y:S01]  /*4e70*/  IMAD.MOV.U32 R4, RZ, RZ, R11 ;  /* 0x000000ffff047224 */ /* 0x000fe200078e000b */
[C---:B--2---:R-:W-:Y:S02]  /*4e80*/  ISETP.GT.U32.AND P4, PT, R29.reuse, R12, PT ;  /* 0x0000000c1d00720c */ /* 0x044fe40003f84070 */
[C---:B---3--:R-:W-:Y:S02]  /*4e90*/  ISETP.GT.U32.AND P5, PT, R29.reuse, R18, PT ;  /* 0x000000121d00720c */ /* 0x048fe40003fa4070 */
[----:B----4-:R-:W-:-:S09]  /*4ea0*/  ISETP.GT.U32.AND P1, PT, R29, R23, PT ;  /* 0x000000171d00720c */ /* 0x010fd20003f24070 */
[--C-:B------:R-:W-:Y:S01]  /*4eb0*/  @!P4 IMAD.IADD R12, R12, 0x1, -R29.reuse ;  /* 0x000000010c0cc824 */ /* 0x100fe200078e0a1d */
[C---:B-----5:R-:W-:Y:S02]  /*4ec0*/  ISETP.GT.U32.AND P2, PT, R29.reuse, R9, PT ;  /* 0x000000091d00720c */ /* 0x060fe40003f44070 */
[C---:B------:R-:W-:Y:S01]  /*4ed0*/  ISETP.GT.U32.AND P3, PT, R29.reuse, R13, PT ;  /* 0x0000000d1d00720c */ /* 0x040fe20003f64070 */
[----:B------:R-:W-:Y:S01]  /*4ee0*/  @!P5 IMAD.IADD R18, R18, 0x1, -R29 ;  /* 0x000000011212d824 */ /* 0x000fe200078e0a1d */
[----:B------:R-:W-:-:S09]  /*4ef0*/  ISETP.GT.U32.AND P4, PT, R29, R14, PT ;  /* 0x0000000e1d00720c */ /* 0x000fd20003f84070 */
[--C-:B------:R-:W-:Y:S01]  /*4f00*/  @!P2 IMAD.IADD R9, R9, 0x1, -R29.reuse ;  /* 0x000000010909a824 */ /* 0x100fe200078e0a1d */
[C---:B------:R-:W-:Y:S02]  /*4f10*/  ISETP.GT.U32.AND P2, PT, R29.reuse, R12, PT ;  /* 0x0000000c1d00720c */ /* 0x040fe40003f44070 */
[----:B------:R-:W-:Y:S01]  /*4f20*/  ISETP.GT.U32.AND P0, PT, R29, R8, PT ;  /* 0x000000081d00720c */ /* 0x000fe20003f04070 */
[----:B------:R-:W-:Y:S01]  /*4f30*/  @!P3 IMAD.IADD R13, R13, 0x1, -R29 ;  /* 0x000000010d0db824 */ /* 0x000fe200078e0a1d */
[----:B------:R-:W-:-:S11]  /*4f40*/  ISETP.GT.U32.AND P3, PT, R29, R18, PT ;  /* 0x000000121d00720c */ /* 0x000fd60003f64070 */
[--C-:B------:R-:W-:Y:S01]  /*4f50*/  @!P0 IMAD.IADD R8, R8, 0x1, -R29.reuse ;  /* 0x0000000108088824 */ /* 0x100fe200078e0a1d */
[C---:B------:R-:W-:Y:S02]  /*4f60*/  ISETP.GT.U32.AND P0, PT, R29.reuse, R3, PT ;  /* 0x000000031d00720c */ /* 0x040fe40003f04070 */
[----:B------:R-:W-:Y:S01]  /*4f70*/  ISETP.GT.U32.AND P6, PT, R29, R24, PT ;  /* 0x000000181d00720c */ /* 0x000fe20003fc4070 */
[--C-:B------:R-:W-:Y:S01]  /*4f80*/  @!P1 IMAD.IADD R23, R23, 0x1, -R29.reuse ;  /* 0x0000000117179824 */ /* 0x100fe200078e0a1d */
[C---:B------:R-:W-:Y:S01]  /*4f90*/  ISETP.GT.U32.AND P5, PT, R29.reuse, R15, PT ;  /* 0x0000000f1d00720c */ /* 0x040fe20003fa4070 */
[--C-:B------:R-:W-:Y:S02]  /*4fa0*/  @!P2 IMAD.IADD R12, R12, 0x1, -R29.reuse ;  /* 0x000000010c0ca824 */ /* 0x100fe400078e0a1d */
[----:B------:R-:W-:Y:S01]  /*4fb0*/  @!P4 IMAD.IADD R14, R14, 0x1, -R29 ;  /* 0x000000010e0ec824 */ /* 0x000fe200078e0a1d */
[----:B------:R-:W-:-:S05]  /*4fc0*/  ISETP.GT.U32.AND P4, PT, R29, R23, PT ;  /* 0x000000171d00720c */ /* 0x000fca0003f84070 */
[--C-:B------:R-:W-:Y:S02]  /*4fd0*/  @!P0 IMAD.IADD R3, R3, 0x1, -R29.reuse ;  /* 0x0000000103038824 */ /* 0x100fe400078e0a1d */
[----:B------:R-:W-:-:S03]  /*4fe0*/  @!P3 IMAD.IADD R18, R18, 0x1, -R29 ;  /* 0x000000011212b824 */ /* 0x000fc600078e0a1d */
[----:B------:R-:W-:Y:S04]  /*4ff0*/  STL [R1+0xb3c], R3 ;  /* 0x000b3c0301007387 */ /* 0x000fe80000100800 */
[----:B------:R-:W2:Y:S04]  /*5000*/  LDL.LU R10, [R1+0x194] ;  /* 0x00019400010a7983 */ /* 0x000ea80000300800 */
[----:B------:R0:W-:Y:S01]  /*5010*/  STL [R1+0x64], R12 ;  /* 0x0000640c01007387 */ /* 0x0001e20000100800 */
[----:B------:R-:W-:-:S03]  /*5020*/  @!P6 IMAD.IADD R24, R24, 0x1, -R29 ;  /* 0x000000011818e824 */ /* 0x000fc600078e0a1d */
[----:B------:R-:W3:Y:S04]  /*5030*/  LDL.LU R11, [R1+0x180] ;  /* 0x00018000010b7983 */ /* 0x000ee80000300800 */
[----:B------:R4:W-:Y:S04]  /*5040*/  STL [R1+0x60], R18 ;  /* 0x0000601201007387 */ /* 0x0009e80000100800 */
[----:B0-----:R-:W5:Y:S01]  /*5050*/  LDL.LU R12, [R1+0x184] ;  /* 0x00018400010c7983 */ /* 0x001f620000300800 */
[----:B------:R-:W-:Y:S01]  /*5060*/  @!P5 IMAD.IADD R15, R15, 0x1, -R29 ;  /* 0x000000010f0fd824 */ /* 0x000fe200078e0a1d */
[----:B------:R-:W-:-:S02]  /*5070*/  ISETP.GT.U32.AND P5, PT, R29, R24, PT ;  /* 0x000000181d00720c */ /* 0x000fc40003fa4070 */
[----:B----4-:R-:W4:Y:S01]  /*5080*/  LDL.LU R18, [R1+0x15c] ;  /* 0x00015c0001127983 */ /* 0x010f220000300800 */
[----:B------:R-:W-:-:S05]  /*5090*/  @!P4 IMAD.IADD R23, R23, 0x1, -R29 ;  /* 0x000000011717c824 */ /* 0x000fca00078e0a1d */
[----:B------:R0:W-:Y:S05]  /*50a0*/  STL [R1+0x5c], R23 ;  /* 0x00005c1701007387 */ /* 0x0001ea0000100800 */
[----:B------:R-:W-:Y:S01]  /*50b0*/  @!P5 IMAD.IADD R24, R24, 0x1, -R29 ;  /* 0x000000011818d824 */ /* 0x000fe200078e0a1d */
[----:B0-----:R-:W4:Y:S04]  /*50c0*/  LDL.LU R23, [R1+0x16c] ;  /* 0x00016c0001177983 */ /* 0x001f280000300800 */
[----:B------:R0:W-:Y:S04]  /*50d0*/  STL [R1+0x58], R24 ;  /* 0x0000581801007387 */ /* 0x0001e80000100800 */
[----:B0-----:R-:W4:Y:S01]  /*50e0*/  LDL.LU R24, [R1+0x174] ;  /* 0x0001740001187983 */ /* 0x001f220000300800 */
[----:B------:R-:W-:-:S02]  /*50f0*/  ISETP.GT.U32.AND P1, PT, R29, R16, PT ;  /* 0x000000101d00720c */ /* 0x000fc40003f24070 */
[C---:B------:R-:W-:Y:S02]  /*5100*/  ISETP.GT.U32.AND P6, PT, R29.reuse, R26, PT ;  /* 0x0000001a1d00720c */ /* 0x040fe40003fc4070 */
[C---:B------:R-:W-:Y:S02]  /*5110*/  ISETP.GT.U32.AND P0, PT, R29.reuse, R9, PT ;  /* 0x000000091d00720c */ /* 0x040fe40003f04070 */
[----:B------:R-:W-:-:S07]  /*5120*/  ISETP.GT.U32.AND P2, PT, R29, R13, PT ;  /* 0x0000000d1d00720c */ /* 0x000fce0003f44070 */
[--C-:B------:R-:W-:Y:S01]  /*5130*/  @!P1 IMAD.IADD R16, R16, 0x1, -R29.reuse ;  /* 0x0000000110109824 */ /* 0x100fe200078e0a1d */
[C---:B------:R-:W-:Y:S01]  /*5140*/  ISETP.GT.U32.AND P1, PT, R29.reuse, R8, PT ;  /* 0x000000081d00720c */ /* 0x040fe20003f24070 */
[----:B------:R-:W-:Y:S01]  /*5150*/  @!P6 IMAD.IADD R26, R26, 0x1, -R29 ;  /* 0x000000011a1ae824 */ /* 0x000fe200078e0a1d */
[C---:B------:R-:W-:Y:S01]  /*5160*/  ISETP.GT.U32.AND P3, PT, R29.reuse, R14, PT ;  /* 0x0000000e1d00720c */ /* 0x040fe20003f64070 */
[----:B------:R-:W-:-:S03]  /*5170*/  IMAD R6, R29, R2, R6 ;  /* 0x000000021d067224 */ /* 0x000fc600078e0206 */
[----:B------:R-:W-:Y:S01]  /*5180*/  ISETP.GT.U32.AND P6, PT, R29, R26, PT ;  /* 0x0000001a1d00720c */ /* 0x000fe20003fc4070 */
[----:B------:R-:W-:-:S06]  /*5190*/  IMAD.HI.U32 R2, R28, R4, RZ ;  /* 0x000000041c027227 */ /* 0x000fcc00078e00ff */
[--C-:B------:R-:W-:Y:S01]  /*51a0*/  @!P1 IMAD.IADD R8, R8, 0x1, -R29.reuse ;  /* 0x0000000108089824 */ /* 0x100fe200078e0a1d */
[----:B------:R-:W-:Y:S01]  /*51b0*/  ISETP.GT.U32.AND P1, PT, R29, R17, PT ;  /* 0x000000111d00720c */ /* 0x000fe20003f24070 */
[--C-:B------:R-:W-:Y:S01]  /*51c0*/  @!P0 IMAD.IADD R9, R9, 0x1, -R29.reuse ;  /* 0x0000000109098824 */ /* 0x100fe200078e0a1d */
[----:B------:R-:W-:Y:S01]  /*51d0*/  ISETP.GT.U32.AND P0, PT, R29, R19, PT ;  /* 0x000000131d00720c */ /* 0x000fe20003f04070 */
[--C-:B------:R-:W-:Y:S01]  /*51e0*/  @!P2 IMAD.IADD R13, R13, 0x1, -R29.reuse ;  /* 0x000000010d0da824 */ /* 0x100fe200078e0a1d */
[C---:B------:R-:W-:Y:S01]  /*51f0*/  ISETP.GT.U32.AND P2, PT, R29.reuse, R20, PT ;  /* 0x000000141d00720c */ /* 0x040fe20003f44070 */
[----:B------:R-:W-:Y:S01]  /*5200*/  IMAD.MOV R0, RZ, RZ, -R2 ;  /* 0x000000ffff007224 */ /* 0x000fe200078e0a02 */
[----:B------:R-:W-:Y:S02]  /*5210*/  IABS R2, R25 ;  /* 0x0000001900027213 */ /* 0x000fe40000000000 */
[----:B------:R-:W4:Y:S01]  /*5220*/  LDL.LU R25, [R1+0x160] ;  /* 0x0001600001197983 */ /* 0x000f220000300800 */
[--C-:B------:R-:W-:Y:S01]  /*5230*/  @!P6 IMAD.IADD R26, R26, 0x1, -R29.reuse ;  /* 0x000000011a1ae824 */ /* 0x100fe200078e0a1d */
[----:B------:R-:W-:Y:S01]  /*5240*/  ISETP.GT.U32.AND P4, PT, R29, R15, PT ;  /* 0x0000000f1d00720c */ /* 0x000fe20003f84070 */
[----:B------:R-:W-:-:S02]  /*5250*/  @!P3 IMAD.IADD R14, R14, 0x1, -R29 ;  /* 0x000000010e0eb824 */ /* 0x000fc400078e0a1d */
[--C-:B------:R-:W-:Y:S01]  /*5260*/  @!P1 IMAD.IADD R17, R17, 0x1, -R29.reuse ;  /* 0x0000000111119824 */ /* 0x100fe200078e0a1d */
[----:B------:R-:W-:Y:S01]  /*5270*/  ISETP.GT.U32.AND P3, PT, R29, R21, PT ;  /* 0x000000151d00720c */ /* 0x000fe20003f64070 */
[--C-:B------:R-:W-:Y:S01]  /*5280*/  @!P0 IMAD.IADD R19, R19, 0x1, -R29.reuse ;  /* 0x0000000113138824 */ /* 0x100fe200078e0a1d */
[----:B------:R-:W-:Y:S01]  /*5290*/  ISETP.GT.U32.AND P5, PT, R29, R16, PT ;  /* 0x000000101d00720c */ /* 0x000fe20003fa4070 */
[--C-:B------:R-:W-:Y:S01]  /*52a0*/  @!P2 IMAD.IADD R20, R20, 0x1, -R29.reuse ;  /* 0x000000011414a824 */ /* 0x100fe200078e0a1d */
[----:B------:R-:W-:Y:S05]  /*52b0*/  STL [R1+0x54], R8 ;  /* 0x0000540801007387 */ /* 0x000fea0000100800 */
[--C-:B------:R-:W-:Y:S01]  /*52c0*/  @!P4 IMAD.IADD R15, R15, 0x1, -R29.reuse ;  /* 0x000000010f0fc824 */ /* 0x100fe200078e0a1d */
[----:B------:R-:W-:Y:S01]  /*52d0*/  ISETP.GT.U32.AND P4, PT, R29, R22, PT ;  /* 0x000000161d00720c */ /* 0x000fe20003f84070 */
[----:B------:R-:W-:Y:S02]  /*52e0*/  STL [R1+0x50], R9 ;  /* 0x0000500901007387 */ /* 0x000fe40000100800 */
[----:B------:R-:W-:-:S02]  /*52f0*/  @!P3 IMAD.IADD R21, R21, 0x1, -R29 ;  /* 0x000000011515b824 */ /* 0x000fc400078e0a1d */
[----:B------:R-:W-:Y:S01]  /*5300*/  @!P5 IMAD.IADD R16, R16, 0x1, -R29 ;  /* 0x000000011010d824 */ /* 0x000fe200078e0a1d */
[----:B------:R-:W-:Y:S04]  /*5310*/  STL [R1+0x4c], R13 ;  /* 0x00004c0d01007387 */ /* 0x000fe80000100800 */
[----:B------:R-:W-:Y:S04]  /*5320*/  STL [R1+0x48], R14 ;  /* 0x0000480e01007387 */ /* 0x000fe80000100800 */
[----:B------:R-:W-:Y:S01]  /*5330*/  STL [R1+0x44], R15 ;  /* 0x0000440f01007387 */ /* 0x000fe20000100800 */
[----:B------:R-:W-:-:S03]  /*5340*/  ISETP.GT.U32.AND P5, PT, R29, R27, PT ;  /* 0x0000001b1d00720c */ /* 0x000fc60003fa4070 */
[----:B------:R0:W-:Y:S04]  /*5350*/  STL [R1+0x3c], R26 ;  /* 0x00003c1a01007387 */ /* 0x0001e80000100800 */
[----:B------:R1:W-:Y:S01]  /*5360*/  STL [R1+0x40], R16 ;  /* 0x0000401001007387 */ /* 0x0003e20000100800 */
[----:B------:R-:W-:-:S03]  /*5370*/  @!P4 IMAD.IADD R22, R22, 0x1, -R29 ;  /* 0x000000011616c824 */ /* 0x000fc600078e0a1d */
[----:B0-----:R-:W4:Y:S04]  /*5380*/  LDL.LU R26, [R1+0x164] ;  /* 0x00016400011a7983 */ /* 0x001f280000300800 */
[----:B------:R-:W4:Y:S04]  /*5390*/  LDL.LU R13, [R1+0x140] ;  /* 0x00014000010d7983 */ /* 0x000f280000300800 */
[----:B------:R-:W4:Y:S04]  /*53a0*/  LDL.LU R14, [R1+0x14c] ;  /* 0x00014c00010e7983 */ /* 0x000f280000300800 */
[----:B------:R-:W4:Y:S04]  /*53b0*/  LDL.LU R15, [R1+0x154] ;  /* 0x00015400010f7983 */ /* 0x000f280000300800 */
[----:B-1----:R-:W4:Y:S01]  /*53c0*/  LDL.LU R16, [R1+0x144] ;  /* 0x0001440001107983 */ /* 0x002f220000300800 */
[----:B------:R-:W-:Y:S01]  /*53d0*/  @!P5 IMAD.IADD R27, R27, 0x1, -R29 ;  /* 0x000000011b1bd824 */ /* 0x000fe200078e0a1d */
[----:B--2---:R-:W-:-:S02]  /*53e0*/  ISETP.GT.U32.AND P6, PT, R29, R10, PT ;  /* 0x0000000a1d00720c */ /* 0x004fc40003fc4070 */
[C---:B---3--:R-:W-:Y:S02]  /*53f0*/  ISETP.GT.U32.AND P1, PT, R29.reuse, R11, PT ;  /* 0x0000000b1d00720c */ /* 0x048fe40003f24070 */
[----:B-----5:R-:W-:-:S09]  /*5400*/  ISETP.GT.U32.AND P0, PT, R29, R12, PT ;  /* 0x0000000c1d00720c */ /* 0x020fd20003f04070 */
[--C-:B------:R-:W-:Y:S01]  /*5410*/  @!P6 IMAD.IADD R10, R10, 0x1, -R29.reuse ;  /* 0x000000010a0ae824 */ /* 0x100fe200078e0a1d */
[----:B----4-:R-:W-:Y:S01]  /*5420*/  ISETP.GT.U32.AND P2, PT, R29, R18, PT ;  /* 0x000000121d00720c */ /* 0x010fe20003f44070 */
[--C-:B------:R-:W-:Y:S01]  /*5430*/  @!P1 IMAD.IADD R11, R11, 0x1, -R29.reuse ;  /* 0x000000010b0b9824 */ /* 0x100fe200078e0a1d */
[C---:B------:R-:W-:Y:S02]  /*5440*/  ISETP.GT.U32.AND P6, PT, R29.reuse, R17, PT ;  /* 0x000000111d00720c */ /* 0x040fe40003fc4070 */
[C---:B------:R-:W-:Y:S01]  /*5450*/  ISETP.GT.U32.AND P1, PT, R29.reuse, R19, PT ;  /* 0x000000131d00720c */ /* 0x040fe20003f24070 */
[----:B------:R-:W-:Y:S01]  /*5460*/  @!P0 IMAD.IADD R12, R12, 0x1, -R29 ;  /* 0x000000010c0c8824 */ /* 0x000fe200078e0a1d */
[----:B------:R-:W-:-:S07]  /*5470*/  ISETP.GT.U32.AND P0, PT, R29, R20, PT ;  /* 0x000000141d00720c */ /* 0x000fce0003f04070 */
[--C-:B------:R-:W-:Y:S01]  /*5480*/  @!P2 IMAD.IADD R18, R18, 0x1, -R29.reuse ;  /* 0x000000011212a824 */ /* 0x100fe200078e0a1d */
[C---:B------:R-:W-:Y:S02]  /*5490*/  ISETP.GT.U32.AND P3, PT, R29.reuse, R23, PT ;  /* 0x000000171d00720c */ /* 0x040fe40003f64070 */
[----:B------:R-:W-:Y:S01]  /*54a0*/  ISETP.GT.U32.AND P2, PT, R29, R21, PT ;  /* 0x000000151d00720c */ /* 0x000fe20003f44070 */
[--C-:B------:R-:W-:Y:S02]  /*54b0*/  @!P6 IMAD.IADD R17, R17, 0x1, -R29.reuse ;  /* 0x000000011111e824 */ /* 0x100fe400078e0a1d */
[--C-:B------:R-:W-:Y:S02]  /*54c0*/  @!P1 IMAD.IADD R19, R19, 0x1, -R29.reuse ;  /* 0x0000000113139824 */ /* 0x100fe400078e0a1d */
[----:B------:R-:W-:Y:S01]  /*54d0*/  @!P0 IMAD.IADD R20, R20, 0x1, -R29 ;  /* 0x0000000114148824 */ /* 0x000fe200078e0a1d */
[----:B------:R0:W-:Y:S01]  /*54e0*/  STL [R1+0x38], R17 ;  /* 0x0000381101007387 */ /* 0x0001e20000100800 */
[----:B------:R-:W-:-:S04]  /*54f0*/  ISETP.GT.U32.AND P4, PT, R29, R24, PT ;  /* 0x000000181d00720c */ /* 0x000fc80003f84070 */
[--C-:B------:R-:W-:Y:S01]  /*5500*/  @!P3 IMAD.IADD R23, R23, 0x1, -R29.reuse ;  /* 0x000000011717b824 */ /* 0x100fe200078e0a1d */
[----:B------:R-:W-:Y:S01]  /*5510*/  ISETP.GT.U32.AND P3, PT, R29, R22, PT ;  /* 0x000000161d00720c */ /* 0x000fe20003f64070 */
[----:B0-----:R-:W2:Y:S01]  /*5520*/  LDL.LU R17, [R1+0x148] ;  /* 0x0001480001117983 */ /* 0x001ea20000300800 */
[----:B------:R-:W-:-:S03]  /*5530*/  @!P2 IMAD.IADD R21, R21, 0x1, -R29 ;  /* 0x000000011515a824 */ /* 0x000fc600078e0a1d */
[----:B------:R0:W-:Y:S04]  /*5540*/  STL [R1+0x34], R19 ;  /* 0x0000341301007387 */ /* 0x0001e80000100800 */
[----:B------:R-:W3:Y:S04]  /*5550*/  LDL.LU R8, [R1+0x120] ;  /* 0x0001200001087983 */ /* 0x000ee80000300800 */
[----:B------:R1:W-:Y:S04]  /*5560*/  STL [R1+0x198], R20 ;  /* 0x0001981401007387 */ /* 0x0003e80000100800 */
[----:B------:R-:W4:Y:S01]  /*5570*/  LDL.LU R9, [R1+0x130] ;  /* 0x0001300001097983 */ /* 0x000f220000300800 */
[----:B------:R-:W-:-:S03]  /*5580*/  @!P4 IMAD.IADD R24, R24, 0x1, -R29 ;  /* 0x000000011818c824 */ /* 0x000fc600078e0a1d */
[----:B------:R-:W-:Y:S01]  /*5590*/  STL [R1+0x19c], R21 ;  /* 0x00019c1501007387 */ /* 0x000fe20000100800 */
[----:B------:R-:W-:-:S03]  /*55a0*/  ISETP.GT.U32.AND P4, PT, R29, R27, PT ;  /* 0x0000001b1d00720c */ /* 0x000fc60003f84070 */
[----:B0-----:R-:W5:Y:S01]  /*55b0*/  LDL.LU R19, [R1+0x13c] ;  /* 0x00013c0001137983 */ /* 0x001f620000300800 */
[----:B------:R-:W-:-:S03]  /*55c0*/  @!P3 IMAD.IADD R22, R22, 0x1, -R29 ;  /* 0x000000011616b824 */ /* 0x000fc600078e0a1d */
[----:B-1----:R-:W2:Y:S04]  /*55d0*/  LDL.LU R20, [R1+0x124] ;  /* 0x0001240001147983 */ /* 0x002ea80000300800 */
[----:B------:R0:W-:Y:S02]  /*55e0*/  STL [R1+0x17c], R22 ;  /* 0x00017c1601007387 */ /* 0x0001e40000100800 */
[----:B------:R-:W-:Y:S02]  /*55f0*/  @!P4 IMAD.IADD R27, R27, 0x1, -R29 ;  /* 0x000000011b1bc824 */ /* 0x000fe400078e0a1d */
[----:B0-----:R-:W2:Y:S04]  /*5600*/  LDL.LU R22, [R1+0x12c] ;  /* 0x00012c0001167983 */ /* 0x001ea80000300800 */
[----:B------:R-:W2:Y:S04]  /*5610*/  LDL.LU R21, [R1+0x104] ;  /* 0x0001040001157983 */ /* 0x000ea80000300800 */
[----:B------:R0:W-:Y:S04]  /*5620*/  STL [R1+0x188], R27 ;  /* 0x0001881b01007387 */ /* 0x0001e80000100800 */
[----:B0-----:R-:W2:Y:S01]  /*5630*/  LDL.LU R27, [R1+0x110] ;  /* 0x00011000011b7983 */ /* 0x001ea20000300800 */
[----:B------:R-:W-:-:S02]  /*5640*/  ISETP.GT.U32.AND P5, PT, R29, R25, PT ;  /* 0x000000191d00720c */ /* 0x000fc40003fa4070 */
[----:B------:R-:W-:-:S11]  /*5650*/  ISETP.GT.U32.AND P1, PT, R29, R11, PT ;  /* 0x0000000b1d00720c */ /* 0x000fd60003f24070 */
[--C-:B------:R-:W-:Y:S01]  /*5660*/  @!P5 IMAD.IADD R25, R25, 0x1, -R29.reuse ;  /* 0x000000011919d824 */ /* 0x100fe200078e0a1d */
[C---:B------:R-:W-:Y:S02]  /*5670*/  ISETP.GT.U32.AND P5, PT, R29.reuse, R10, PT ;  /* 0x0000000a1d00720c */ /* 0x040fe40003fa4070 */
[C---:B------:R-:W-:Y:S02]  /*5680*/  ISETP.GT.U32.AND P0, PT, R29.reuse, R12, PT ;  /* 0x0000000c1d00720c */ /* 0x040fe40003f04070 */
[C---:B------:R-:W-:Y:S02]  /*5690*/  ISETP.GT.U32.AND P6, PT, R29.reuse, R25, PT ;  /* 0x000000191d00720c */ /* 0x040fe40003fc4070 */
[----:B------:R-:W-:Y:S01]  /*56a0*/  ISETP.GT.U32.AND P2, PT, R29, R18, PT ;  /* 0x000000121d00720c */ /* 0x000fe20003f44070 */
[----:B------:R-:W-:Y:S01]  /*56b0*/  @!P1 IMAD.IADD R11, R11, 0x1, -R29 ;  /* 0x000000010b0b9824 */ /* 0x000fe200078e0a1d */
[----:B------:R-:W-:-:S05]  /*56c0*/  ISETP.GT.U32.AND P1, PT, R29, R13, PT ;  /* 0x0000000d1d00720c */ /* 0x000fca0003f24070 */
[--C-:B------:R-:W-:Y:S01]  /*56d0*/  @!P5 IMAD.IADD R10, R10, 0x1, -R29.reuse ;  /* 0x000000010a0ad824 */ /* 0x100fe200078e0a1d */
[C---:B------:R-:W-:Y:S02]  /*56e0*/  ISETP.GT.U32.AND P5, PT, R29.reuse, R26, PT ;  /* 0x0000001a1d00720c */ /* 0x040fe40003fa4070 */
[----:B------:R-:W-:Y:S01]  /*56f0*/  ISETP.GT.U32.AND P3, PT, R29, R23, PT ;  /* 0x000000171d00720c */ /* 0x000fe20003f64070 */
[--C-:B------:R-:W-:Y:S01]  /*5700*/  @!P6 IMAD.IADD R25, R25, 0x1, -R29.reuse ;  /* 0x000000011919e824 */ /* 0x100fe200078e0a1d */
[C---:B------:R-:W-:Y:S01]  /*5710*/  ISETP.GT.U32.AND P4, PT, R29.reuse, R24, PT ;  /* 0x000000181d00720c */ /* 0x040fe20003f84070 */
[--C-:B------:R-:W-:Y:S01]  /*5720*/  @!P0 IMAD.IADD R12, R12, 0x1, -R29.reuse ;  /* 0x000000010c0c8824 */ /* 0x100fe200078e0a1d */
[C---:B------:R-:W-:Y:S01]  /*5730*/  ISETP.GT.U32.AND P0, PT, R29.reuse, R14, PT ;  /* 0x0000000e1d00720c */ /* 0x040fe20003f04070 */
[--C-:B------:R-:W-:Y:S01]  /*5740*/  @!P2 IMAD.IADD R18, R18, 0x1, -R29.reuse ;  /* 0x000000011212a824 */ /* 0x100fe200078e0a1d */
[----:B------:R-:W-:Y:S01]  /*5750*/  ISETP.GT.U32.AND P2, PT, R29, R15, PT ;  /* 0x0000000f1d00720c */ /* 0x000fe20003f44070 */
[----:B------:R-:W-:-:S04]  /*5760*/  @!P1 IMAD.IADD R13, R13, 0x1, -R29 ;  /* 0x000000010d0d9824 */ /* 0x000fc800078e0a1d */
[--C-:B------:R-:W-:Y:S02]  /*5770*/  @!P5 IMAD.IADD R26, R26, 0x1, -R29.reuse ;  /* 0x000000011a1ad824 */ /* 0x100fe400078e0a1d */
[--C-:B------:R-:W-:Y:S01]  /*5780*/  @!P3 IMAD.IADD R23, R23, 0x1, -R29.reuse ;  /* 0x000000011717b824 */ /* 0x100fe200078e0a1d */
[----:B------:R-:W-:Y:S01]  /*5790*/  ISETP.GT.U32.AND P3, PT, R29, R16, PT ;  /* 0x000000101d00720c */ /* 0x000fe20003f64070 */
[--C-:B------:R-:W-:Y:S01]  /*57a0*/  @!P4 IMAD.IADD R24, R24, 0x1, -R29.reuse ;  /* 0x000000011818c824 */ /* 0x100fe200078e0a1d */
[----:B------:R-:W-:Y:S01]  /*57b0*/  STL [R1+0x194], R10 ;  /* 0x0001940a01007387 */ /* 0x000fe20000100800 */
[--C-:B------:R-:W-:Y:S02]  /*57c0*/  @!P0 IMAD.IADD R14, R14, 0x1, -R29.reuse ;  /* 0x000000010e0e8824 */ /* 0x100fe400078e0a1d */
[--C-:B------:R-:W-:Y:S01]  /*57d0*/  @!P2 IMAD.IADD R15, R15, 0x1, -R29.reuse ;  /* 0x000000010f0fa824 */ /* 0x100fe200078e0a1d */
[----:B------:R-:W-:Y:S04]  /*57e0*/  STL [R1+0x180], R11 ;  /* 0x0001800b01007387 */ /* 0x000fe80000100800 */
[----:B------:R-:W-:Y:S04]  /*57f0*/  STL [R1+0x184], R12 ;  /* 0x0001840c01007387 */ /* 0x000fe80000100800 */
[----:B------:R-:W-:Y:S04]  /*5800*/  STL [R1+0x15c], R18 ;  /* 0x00015c1201007387 */ /* 0x000fe80000100800 */
[----:B------:R-:W-:Y:S01]  /*5810*/  STL [R1+0x16c], R23 ;  /* 0x00016c1701007387 */ /* 0x000fe20000100800 */
[----:B------:R-:W-:-:S03]  /*5820*/  @!P3 IMAD.IADD R16, R16, 0x1, -R29 ;  /* 0x000000011010b824 */ /* 0x000fc600078e0a1d */
[----:B------:R0:W-:Y:S04]  /*5830*/  STL [R1+0x174], R24 ;  /* 0x0001741801007387 */ /* 0x0001e80000100800 */
[----:B0-----:R-:W2:Y:S04]  /*5840*/  LDL.LU R24, [R1+0x11c] ;  /* 0x00011c0001187983 */ /* 0x001ea80000300800 */
[----:B------:R-:W2:Y:S04]  /*5850*/  LDL.LU R10, [R1+0x108] ;  /* 0x00010800010a7983 */ /* 0x000ea80000300800 */
[----:B------:R-:W2:Y:S04]  /*5860*/  LDL.LU R18, [R1+0x10c] ;  /* 0x00010c0001127983 */ /* 0x000ea80000300800 */
[----:B------:R0:W-:Y:S04]  /*5870*/  STL [R1+0x160], R25 ;  /* 0x0001601901007387 */ /* 0x0001e80000100800 */
[----:B------:R-:W2:Y:S04]  /*5880*/  LDL.LU R23, [R1+0xe4] ;  /* 0x0000e40001177983 */ /* 0x000ea80000300800 */
[----:B0-----:R-:W2:Y:S01]  /*5890*/  LDL.LU R25, [R1+0xfc] ;  /* 0x0000fc0001197983 */ /* 0x001ea20000300800 */
[----:B---3--:R-:W-:-:S02]  /*58a0*/  ISETP.GT.U32.AND P6, PT, R29, R8, PT ;  /* 0x000000081d00720c */ /* 0x008fc40003fc4070 */
[C---:B----4-:R-:W-:Y:S02]  /*58b0*/  ISETP.GT.U32.AND P5, PT, R29.reuse, R9, PT ;  /* 0x000000091d00720c */ /* 0x050fe40003fa4070 */
[----:B-----5:R-:W-:-:S09]  /*58c0*/  ISETP.GT.U32.AND P1, PT, R29, R19, PT ;  /* 0x000000131d00720c */ /* 0x020fd20003f24070 */
[--C-:B------:R-:W-:Y:S01]  /*58d0*/  @!P6 IMAD.IADD R8, R8, 0x1, -R29.reuse ;  /* 0x000000010808e824 */ /* 0x100fe200078e0a1d */
[C---:B--2---:R-:W-:Y:S02]  /*58e0*/  ISETP.GT.U32.AND P4, PT, R29.reuse, R17, PT ;  /* 0x000000111d00720c */ /* 0x044fe40003f84070 */
[----:B------:R-:W-:Y:S01]  /*58f0*/  ISETP.GT.U32.AND P6, PT, R29, R26, PT ;  /* 0x0000001a1d00720c */ /* 0x000fe20003fc4070 */
[--C-:B------:R-:W-:Y:S01]  /*5900*/  @!P5 IMAD.IADD R9, R9, 0x1, -R29.reuse ;  /* 0x000000010909d824 */ /* 0x100fe200078e0a1d */
[C---:B------:R-:W-:Y:S02]  /*5910*/  ISETP.GT.U32.AND P0, PT, R29.reuse, R20, PT ;  /* 0x000000141d00720c */ /* 0x040fe40003f04070 */
[----:B------:R-:W-:Y:S01]  /*5920*/  ISETP.GT.U32.AND P5, PT, R29, R13, PT ;  /* 0x0000000d1d00720c */ /* 0x000fe20003fa4070 */
[----:B------:R-:W-:Y:S01]  /*5930*/  @!P1 IMAD.IADD R19, R19, 0x1, -R29 ;  /* 0x0000000113139824 */ /* 0x000fe200078e0a1d */
[C---:B------:R-:W-:Y:S02]  /*5940*/  ISETP.GT.U32.AND P1, PT, R29.reuse, R14, PT ;  /* 0x0000000e1d00720c */ /* 0x040fe40003f24070 */
[----:B------:R-:W-:-:S03]  /*5950*/  ISETP.GT.U32.AND P2, PT, R29, R22, PT ;  /* 0x000000161d00720c */ /* 0x000fc60003f44070 */
[--C-:B------:R-:W-:Y:S01]  /*5960*/  @!P4 IMAD.IADD R17, R17, 0x1, -R29.reuse ;  /* 0x000000011111c824 */ /* 0x100fe200078e0a1d */
[C---:B------:R-:W-:Y:S01]  /*5970*/  ISETP.GT.U32.AND P3, PT, R29.reuse, R21, PT ;  /* 0x000000151d00720c */ /* 0x040fe20003f64070 */
[--C-:B------:R-:W-:Y:S02]  /*5980*/  @!P6 IMAD.IADD R26, R26, 0x1, -R29.reuse ;  /* 0x000000011a1ae824 */ /* 0x100fe400078e0a1d */
[--C-:B------:R-:W-:Y:S01]  /*5990*/  @!P0 IMAD.IADD R20, R20, 0x1, -R29.reuse ;  /* 0x0000000114148824 */ /* 0x100fe200078e0a1d */
[----:B------:R-:W-:Y:S01]  /*59a0*/  ISETP.GT.U32.AND P0, PT, R29, R15, PT ;  /* 0x0000000f1d00720c */ /* 0x000fe20003f04070 */
[--C-:B------:R-:W-:Y:S01]  /*59b0*/  @!P5 IMAD.IADD R13, R13, 0x1, -R29.reuse ;  /* 0x000000010d0dd824 */ /* 0x100fe200078e0a1d */
[----:B------:R0:W-:Y:S03]  /*59c0*/  STL [R1+0x164], R26 ;  /* 0x0001641a01007387 */ /* 0x0001e60000100800 */
[----:B------:R-:W-:Y:S01]  /*59d0*/  @!P2 IMAD.IADD R22, R22, 0x1, -R29 ;  /* 0x000000011616a824 */ /* 0x000fe200078e0a1d */
[----:B------:R-:W-:-:S02]  /*59e0*/  ISETP.GT.U32.AND P2, PT, R29, R16, PT ;  /* 0x000000101d00720c */ /* 0x000fc40003f44070 */
[----:B------:R-:W-:Y:S01]  /*59f0*/  ISETP.GT.U32.AND P4, PT, R29, R27, PT ;  /* 0x0000001b1d00720c */ /* 0x000fe20003f84070 */
[--C-:B------:R-:W-:Y:S01]  /*5a00*/  @!P1 IMAD.IADD R14, R14, 0x1, -R29.reuse ;  /* 0x000000010e0e9824 */ /* 0x100fe200078e0a1d */
[----:B0-----:R-:W2:Y:S04]  /*5a10*/  LDL.LU R26, [R1+0x100] ;  /* 0x00010000011a7983 */ /* 0x001ea80000300800 */
[----:B------:R-:W3:Y:S01]  /*5a20*/  LDL.LU R11, [R1+0xec] ;  /* 0x0000ec00010b7983 */ /* 0x000ee20000300800 */
[----:B------:R-:W-:-:S03]  /*5a30*/  @!P3 IMAD.IADD R21, R21, 0x1, -R29 ;  /* 0x000000011515b824 */ /* 0x000fc600078e0a1d */
[----:B------:R0:W-:Y:S01]  /*5a40*/  STL [R1+0x140], R13 ;  /* 0x0001400d01007387 */ /* 0x0001e20000100800 */
[----:B------:R-:W-:-:S03]  /*5a50*/  ISETP.GT.U32.AND P3, PT, R29, R17, PT ;  /* 0x000000111d00720c */ /* 0x000fc60003f64070 */
[----:B------:R-:W4:Y:S01]  /*5a60*/  LDL.LU R12, [R1+0xf0] ;  /* 0x0000f000010c7983 */ /* 0x000f220000300800 */
[----:B------:R-:W-:-:S03]  /*5a70*/  @!P4 IMAD.IADD R27, R27, 0x1, -R29 ;  /* 0x000000011b1bc824 */ /* 0x000fc600078e0a1d */
[----:B------:R1:W-:Y:S01]  /*5a80*/  STL [R1+0x14c], R14 ;  /* 0x00014c0e01007387 */ /* 0x0003e20000100800 */
[----:B------:R-:W-:-:S03]  /*5a90*/  ISETP.GT.U32.AND P4, PT, R29, R8, PT ;  /* 0x000000081d00720c */ /* 0x000fc60003f84070 */
[----:B0-----:R-:W5:Y:S01]  /*5aa0*/  LDL.LU R13, [R1+0xd0] ;  /* 0x0000d000010d7983 */ /* 0x001f620000300800 */
[C---:B------:R-:W-:Y:S01]  /*5ab0*/  ISETP.GT.U32.AND P5, PT, R29.reuse, R9, PT ;  /* 0x000000091d00720c */ /* 0x040fe20003fa4070 */
[--C-:B------:R-:W-:Y:S01]  /*5ac0*/  @!P2 IMAD.IADD R16, R16, 0x1, -R29.reuse ;  /* 0x000000011010a824 */ /* 0x100fe200078e0a1d */
[----:B------:R-:W-:Y:S01]  /*5ad0*/  ISETP.GT.U32.AND P1, PT, R29, R19, PT ;  /* 0x000000131d00720c */ /* 0x000fe20003f24070 */
[----:B-1----:R-:W2:Y:S01]  /*5ae0*/  LDL.LU R14, [R1+0xdc] ;  /* 0x0000dc00010e7983 */ /* 0x002ea20000300800 */
[--C-:B------:R-:W-:Y:S01]  /*5af0*/  @!P0 IMAD.IADD R15, R15, 0x1, -R29.reuse ;  /* 0x000000010f0f8824 */ /* 0x100fe200078e0a1d */
[C---:B------:R-:W-:Y:S02]  /*5b00*/  ISETP.GT.U32.AND P2, PT, R29.reuse, R22, PT ;  /* 0x000000161d00720c */ /* 0x040fe40003f44070 */
[----:B------:R-:W-:Y:S01]  /*5b10*/  ISETP.GT.U32.AND P0, PT, R29, R20, PT ;  /* 0x000000141d00720c */ /* 0x000fe20003f04070 */
[--C-:B------:R-:W-:Y:S01]  /*5b20*/  @!P3 IMAD.IADD R17, R17, 0x1, -R29.reuse ;  /* 0x000000011111b824 */ /* 0x100fe200078e0a1d */
[----:B------:R0:W-:Y:S01]  /*5b30*/  STL [R1+0x154], R15 ;  /* 0x0001540f01007387 */ /* 0x0001e20000100800 */
[----:B------:R-:W-:-:S03]  /*5b40*/  @!P4 IMAD.IADD R8, R8, 0x1, -R29 ;  /* 0x000000010808c824 */ /* 0x000fc600078e0a1d */
[--C-:B------:R-:W-:Y:S02]  /*5b50*/  @!P5 IMAD.IADD R9, R9, 0x1, -R29.reuse ;  /* 0x000000010909d824 */ /* 0x100fe400078e0a1d */
[--C-:B------:R-:W-:Y:S01]  /*5b60*/  @!P1 IMAD.IADD R19, R19, 0x1, -R29.reuse ;  /* 0x0000000113139824 */ /* 0x100fe200078e0a1d */
[----:B0-----:R-:W2:Y:S02]  /*5b70*/  LDL.LU R15, [R1+0xe0] ;  /* 0x0000e000010f7983 */ /* 0x001ea40000300800 */
[--C-:B------:R-:W-:Y:S02]  /*5b80*/  @!P2 IMAD.IADD R22, R22, 0x1, -R29.reuse ;  /* 0x000000011616a824 */ /* 0x100fe400078e0a1d */
[----:B------:R0:W-:Y:S01]  /*5b90*/  STL [R1+0x144], R16 ;  /* 0x0001441001007387 */ /* 0x0001e20000100800 */
[----:B------:R-:W-:-:S03]  /*5ba0*/  @!P0 IMAD.IADD R20, R20, 0x1, -R29 ;  /* 0x0000000114148824 */ /* 0x000fc600078e0a1d */
[----:B0-----:R-:W2:Y:S04]  /*5bb0*/  LDL.LU R16, [R1+0xd4] ;  /* 0x0000d40001107983 */ /* 0x001ea80000300800 */
[----:B------:R0:W-:Y:S04]  /*5bc0*/  STL [R1+0x148], R17 ;  /* 0x0001481101007387 */ /* 0x0001e80000100800 */
[----:B0-----:R-:W2:Y:S04]  /*5bd0*/  LDL.LU R17, [R1+0xd8] ;  /* 0x0000d80001117983 */ /* 0x001ea80000300800 */
[----:B------:R-:W-:Y:S04]  /*5be0*/  STL [R1+0x120], R8 ;  /* 0x0001200801007387 */ /* 0x000fe80000100800 */
[----:B------:R-:W-:Y:S04]  /*5bf0*/  STL [R1+0x130], R9 ;  /* 0x0001300901007387 */ /* 0x000fe80000100800 */
[----:B------:R-:W-:Y:S04]  /*5c00*/  STL [R1+0x13c], R19 ;  /* 0x00013c1301007387 */ /* 0x000fe80000100800 */
[----:B------:R0:W-:Y:S04]  /*5c10*/  STL [R1+0x12c], R22 ;  /* 0x00012c1601007387 */ /* 0x0001e80000100800 */
[----:B------:R-:W-:Y:S04]  /*5c20*/  STL [R1+0x124], R20 ;  /* 0x0001241401007387 */ /* 0x000fe80000100800 */
[----:B0-----:R-:W2:Y:S01]  /*5c30*/  LDL R22, [R1+0x7f4] ;  /* 0x0007f40001167983 */ /* 0x001ea20000100800 */
[----:B------:R-:W-:-:S02]  /*5c40*/  ISETP.GT.U32.AND P6, PT, R29, R27, PT ;  /* 0x0000001b1d00720c */ /* 0x000fc40003fc4070 */
[C---:B------:R-:W-:Y:S02]  /*5c50*/  ISETP.GT.U32.AND P4, PT, R29.reuse, R24, PT ;  /* 0x000000181d00720c */ /* 0x040fe40003f84070 */
[C---:B------:R-:W-:Y:S02]  /*5c60*/  ISETP.GT.U32.AND P5, PT, R29.reuse, R10, PT ;  /* 0x0000000a1d00720c */ /* 0x040fe40003fa4070 */
[C---:B------:R-:W-:Y:S02]  /*5c70*/  ISETP.GT.U32.AND P1, PT, R29.reuse, R18, PT ;  /* 0x000000121d00720c */ /* 0x040fe40003f24070 */
[----:B------:R-:W-:-:S05]  /*5c80*/  ISETP.GT.U32.AND P0, PT, R29, R23, PT ;  /* 0x000000171d00720c */ /* 0x000fca0003f04070 */
[--C-:B------:R-:W-:Y:S02]  /*5c90*/  @!P6 IMAD.IADD R27, R27, 0x1, -R29.reuse ;  /* 0x000000011b1be824 */ /* 0x100fe400078e0a1d */
[--C-:B------:R-:W-:Y:S01]  /*5ca0*/  @!P4 IMAD.IADD R24, R24, 0x1, -R29.reuse ;  /* 0x000000011818c824 */ /* 0x100fe200078e0a1d */
[----:B------:R-:W-:Y:S01]  /*5cb0*/  ISETP.GT.U32.AND P3, PT, R29, R21, PT ;  /* 0x000000151d00720c */ /* 0x000fe20003f64070 */
[--C-:B------:R-:W-:Y:S02]  /*5cc0*/  @!P5 IMAD.IADD R10, R10, 0x1, -R29.reuse ;  /* 0x000000010a0ad824 */ /* 0x100fe400078e0a1d */
[--C-:B------:R-:W-:Y:S02]  /*5cd0*/  @!P1 IMAD.IADD R18, R18, 0x1, -R29.reuse ;  /* 0x0000000112129824 */ /* 0x100fe400078e0a1d */
[----:B------:R-:W-:Y:S02]  /*5ce0*/  @!P0 IMAD.IADD R23, R23, 0x1, -R29 ;  /* 0x0000000117178824 */ /* 0x000fe400078e0a1d */
[----:B------:R-:W-:Y:S01]  /*5cf0*/  IMAD R4, R29, R0, R4 ;  /* 0x000000001d047224 */ /* 0x000fe200078e0204 */
[----:B------:R0:W-:Y:S01]  /*5d00*/  STL [R1+0x110], R27 ;  /* 0x0001101b01007387 */ /* 0x0001e20000100800 */
[----:B------:R-:W-:-:S04]  /*5d10*/  IMAD.HI.U32 R0, R28, R2, RZ ;  /* 0x000000021c007227 */ /* 0x000fc800078e00ff */
[----:B------:R-:W-:Y:S01]  /*5d20*/  @!P3 IMAD.IADD R21, R21, 0x1, -R29 ;  /* 0x000000011515b824 */ /* 0x000fe200078e0a1d */
[----:B------:R-:W-:Y:S01]  /*5d30*/  ISETP.GT.U32.AND P2, PT, R29, R25, PT ;  /* 0x000000191d00720c */ /* 0x000fe20003f44070 */
[----:B------:R-:W-:-:S03]  /*5d40*/  IMAD.MOV R0, RZ, RZ, -R0 ;  /* 0x000000ffff007224 */ /* 0x000fc600078e0a00 */
[----:B------:R1:W-:Y:S04]  /*5d50*/  STL [R1+0x104], R21 ;  /* 0x0001041501007387 */ /* 0x0003e80000100800 */
[----:B0-----:R-:W2:Y:S01]  /*5d60*/  LDL.LU R27, [R1+0xb8] ;  /* 0x0000b800011b7983 */ /* 0x001ea20000300800 */
[----:B------:R-:W-:-:S03]  /*5d70*/  IMAD R2, R29, R0, R2 ;  /* 0x000000001d027224 */ /* 0x000fc600078e0202 */
[----:B------:R-:W2:Y:S04]  /*5d80*/  LDL.LU R19, [R1+0xc8] ;  /* 0x0000c80001137983 */ /* 0x000ea80000300800 */
[----:B------:R-:W2:Y:S04]  /*5d90*/  LDL.LU R20, [R1+0xcc] ;  /* 0x0000cc0001147983 */ /* 0x000ea80000300800 */
[----:B-1----:R-:W2:Y:S01]  /*5da0*/  LDL.LU R21, [R1+0xbc] ;  /* 0x0000bc0001157983 */ /* 0x002ea20000300800 */
[----:B------:R-:W-:Y:S01]  /*5db0*/  @!P2 IMAD.IADD R25, R25, 0x1, -R29 ;  /* 0x000000011919a824 */ /* 0x000fe200078e0a1d */
[----:B---3--:R-:W-:-:S02]  /*5dc0*/  ISETP.GT.U32.AND P6, PT, R29, R11, PT ;  /* 0x0000000b1d00720c */ /* 0x008fc40003fc4070 */
[C---:B----4-:R-:W-:Y:S02]  /*5dd0*/  ISETP.GT.U32.AND P4, PT, R29.reuse, R12, PT ;  /* 0x0000000c1d00720c */ /* 0x050fe40003f84070 */
[C---:B-----5:R-:W-:Y:S02]  /*5de0*/  ISETP.GT.U32.AND P5, PT, R29.reuse, R13, PT ;  /* 0x0000000d1d00720c */ /* 0x060fe40003fa4070 */
[----:B--2---:R-:W-:-:S07]  /*5df0*/  ISETP.GT.U32.AND P1, PT, R29, R14, PT ;  /* 0x0000000e1d00720c */ /* 0x004fce0003f24070 */
[--C-:B------:R-:W-:Y:S01]  /*5e00*/  @!P6 IMAD.IADD R11, R11, 0x1, -R29.reuse ;  /* 0x000000010b0be824 */ /* 0x100fe200078e0a1d */
[C---:B------:R-:W-:Y:S01]  /*5e10*/  ISETP.GT.U32.AND P6, PT, R29.reuse, R24, PT ;  /* 0x000000181d00720c */ /* 0x040fe20003fc4070 */
[--C-:B------:R-:W-:Y:S01]  /*5e20*/  @!P4 IMAD.IADD R12, R12, 0x1, -R29.reuse ;  /* 0x000000010c0cc824 */ /* 0x100fe200078e0a1d */
[----:B------:R-:W-:Y:S01]  /*5e30*/  ISETP.GT.U32.AND P4, PT, R29, R10, PT ;  /* 0x0000000a1d00720c */ /* 0x000fe20003f84070 */
[--C-:B------:R-:W-:Y:S01]  /*5e40*/  @!P5 IMAD.IADD R13, R13, 0x1, -R29.reuse ;  /* 0x000000010d0dd824 */ /* 0x100fe200078e0a1d */
[C---:B------:R-:W-:Y:S01]  /*5e50*/  ISETP.GT.U32.AND P5, PT, R29.reuse, R18, PT ;  /* 0x000000121d00720c */ /* 0x040fe20003fa4070 */
[----:B------:R-:W-:Y:S01]  /*5e60*/  @!P1 IMAD.IADD R14, R14, 0x1, -R29 ;  /* 0x000000010e0e9824 */ /* 0x000fe200078e0a1d */
[----:B------:R-:W-:-:S07]  /*5e70*/  ISETP.GT.U32.AND P1, PT, R29, R23, PT ;  /* 0x000000171d00720c */ /* 0x000fce0003f24070 */
[--C-:B------:R-:W-:Y:S01]  /*5e80*/  @!P6 IMAD.IADD R24, R24, 0x1, -R29.reuse ;  /* 0x000000011818e824 */ /* 0x100fe200078e0a1d */
[----:B------:R-:W-:Y:S01]  /*5e90*/  ISETP.GT.U32.AND P0, PT, R29, R15, PT ;  /* 0x0000000f1d00720c */ /* 0x000fe20003f04070 */
[--C-:B------:R-:W-:Y:S02]  /*5ea0*/  @!P4 IMAD.IADD R10, R10, 0x1, -R29.reuse ;  /* 0x000000010a0ac824 */ /* 0x100fe400078e0a1d */
[--C-:B------:R-:W-:Y:S02]  /*5eb0*/  @!P5 IMAD.IADD R18, R18, 0x1, -R29.reuse ;  /* 0x000000011212d824 */ /* 0x100fe400078e0a1d */
[----:B------:R-:W-:-:S08]  /*5ec0*/  @!P1 IMAD.IADD R23, R23, 0x1, -R29 ;  /* 0x0000000117179824 */ /* 0x000fd000078e0a1d */
[----:B------:R-:W-:Y:S01]  /*5ed0*/  @!P0 IMAD.IADD R15, R15, 0x1, -R29 ;  /* 0x000000010f0f8824 */ /* 0x000fe200078e0a1d */
[----:B------:R-:W-:-:S13]  /*5ee0*/  ISETP.GT.U32.AND P0, PT, R29, R25, PT ;  /* 0x000000191d00720c */ /* 0x000fda0003f04070 */
[----:B------:R-:W-:Y:S01]  /*5ef0*/  @!P0 IMAD.IADD R25, R25, 0x1, -R29 ;  /* 0x0000000119198824 */ /* 0x000fe200078e0a1d */
[----:B------:R-:W-:Y:S02]  /*5f00*/  IABS R0, R22 ;  /* 0x0000001600007213 */ /* 0x000fe40000000000 */
[----:B------:R-:W2:Y:S04]  /*5f10*/  LDL.LU R22, [R1+0xc4] ;  /* 0x0000c40001167983 */ /* 0x000ea80000300800 */
[----:B------:R0:W-:Y:S04]  /*5f20*/  STL [R1+0x11c], R24 ;  /* 0x00011c1801007387 */ /* 0x0001e80000100800 */
[----:B0-----:R-:W3:Y:S04]  /*5f30*/  LDL.LU R24, [R1+0xa4] ;  /* 0x0000a40001187983 */ /* 0x001ee80000300800 */
[----:B------:R0:W-:Y:S04]  /*5f40*/  STL [R1+0x108], R10 ;  /* 0x0001080a01007387 */ /* 0x0001e80000100800 */
[----:B------:R-:W4:Y:S04]  /*5f50*/  LDL.LU R8, [R1+0xb0] ;  /* 0x0000b00001087983 */ /* 0x000f280000300800 */
[----:B------:R1:W-:Y:S04]  /*5f60*/  STL [R1+0x10c], R18 ;  /* 0x00010c1201007387 */ /* 0x0003e80000100800 */
[----:B------:R-:W5:Y:S04]  /*5f70*/  LDL.LU R9, [R1+0xb4] ;  /* 0x0000b40001097983 */ /* 0x000f680000300800 */
[----:B------:R1:W-:Y:S04]  /*5f80*/  STL [R1+0xe4], R23 ;  /* 0x0000e41701007387 */ /* 0x0003e80000100800 */
[----:B0-----:R-:W3:Y:S04]  /*5f90*/  LDL.LU R10, [R1+0xa8] ;  /* 0x0000a800010a7983 */ /* 0x001ee80000300800 */
[----:B-1----:R-:W3:Y:S04]  /*5fa0*/  LDL.LU R18, [R1+0xac] ;  /* 0x0000ac0001127983 */ /* 0x002ee80000300800 */
[----:B------:R0:W-:Y:S04]  /*5fb0*/  STL [R1+0xfc], R25 ;  /* 0x0000fc1901007387 */ /* 0x0001e80000100800 */
[----:B------:R-:W3:Y:S01]  /*5fc0*/  LDL.LU R23, [R1+0x90] ;  /* 0x0000900001177983 */ /* 0x000ee20000300800 */
[----:B------:R-:W-:-:S02]  /*5fd0*/  ISETP.GT.U32.AND P3, PT, R29, R26, PT ;  /* 0x0000001a1d00720c */ /* 0x000fc40003f64070 */
[C---:B------:R-:W-:Y:S02]  /*5fe0*/  ISETP.GT.U32.AND P2, PT, R29.reuse, R16, PT ;  /* 0x000000101d00720c */ /* 0x040fe40003f44070 */
[C---:B------:R-:W-:Y:S01]  /*5ff0*/  ISETP.GT.U32.AND P4, PT, R29.reuse, R12, PT ;  /* 0x0000000c1d00720c */ /* 0x040fe20003f84070 */
[----:B0-----:R-:W3:Y:S08]  /*6000*/  LDL.LU R25, [R1+0x9c] ;  /* 0x00009c0001197983 */ /* 0x001ef00000300800 */
[--C-:B------:R-:W-:Y:S01]  /*6010*/  @!P3 IMAD.IADD R26, R26, 0x1, -R29.reuse ;  /* 0x000000011a1ab824 */ /* 0x100fe200078e0a1d */
[----:B------:R-:W-:Y:S01]  /*6020*/  ISETP.GT.U32.AND P3, PT, R29, R17, PT ;  /* 0x000000111d00720c */ /* 0x000fe20003f64070 */
[----:B------:R-:W-:-:S03]  /*6030*/  @!P2 IMAD.IADD R16, R16, 0x1, -R29 ;  /* 0x000000011010a824 */ /* 0x000fc600078e0a1d */
[----:B------:R-:W-:-:S09]  /*6040*/  ISETP.GT.U32.AND P2, PT, R29, R26, PT ;  /* 0x0000001a1d00720c */ /* 0x000fd20003f44070 */
[--C-:B------:R-:W-:Y:S01]  /*6050*/  @!P3 IMAD.IADD R17, R17, 0x1, -R29.reuse ;  /* 0x000000011111b824 */ /* 0x100fe200078e0a1d */
[C---:B------:R-:W-:Y:S02]  /*6060*/  ISETP.GT.U32.AND P3, PT, R29.reuse, R11, PT ;  /* 0x0000000b1d00720c */ /* 0x040fe40003f64070 */
[C---:B------:R-:W-:Y:S02]  /*6070*/  ISETP.GT.U32.AND P5, PT, R29.reuse, R13, PT ;  /* 0x0000000d1d00720c */ /* 0x040fe40003fa4070 */
[C---:B------:R-:W-:Y:S01]  /*6080*/  ISETP.GT.U32.AND P6, PT, R29.reuse, R17, PT ;  /* 0x000000111d00720c */ /* 0x040fe20003fc4070 */
[--C-:B------:R-:W-:Y:S02]  /*6090*/  @!P2 IMAD.IADD R26, R26, 0x1, -R29.reuse ;  /* 0x000000011a1aa824 */ /* 0x100fe400078e0a1d */
[----:B------:R-:W-:Y:S01]  /*60a0*/  @!P4 IMAD.IADD R12, R12, 0x1, -R29 ;  /* 0x000000010c0cc824 */ /* 0x000fe200078e0a1d */
[----:B------:R-:W-:-:S05]  /*60b0*/  ISETP.GT.U32.AND P4, PT, R29, R19, PT ;  /* 0x000000131d00720c */ /* 0x000fca0003f84070 */
[--C-:B------:R-:W-:Y:S01]  /*60c0*/  @!P3 IMAD.IADD R11, R11, 0x1, -R29.reuse ;  /* 0x000000010b0bb824 */ /* 0x100fe200078e0a1d */
[C---:B------:R-:W-:Y:S01]  /*60d0*/  ISETP.GT.U32.AND P3, PT, R29.reuse, R27, PT ;  /* 0x0000001b1d00720c */ /* 0x040fe20003f64070 */
[----:B------:R0:W-:Y:S01]  /*60e0*/  STL [R1+0x100], R26 ;  /* 0x0001001a01007387 */ /* 0x0001e20000100800 */
[----:B------:R-:W-:Y:S01]  /*60f0*/  ISETP.GT.U32.AND P1, PT, R29, R14, PT ;  /* 0x0000000e1d00720c */ /* 0x000fe20003f24070 */
[--C-:B------:R-:W-:Y:S01]  /*6100*/  @!P5 IMAD.IADD R13, R13, 0x1, -R29.reuse ;  /* 0x000000010d0dd824 */ /* 0x100fe200078e0a1d */
[----:B------:R-:W-:Y:S01]  /*6110*/  ISETP.GT.U32.AND P5, PT, R29, R20, PT ;  /* 0x000000141d00720c */ /* 0x000fe20003fa4070 */
[----:B------:R-:W-:Y:S01]  /*6120*/  @!P6 IMAD.IADD R17, R17, 0x1, -R29 ;  /* 0x000000011111e824 */ /* 0x000fe200078e0a1d */
[----:B0-----:R-:W3:Y:S01]  /*6130*/  LDL.LU R26, [R1+0xa0] ;  /* 0x0000a000011a7983 */ /* 0x001ee20000300800 */
[----:B------:R-:W-:-:S06]  /*6140*/  ISETP.GT.U32.AND P0, PT, R29, R15, PT ;  /* 0x0000000f1d00720c */ /* 0x000fcc0003f04070 */
[--C-:B------:R-:W-:Y:S01]  /*6150*/  @!P3 IMAD.IADD R27, R27, 0x1, -R29.reuse ;  /* 0x000000011b1bb824 */ /* 0x100fe200078e0a1d */
[----:B------:R-:W-:Y:S01]  /*6160*/  ISETP.GT.U32.AND P2, PT, R29, R16, PT ;  /* 0x000000101d00720c */ /* 0x000fe20003f44070 */
[--C-:B------:R-:W-:Y:S02]  /*6170*/  @!P4 IMAD.IADD R19, R19, 0x1, -R29.reuse ;  /* 0x000000011313c824 */ /* 0x100fe400078e0a1d */
[--C-:B------:R-:W-:Y:S01]  /*6180*/  @!P1 IMAD.IADD R14, R14, 0x1, -R29.reuse ;  /* 0x000000010e0e9824 */ /* 0x100fe200078e0a1d */
[----:B------:R-:W-:Y:S01]  /*6190*/  ISETP.GT.U32.AND P1, PT, R29, R21, PT ;  /* 0x000000151d00720c */ /* 0x000fe20003f24070 */
[--C-:B------:R-:W-:Y:S01]  /*61a0*/  @!P5 IMAD.IADD R20, R20, 0x1, -R29.reuse ;  /* 0x000000011414d824 */ /* 0x100fe200078e0a1d */
[----:B------:R0:W-:Y:S01]  /*61b0*/  STL [R1+0xec], R11 ;  /* 0x0000ec0b01007387 */ /* 0x0001e20000100800 */
[----:B------:R-:W-:-:S03]  /*61c0*/  @!P0 IMAD.IADD R15, R15, 0x1, -R29 ;  /* 0x000000010f0f8824 */ /* 0x000fc600078e0a1d */
[----:B------:R1:W-:Y:S03]  /*61d0*/  STL [R1+0xf0], R12 ;  /* 0x0000f00c01007387 */ /* 0x0003e60000100800 */
[--C-:B------:R-:W-:Y:S01]  /*61e0*/  @!P2 IMAD.IADD R16, R16, 0x1, -R29.reuse ;  /* 0x000000011010a824 */ /* 0x100fe200078e0a1d */
[----:B------:R0:W-:Y:S03]  /*61f0*/  STL [R1+0xd0], R13 ;  /* 0x0000d00d01007387 */ /* 0x0001e60000100800 */
[----:B------:R-:W-:Y:S01]  /*6200*/  @!P1 IMAD.IADD R21, R21, 0x1, -R29 ;  /* 0x0000000115159824 */ /* 0x000fe200078e0a1d */
[----:B------:R1:W-:Y:S04]  /*6210*/  STL [R1+0xdc], R14 ;  /* 0x0000dc0e01007387 */ /* 0x0003e80000100800 */
[----:B------:R1:W-:Y:S04]  /*6220*/  STL [R1+0xe0], R15 ;  /* 0x0000e00f01007387 */ /* 0x0003e80000100800 */
[----:B0-----:R-:W3:Y:S04]  /*6230*/  LDL.LU R11, [R1+0x94] ;  /* 0x00009400010b7983 */ /* 0x001ee80000300800 */
[----:B------:R-:W-:Y:S04]  /*6240*/  STL [R1+0xd4], R16 ;  /* 0x0000d41001007387 */ /* 0x000fe80000100800 */
[----:B-1----:R-:W3:Y:S04]  /*6250*/  LDL.LU R12, [R1+0x98] ;  /* 0x00009800010c7983 */ /* 0x002ee80000300800 */
[----:B------:R-:W3:Y:S04]  /*6260*/  LDL.LU R13, [R1+0x7c] ;  /* 0x00007c00010d7983 */ /* 0x000ee80000300800 */
[----:B------:R-:W-:Y:S04]  /*6270*/  STL [R1+0xd8], R17 ;  /* 0x0000d81101007387 */ /* 0x000fe80000100800 */
[----:B------:R-:W3:Y:S04]  /*6280*/  LDL.LU R14, [R1+0x88] ;  /* 0x00008800010e7983 */ /* 0x000ee80000300800 */
[----:B------:R-:W3:Y:S01]  /*6290*/  LDL.LU R15, [R1+0x8c] ;  /* 0x00008c00010f7983 */ /* 0x000ee20000300800 */
[----:B--2---:R-:W-:-:S02]  /*62a0*/  ISETP.GT.U32.AND P0, PT, R29, R22, PT ;  /* 0x000000161d00720c */ /* 0x004fc40003f04070 */
[C---:B----4-:R-:W-:Y:S02]  /*62b0*/  ISETP.GT.U32.AND P6, PT, R29.reuse, R8, PT ;  /* 0x000000081d00720c */ /* 0x050fe40003fc4070 */
[C---:B-----5:R-:W-:Y:S02]  /*62c0*/  ISETP.GT.U32.AND P3, PT, R29.reuse, R9, PT ;  /* 0x000000091d00720c */ /* 0x060fe40003f64070 */
[----:B---3--:R-:W-:-:S09]  /*62d0*/  ISETP.GT.U32.AND P4, PT, R29, R10, PT ;  /* 0x0000000a1d00720c */ /* 0x008fd20003f84070 */
[--C-:B------:R-:W-:Y:S01]  /*62e0*/  @!P6 IMAD.IADD R8, R8, 0x1, -R29.reuse ;  /* 0x000000010808e824 */ /* 0x100fe200078e0a1d */
[C---:B------:R-:W-:Y:S02]  /*62f0*/  ISETP.GT.U32.AND P6, PT, R29.reuse, R27, PT ;  /* 0x0000001b1d00720c */ /* 0x040fe40003fc4070 */
[----:B------:R-:W-:Y:S01]  /*6300*/  ISETP.GT.U32.AND P5, PT, R29, R18, PT ;  /* 0x000000121d00720c */ /* 0x000fe20003fa4070 */
[--C-:B------:R-:W-:Y:S01]  /*6310*/  @!P3 IMAD.IADD R9, R9, 0x1, -R29.reuse ;  /* 0x000000010909b824 */ /* 0x100fe200078e0a1d */
[C---:B------:R-:W-:Y:S01]  /*6320*/  ISETP.GT.U32.AND P3, PT, R29.reuse, R19, PT ;  /* 0x000000131d00720c */ /* 0x040fe20003f64070 */
[----:B------:R-:W-:Y:S01]  /*6330*/  @!P4 IMAD.IADD R10, R10, 0x1, -R29 ;  /* 0x000000010a0ac824 */ /* 0x000fe200078e0a1d */
[C---:B------:R-:W-:Y:S02]  /*6340*/  ISETP.GT.U32.AND P4, PT, R29.reuse, R20, PT ;  /* 0x000000141d00720c */ /* 0x040fe40003f84070 */
[----:B------:R-:W-:-:S07]  /*6350*/  ISETP.GT.U32.AND P1, PT, R29, R23, PT ;  /* 0x000000171d00720c */ /* 0x000fce0003f24070 */
[--C-:B------:R-:W-:Y:S01]  /*6360*/  @!P5 IMAD.IADD R18, R18, 0x1, -R29.reuse ;  /* 0x000000011212d824 */ /* 0x100fe200078e0a1d */
[----:B------:R-:W-:Y:S01]  /*6370*/  ISETP.GT.U32.AND P5, PT, R29, R21, PT ;  /* 0x000000151d00720c */ /* 0x000fe20003fa4070 */
[--C-:B------:R-:W-:Y:S02]  /*6380*/  @!P6 IMAD.IADD R27, R27, 0x1, -R29.reuse ;  /* 0x000000011b1be824 */ /* 0x100fe400078e0a1d */
[----:B------:R-:W-:-:S03]  /*6390*/  @!P3 IMAD.IADD R19, R19, 0x1, -R29 ;  /* 0x000000011313b824 */ /* 0x000fc600078e0a1d */
[----:B------:R0:W-:Y:S01]  /*63a0*/  STL [R1+0xb8], R27 ;  /* 0x0000b81b01007387 */ /* 0x0001e20000100800 */
[--C-:B------:R-:W-:Y:S02]  /*63b0*/  @!P0 IMAD.IADD R22, R22, 0x1, -R29.reuse ;  /* 0x0000000116168824 */ /* 0x100fe400078e0a1d */
[--C-:B------:R-:W-:Y:S02]  /*63c0*/  @!P4 IMAD.IADD R20, R20, 0x1, -R29.reuse ;  /* 0x000000011414c824 */ /* 0x100fe400078e0a1d */
[----:B------:R-:W-:Y:S01]  /*63d0*/  @!P1 IMAD.IADD R23, R23, 0x1, -R29 ;  /* 0x0000000117179824 */ /* 0x000fe200078e0a1d */
[----:B0-----:R-:W2:Y:S04]  /*63e0*/  LDL.LU R27, [R1+0x80] ;  /* 0x00008000011b7983 */ /* 0x001ea80000300800 */
[----:B------:R-:W3:Y:S04]  /*63f0*/  LDL.LU R16, [R1+0x84] ;  /* 0x0000840001107983 */ /* 0x000ee80000300800 */
[----:B------:R0:W-:Y:S01]  /*6400*/  STL [R1+0xc8], R19 ;  /* 0x0000c81301007387 */ /* 0x0001e20000100800 */
[----:B------:R-:W-:-:S03]  /*6410*/  ISETP.GT.U32.AND P1, PT, R29, R22, PT ;  /* 0x000000161d00720c */ /* 0x000fc60003f24070 */
[----:B------:R-:W4:Y:S01]  /*6420*/  LDL.LU R17, [R1+0x70] ;  /* 0x0000700001117983 */ /* 0x000f220000300800 */
[----:B------:R-:W-:-:S03]  /*6430*/  @!P5 IMAD.IADD R21, R21, 0x1, -R29 ;  /* 0x000000011515d824 */ /* 0x000fc600078e0a1d */
[----:B------:R1:W-:Y:S04]  /*6440*/  STL [R1+0xcc], R20 ;  /* 0x0000cc1401007387 */ /* 0x0003e80000100800 */
[----:B0-----:R-:W5:Y:S04]  /*6450*/  LDL.LU R19, [R1+0x78] ;  /* 0x0000780001137983 */ /* 0x001f680000300800 */
[----:B-1----:R-:W2:Y:S04]  /*6460*/  LDL.LU R20, [R1+0x1b4] ;  /* 0x0001b40001147983 */ /* 0x002ea80000300800 */
[----:B------:R0:W-:Y:S01]  /*6470*/  STL [R1+0xbc], R21 ;  /* 0x0000bc1501007387 */ /* 0x0001e20000100800 */
[----:B------:R-:W-:-:S03]  /*6480*/  @!P1 IMAD.IADD R22, R22, 0x1, -R29 ;  /* 0x0000000116169824 */ /* 0x000fc600078e0a1d */
[----:B0-----:R-:W2:Y:S04]  /*6490*/  LDL.LU R21, [R1+0x74] ;  /* 0x0000740001157983 */ /* 0x001ea80000300800 */
[----:B------:R0:W-:Y:S04]  /*64a0*/  STL [R1+0xc4], R22 ;  /* 0x0000c41601007387 */ /* 0x0001e80000100800 */
[----:B0-----:R-:W2:Y:S01]  /*64b0*/  LDL.LU R22, [R1+0x1a8] ;  /* 0x0001a80001167983 */ /* 0x001ea20000300800 */
[C---:B------:R-:W-:Y:S02]  /*64c0*/  ISETP.GT.U32.AND P2, PT, R29.reuse, R24, PT ;  /* 0x000000181d00720c */ /* 0x040fe40003f44070 */
[----:B------:R-:W-:-:S11]  /*64d0*/  ISETP.GT.U32.AND P0, PT, R29, R25, PT ;  /* 0x000000191d00720c */ /* 0x000fd60003f04070 */
[--C-:B------:R-:W-:Y:S01]  /*64e0*/  @!P2 IMAD.IADD R24, R24, 0x1, -R29.reuse ;  /* 0x000000011818a824 */ /* 0x100fe200078e0a1d */
[----:B------:R-:W-:Y:S01]  /*64f0*/  ISETP.GT.U32.AND P2, PT, R29, R26, PT ;  /* 0x0000001a1d00720c */ /* 0x000fe20003f44070 */
[----:B------:R-:W-:Y:S01]  /*6500*/  @!P0 IMAD.IADD R25, R25, 0x1, -R29 ;  /* 0x0000000119198824 */ /* 0x000fe200078e0a1d */
[C---:B------:R-:W-:Y:S02]  /*6510*/  ISETP.GT.U32.AND P3, PT, R29.reuse, R9, PT ;  /* 0x000000091d00720c */ /* 0x040fe40003f64070 */
[C---:B------:R-:W-:Y:S02]  /*6520*/  ISETP.GT.U32.AND P0, PT, R29.reuse, R24, PT ;  /* 0x000000181d00720c */ /* 0x040fe40003f04070 */
[----:B------:R-:W-:-:S07]  /*6530*/  ISETP.GT.U32.AND P4, PT, R29, R10, PT ;  /* 0x0000000a1d00720c */ /* 0x000fce0003f84070 */
[--C-:B------:R-:W-:Y:S01]  /*6540*/  @!P2 IMAD.IADD R26, R26, 0x1, -R29.reuse ;  /* 0x000000011a1aa824 */ /* 0x100fe200078e0a1d */
[C---:B------:R-:W-:Y:S02]  /*6550*/  ISETP.GT.U32.AND P2, PT, R29.reuse, R8, PT ;  /* 0x000000081d00720c */ /* 0x040fe40003f44070 */
[C---:B------:R-:W-:Y:S02]  /*6560*/  ISETP.GT.U32.AND P5, PT, R29.reuse, R18, PT ;  /* 0x000000121d00720c */ /* 0x040fe40003fa4070 */
[----:B------:R-:W-:Y:S01]  /*6570*/  ISETP.GT.U32.AND P1, PT, R29, R26, PT ;  /* 0x0000001a1d00720c */ /* 0x000fe20003f24070 */
[--C-:B------:R-:W-:Y:S02]  /*6580*/  @!P0 IMAD.IADD R24, R24, 0x1, -R29.reuse ;  /* 0x0000000118188824 */ /* 0x100fe400078e0a1d */
[----:B------:R-:W-:Y:S01]  /*6590*/  @!P3 IMAD.IADD R9, R9, 0x1, -R29 ;  /* 0x000000010909b824 */ /* 0x000fe200078e0a1d */
[----:B------:R-:W-:-:S05]  /*65a0*/  ISETP.GT.U32.AND P3, PT, R29, R12, PT ;  /* 0x0000000c1d00720c */ /* 0x000fca0003f64070 */
[--C-:B------:R-:W-:Y:S01]  /*65b0*/  @!P2 IMAD.IADD R8, R8, 0x1, -R29.reuse ;  /* 0x000000010808a824 */ /* 0x100fe200078e0a1d */
[C---:B------:R-:W-:Y:S01]  /*65c0*/  ISETP.GT.U32.AND P2, PT, R29.reuse, R11, PT ;  /* 0x0000000b1d00720c */ /* 0x040fe20003f44070 */
[--C-:B------:R-:W-:Y:S01]  /*65d0*/  @!P4 IMAD.IADD R10, R10, 0x1, -R29.reuse ;  /* 0x000000010a0ac824 */ /* 0x100fe200078e0a1d */
[C---:B------:R-:W-:Y:S01]  /*65e0*/  ISETP.GT.U32.AND P6, PT, R29.reuse, R23, PT ;  /* 0x000000171d00720c */ /* 0x040fe20003fc4070 */
[----:B------:R0:W-:Y:S01]  /*65f0*/  STL [R1+0xa4], R24 ;  /* 0x0000a41801007387 */ /* 0x0001e20000100800 */
[C---:B------:R-:W-:Y:S01]  /*6600*/  ISETP.GT.U32.AND P4, PT, R29.reuse, R13, PT ;  /* 0x0000000d1d00720c */ /* 0x040fe20003f84070 */
[--C-:B------:R-:W-:Y:S01]  /*6610*/  @!P5 IMAD.IADD R18, R18, 0x1, -R29.reuse ;  /* 0x000000011212d824 */ /* 0x100fe200078e0a1d */
[----:B------:R-:W-:Y:S01]  /*6620*/  ISETP.GT.U32.AND P5, PT, R29, R14, PT ;  /* 0x0000000e1d00720c */ /* 0x000fe20003fa4070 */
[--C-:B------:R-:W-:Y:S01]  /*6630*/  @!P1 IMAD.IADD R26, R26, 0x1, -R29.reuse ;  /* 0x000000011a1a9824 */ /* 0x100fe200078e0a1d */
[----:B0-----:R-:W2:Y:S05]  /*6640*/  LDL.LU R24, [R1+0x168] ;  /* 0x0001680001187983 */ /* 0x001eaa0000300800 */
[--C-:B------:R-:W-:Y:S01]  /*6650*/  @!P2 IMAD.IADD R11, R11, 0x1, -R29.reuse ;  /* 0x000000010b0ba824 */ /* 0x100fe200078e0a1d */
[----:B------:R-:W-:Y:S01]  /*6660*/  ISETP.GT.U32.AND P0, PT, R29, R25, PT ;  /* 0x000000191d00720c */ /* 0x000fe20003f04070 */
[----:B------:R-:W-:-:S02]  /*6670*/  @!P3 IMAD.IADD R12, R12, 0x1, -R29 ;  /* 0x000000010c0cb824 */ /* 0x000fc400078e0a1d */
[--C-:B------:R-:W-:Y:S01]  /*6680*/  @!P6 IMAD.IADD R23, R23, 0x1, -R29.reuse ;  /* 0x000000011717e824 */ /* 0x100fe200078e0a1d */
[----:B------:R-:W-:Y:S01]  /*6690*/  ISETP.GT.U32.AND P6, PT, R29, R15, PT ;  /* 0x0000000f1d00720c */ /* 0x000fe20003fc4070 */
[--C-:B------:R-:W-:Y:S02]  /*66a0*/  @!P4 IMAD.IADD R13, R13, 0x1, -R29.reuse ;  /* 0x000000010d0dc824 */ /* 0x100fe400078e0a1d */
[----:B------:R-:W-:Y:S01]  /*66b0*/  @!P5 IMAD.IADD R14, R14, 0x1, -R29 ;  /* 0x000000010e0ed824 */ /* 0x000fe200078e0a1d */
[----:B------:R-:W-:Y:S01]  /*66c0*/  STL [R1+0xb0], R8 ;  /* 0x0000b00801007387 */ /* 0x000fe20000100800 */
[----:B------:R-:W-:-:S03]  /*66d0*/  IMAD.HI.U32 R3, R28, R0, RZ ;  /* 0x000000001c037227 */ /* 0x000fc600078e00ff */
[----:B------:R-:W-:Y:S01]  /*66e0*/  STL [R1+0xb4], R9 ;  /* 0x0000b40901007387 */ /* 0x000fe20000100800 */
[----:B------:R-:W-:-:S03]  /*66f0*/  @!P0 IMAD.IADD R25, R25, 0x1, -R29 ;  /* 0x0000000119198824 */ /* 0x000fc600078e0a1d */
[----:B------:R-:W-:Y:S01]  /*6700*/  STL [R1+0xa8], R10 ;  /* 0x0000a80a01007387 */ /* 0x000fe20000100800 */
[----:B------:R-:W-:-:S03]  /*6710*/  @!P6 IMAD.IADD R15, R15, 0x1, -R29 ;  /* 0x000000010f0fe824 */ /* 0x000fc600078e0a1d */
[----:B------:R0:W-:Y:S04]  /*6720*/  STL [R1+0xac], R18 ;  /* 0x0000ac1201007387 */ /* 0x0001e80000100800 */
[----:B------:R-:W-:Y:S01]  /*6730*/  STL [R1+0x90], R23 ;  /* 0x0000901701007387 */ /* 0x000fe20000100800 */
[----:B------:R-:W-:-:S03]  /*6740*/  IMAD.MOV R3, RZ, RZ, -R3 ;  /* 0x000000ffff037224 */ /* 0x000fc600078e0a03 */
[----:B0-----:R-:W2:Y:S04]  /*6750*/  LDL R18, [R1+0x7f0] ;  /* 0x0007f00001127983 */ /* 0x001ea80000100800 */
[----:B------:R-:W-:Y:S04]  /*6760*/  STL [R1+0x9c], R25 ;  /* 0x00009c1901007387 */ /* 0x000fe80000100800 */
[----:B------:R0:W-:Y:S01]  /*6770*/  STL [R1+0xa0], R26 ;  /* 0x0000a01a01007387 */ /* 0x0001e20000100800 */
[----:B------:R-:W-:-:S03]  /*6780*/  IMAD R0, R29, R3, R0 ;  /* 0x000000031d007224 */ /* 0x000fc600078e0200 */
[----:B0-----:R-:W2:Y:S04]  /*6790*/  LDL.LU R26, [R1+0x18c] ;  /* 0x00018c00011a7983 */ /* 0x001ea80000300800 */
[----:B------:R-:W2:Y:S04]  /*67a0*/  LDL.LU R25, [R1+0x190] ;  /* 0x0001900001197983 */ /* 0x000ea80000300800 */
[----:B------:R-:W2:Y:S04]  /*67b0*/  LDL.LU R23, [R1+0x170] ;  /* 0x0001700001177983 */ /* 0x000ea80000300800 */
[----:B------:R-:W2:Y:S04]  /*67c0*/  LDL.LU R3, [R1+0x178] ;  /* 0x0001780001037983 */ /* 0x000ea80000300800 */
[----:B------:R-:W2:Y:S04]  /*67d0*/  LDL.LU R7, [R1+0x128] ;  /* 0x0001280001077983 */ /* 0x000ea80000300800 */
[----:B------:R-:W2:Y:S01]  /*67e0*/  LDL.LU R8, [R1+0x150] ;  /* 0x0001500001087983 */ /* 0x000ea20000300800 */
[----:B---3--:R-:W-:-:S02]  /*67f0*/  ISETP.GT.U32.AND P1, PT, R29, R16, PT ;  /* 0x000000101d00720c */ /* 0x008fc40003f24070 */
[C---:B----4-:R-:W-:Y:S02]  /*6800*/  ISETP.GT.U32.AND P2, PT, R29.reuse, R17, PT ;  /* 0x000000111d00720c */ /* 0x050fe40003f44070 */
[C---:B-----5:R-:W-:Y:S02]  /*6810*/  ISETP.GT.U32.AND P3, PT, R29.reuse, R19, PT ;  /* 0x000000131d00720c */ /* 0x060fe40003f64070 */
[----:B--2---:R-:W-:-:S07]  /*6820*/  ISETP.GT.U32.AND P4, PT, R29, R20, PT ;  /* 0x000000141d00720c */ /* 0x004fce0003f84070 */
[--C-:B------:R-:W-:Y:S01]  /*6830*/  @!P1 IMAD.IADD R16, R16, 0x1, -R29.reuse ;  /* 0x0000000110109824 */ /* 0x100fe200078e0a1d */
[----:B------:R-:W-:Y:S01]  /*6840*/  ISETP.GT.U32.AND P1, PT, R29, R11, PT ;  /* 0x0000000b1d00720c */ /* 0x000fe20003f24070 */
[--C-:B------:R-:W-:Y:S01]  /*6850*/  @!P2 IMAD.IADD R17, R17, 0x1, -R29.reuse ;  /* 0x000000011111a824 */ /* 0x100fe200078e0a1d */
[----:B------:R-:W-:Y:S01]  /*6860*/  ISETP.GT.U32.AND P2, PT, R29, R12, PT ;  /* 0x0000000c1d00720c */ /* 0x000fe20003f44070 */
[--C-:B------:R-:W-:Y:S01]  /*6870*/  @!P3 IMAD.IADD R19, R19, 0x1, -R29.reuse ;  /* 0x000000011313b824 */ /* 0x100fe200078e0a1d */
[C---:B------:R-:W-:Y:S02]  /*6880*/  ISETP.GT.U32.AND P3, PT, R29.reuse, R13, PT ;  /* 0x0000000d1d00720c */ /* 0x040fe40003f64070 */
[C---:B------:R-:W-:Y:S01]  /*6890*/  ISETP.GT.U32.AND P5, PT, R29.reuse, R21, PT ;  /* 0x000000151d00720c */ /* 0x040fe20003fa4070 */
[----:B------:R-:W-:Y:S01]  /*68a0*/  @!P4 IMAD.IADD R20, R20, 0x1, -R29 ;  /* 0x000000011414c824 */ /* 0x000fe200078e0a1d */
[C---:B------:R-:W-:Y:S02]  /*68b0*/  ISETP.GT.U32.AND P0, PT, R29.reuse, R27, PT ;  /* 0x0000001b1d00720c */ /* 0x040fe40003f04070 */
[----:B------:R-:W-:-:S03]  /*68c0*/  ISETP.GT.U32.AND P4, PT, R29, R14, PT ;  /* 0x0000000e1d00720c */ /* 0x000fc60003f84070 */
[--C-:B------:R-:W-:Y:S02]  /*68d0*/  @!P1 IMAD.IADD R11, R11, 0x1, -R29.reuse ;  /* 0x000000010b0b9824 */ /* 0x100fe400078e0a1d */
[----:B------:R-:W-:-:S04]  /*68e0*/  @!P2 IMAD.IADD R12, R12, 0x1, -R29 ;  /* 0x000000010c0ca824 */ /* 0x000fc800078e0a1d */
[--C-:B------:R-:W-:Y:S01]  /*68f0*/  @!P5 IMAD.IADD R21, R21, 0x1, -R29.reuse ;  /* 0x000000011515d824 */ /* 0x100fe200078e0a1d */
[C---:B------:R-:W-:Y:S02]  /*6900*/  ISETP.GT.U32.AND P6, PT, R29.reuse, R22, PT ;  /* 0x000000161d00720c */ /* 0x040fe40003fc4070 */
[----:B------:R-:W-:Y:S01]  /*6910*/  ISETP.GT.U32.AND P5, PT, R29, R15, PT ;  /* 0x0000000f1d00720c */ /* 0x000fe20003fa4070 */
[--C-:B------:R-:W-:Y:S01]  /*6920*/  @!P3 IMAD.IADD R13, R13, 0x1, -R29.reuse ;  /* 0x000000010d0db824 */ /* 0x100fe200078e0a1d */
[----:B------:R0:W-:Y:S01]  /*6930*/  STL [R1+0x94], R11 ;  /* 0x0000940b01007387 */ /* 0x0001e20000100800 */
[--C-:B------:R-:W-:Y:S02]  /*6940*/  @!P0 IMAD.IADD R27, R27, 0x1, -R29.reuse ;  /* 0x000000011b1b8824 */ /* 0x100fe400078e0a1d */
[--C-:B------:R-:W-:Y:S01]  /*6950*/  @!P4 IMAD.IADD R14, R14, 0x1, -R29.reuse ;  /* 0x000000010e0ec824 */ /* 0x100fe200078e0a1d */
[----:B------:R-:W2:Y:S04]  /*6960*/  LDL.LU R9, [R1+0x158] ;  /* 0x0001580001097983 */ /* 0x000ea80000300800 */
[----:B------:R1:W-:Y:S01]  /*6970*/  STL [R1+0x98], R12 ;  /* 0x0000980c01007387 */ /* 0x0003e20000100800 */
[----:B------:R-:W-:Y:S01]  /*6980*/  @!P6 IMAD.IADD R22, R22, 0x1, -R29 ;  /* 0x000000011616e824 */ /* 0x000fe200078e0a1d */
[----:B------:R-:W-:-:S02]  /*6990*/  ISETP.GT.U32.AND P6, PT, R29, R27, PT ;  /* 0x0000001b1d00720c */ /* 0x000fc40003fc4070 */
[----:B------:R3:W-:Y:S01]  /*69a0*/  STL [R1+0x7c], R13 ;  /* 0x00007c0d01007387 */ /* 0x0007e20000100800 */
[----:B------:R-:W-:-:S03]  /*69b0*/  @!P5 IMAD.IADD R15, R15, 0x1, -R29 ;  /* 0x000000010f0fd824 */ /* 0x000fc600078e0a1d */
[----:B------:R-:W4:Y:S04]  /*69c0*/  LDL.LU R10, [R1+0x134] ;  /* 0x00013400010a7983 */ /* 0x000f280000300800 */
[----:B0-----:R-:W5:Y:S04]  /*69d0*/  LDL.LU R11, [R1+0x138] ;  /* 0x00013800010b7983 */ /* 0x001f680000300800 */
[----:B------:R0:W-:Y:S04]  /*69e0*/  STL [R1+0x88], R14 ;  /* 0x0000880e01007387 */ /* 0x0001e80000100800 */
[----:B-1----:R-:W5:Y:S04]  /*69f0*/  LDL.LU R12, [R1+0xe8] ;  /* 0x0000e800010c7983 */ /* 0x002f680000300800 */
[----:B---3--:R-:W3:Y:S04]  /*6a00*/  LDL.LU R13, [R1+0x114] ;  /* 0x00011400010d7983 */ /* 0x008ee80000300800 */
[----:B------:R-:W-:Y:S04]  /*6a10*/  STL [R1+0x8c], R15 ;  /* 0x00008c0f01007387 */ /* 0x000fe80000100800 */
[----:B0-----:R-:W3:Y:S01]  /*6a20*/  LDL.LU R14, [R1+0x118] ;  /* 0x00011800010e7983 */ /* 0x001ee20000300800 */
[----:B------:R-:W-:-:S05]  /*6a30*/  @!P6 IMAD.IADD R27, R27, 0x1, -R29 ;  /* 0x000000011b1be824 */ /* 0x000fca00078e0a1d */
[----:B------:R0:W-:Y:S04]  /*6a40*/  STL [R1+0x80], R27 ;  /* 0x0000801b01007387 */ /* 0x0001e80000100800 */
[----:B0-----:R-:W3:Y:S01]  /*6a50*/  LDL.LU R27, [R1+0xf4] ;  /* 0x0000f400011b7983 */ /* 0x001ee20000300800 */
[C---:B------:R-:W-:Y:S02]  /*6a60*/  ISETP.GT.U32.AND P0, PT, R29.reuse, R24, PT ;  /* 0x000000181d00720c */ /* 0x040fe40003f04070 */
[C---:B------:R-:W-:Y:S02]  /*6a70*/  ISETP.GT.U32.AND P1, PT, R29.reuse, R17, PT ;  /* 0x000000111d00720c */ /* 0x040fe40003f24070 */
[C---:B------:R-:W-:Y:S02]  /*6a80*/  ISETP.GT.U32.AND P2, PT, R29.reuse, R19, PT ;  /* 0x000000131d00720c */ /* 0x040fe40003f44070 */
[----:B------:R-:W-:-:S07]  /*6a90*/  ISETP.GT.U32.AND P3, PT, R29, R20, PT ;  /* 0x000000141d00720c */ /* 0x000fce0003f64070 */
[--C-:B------:R-:W-:Y:S01]  /*6aa0*/  @!P0 IMAD.IADD R24, R24, 0x1, -R29.reuse ;  /* 0x0000000118188824 */ /* 0x100fe200078e0a1d */
[C---:B------:R-:W-:Y:S02]  /*6ab0*/  ISETP.GT.U32.AND P0, PT, R29.reuse, R16, PT ;  /* 0x000000101d00720c */ /* 0x040fe40003f04070 */
[C---:B------:R-:W-:Y:S02]  /*6ac0*/  ISETP.GT.U32.AND P4, PT, R29.reuse, R21, PT ;  /* 0x000000151d00720c */ /* 0x040fe40003f84070 */
[----:B------:R-:W-:Y:S01]  /*6ad0*/  ISETP.GT.U32.AND P5, PT, R29, R24, PT ;  /* 0x000000181d00720c */ /* 0x000fe20003fa4070 */
[--C-:B------:R-:W-:Y:S01]  /*6ae0*/  @!P1 IMAD.IADD R17, R17, 0x1, -R29.reuse ;  /* 0x0000000111119824 */ /* 0x100fe200078e0a1d */
[----:B------:R-:W-:Y:S01]  /*6af0*/  ISETP.GT.U32.AND P6, PT, R29, R22, PT ;  /* 0x000000161d00720c */ /* 0x000fe20003fc4070 */
[----:B------:R-:W-:-:S06]  /*6b00*/  @!P2 IMAD.IADD R19, R19, 0x1, -R29 ;  /* 0x000000011313a824 */ /* 0x000fcc00078e0a1d */
[--C-:B------:R-:W-:Y:S02]  /*6b10*/  @!P0 IMAD.IADD R16, R16, 0x1, -R29.reuse ;  /* 0x0000000110108824 */ /* 0x100fe400078e0a1d */
[--C-:B------:R-:W-:Y:S02]  /*6b20*/  @!P3 IMAD.IADD R20, R20, 0x1, -R29.reuse ;  /* 0x000000011414b824 */ /* 0x100fe400078e0a1d */
[--C-:B------:R-:W-:Y:S02]  /*6b30*/  @!P4 IMAD.IADD R21, R21, 0x1, -R29.reuse ;  /* 0x000000011515c824 */ /* 0x100fe400078e0a1d */
[----:B------:R-:W-:Y:S01]  /*6b40*/  @!P5 IMAD.IADD R24, R24, 0x1, -R29 ;  /* 0x000000011818d824 */ /* 0x000fe200078e0a1d */
[C---:B------:R-:W-:Y:S02]  /*6b50*/  ISETP.GT.U32.AND P0, PT, R29.reuse, R26, PT ;  /* 0x0000001a1d00720c */ /* 0x040fe40003f04070 */
[C---:B------:R-:W-:Y:S02]  /*6b60*/  ISETP.GT.U32.AND P1, PT, R29.reuse, R25, PT ;  /* 0x000000191d00720c */ /* 0x040fe40003f24070 */
[----:B------:R-:W-:-:S02]  /*6b70*/  ISETP.GT.U32.AND P2, PT, R29, R23, PT ;  /* 0x000000171d00720c */ /* 0x000fc40003f44070 */
[C---:B------:R-:W-:Y:S02]  /*6b80*/  ISETP.GT.U32.AND P3, PT, R29.reuse, R3, PT ;  /* 0x000000031d00720c */ /* 0x040fe40003f64070 */
[----:B------:R-:W-:-:S05]  /*6b90*/  ISETP.GT.U32.AND P4, PT, R29, R7, PT ;  /* 0x000000071d00720c */ /* 0x000fca0003f84070 */
[--C-:B------:R-:W-:Y:S02]  /*6ba0*/  @!P0 IMAD.IADD R26, R26, 0x1, -R29.reuse ;  /* 0x000000011a1a8824 */ /* 0x100fe400078e0a1d */
[--C-:B------:R-:W-:Y:S02]  /*6bb0*/  @!P1 IMAD.IADD R25, R25, 0x1, -R29.reuse ;  /* 0x0000000119199824 */ /* 0x100fe400078e0a1d */
[--C-:B------:R-:W-:Y:S01]  /*6bc0*/  @!P6 IMAD.IADD R22, R22, 0x1, -R29.reuse ;  /* 0x000000011616e824 */ /* 0x100fe200078e0a1d */
[----:B------:R-:W-:Y:S01]  /*6bd0*/  ISETP.GT.U32.AND P6, PT, R29, R8, PT ;  /* 0x000000081d00720c */ /* 0x000fe20003fc4070 */
[--C-:B------:R-:W-:Y:S02]  /*6be0*/  @!P2 IMAD.IADD R23, R23, 0x1, -R29.reuse ;  /* 0x000000011717a824 */ /* 0x100fe400078e0a1d */
[--C-:B------:R-:W-:Y:S02]  /*6bf0*/  @!P3 IMAD.IADD R3, R3, 0x1, -R29.reuse ;  /* 0x000000010303b824 */ /* 0x100fe400078e0a1d */
[----:B------:R-:W-:Y:S01]  /*6c00*/  @!P4 IMAD.IADD R7, R7, 0x1, -R29 ;  /* 0x000000010707c824 */ /* 0x000fe200078e0a1d */
[----:B------:R-:W-:Y:S01]  /*6c10*/  STL [R1+0x84], R16 ;  /* 0x0000841001007387 */ /* 0x000fe20000100800 */
[----:B------:R-:W-:-:S03]  /*6c20*/  IABS R18, R18 ;  /* 0x0000001200127213 */ /* 0x000fc60000000000 */
[----:B------:R-:W-:Y:S03]  /*6c30*/  STL [R1+0x70], R17 ;  /* 0x0000701101007387 */ /* 0x000fe60000100800 */
[----:B------:R-:W-:Y:S01]  /*6c40*/  @!P6 IMAD.IADD R8, R8, 0x1, -R29 ;  /* 0x000000010808e824 */ /* 0x000fe200078e0a1d */
[----:B------:R-:W-:Y:S04]  /*6c50*/  STL [R1+0x78], R19 ;  /* 0x0000781301007387 */ /* 0x000fe80000100800 */
[----:B------:R-:W-:Y:S04]  /*6c60*/  STL [R1+0x1b4], R20 ;  /* 0x0001b41401007387 */ /* 0x000fe80000100800 */
[----:B------:R0:W-:Y:S04]  /*6c70*/  STL [R1+0x74], R21 ;  /* 0x0000741501007387 */ /* 0x0001e80000100800 */
[----:B------:R-:W3:Y:S04]  /*6c80*/  LDL.LU R15, [R1+0xf8] ;  /* 0x0000f800010f7983 */ /* 0x000ee80000300800 */
[----:B------:R-:W-:Y:S01]  /*6c90*/  STL [R1+0x1a8], R22 ;  /* 0x0001a81601007387 */ /* 0x000fe20000100800 */
[----:B0-----:R-:W-:-:S03]  /*6ca0*/  IMAD.MOV.U32 R21, RZ, RZ, R18 ;  /* 0x000000ffff157224 */ /* 0x001fc600078e0012 */
[----:B------:R-:W3:Y:S04]  /*6cb0*/  LDL.LU R16, [R1+0x30] ;  /* 0x0000300001107983 */ /* 0x000ee80000300800 */
[----:B------:R-:W3:Y:S04]  /*6cc0*/  LDL.LU R17, [R1+0x2c] ;  /* 0x00002c0001117983 */ /* 0x000ee80000300800 */
[----:B------:R-:W-:Y:S04]  /*6cd0*/  STL [R1+0x168], R24 ;  /* 0x0001681801007387 */ /* 0x000fe80000100800 */
[----:B------:R-:W3:Y:S04]  /*6ce0*/  LDL.LU R18, [R1+0x28] ;  /* 0x0000280001127983 */ /* 0x000ee80000300800 */
[----:B------:R-:W3:Y:S04]  /*6cf0*/  LDL.LU R19, [R1+0x1c] ;  /* 0x00001c0001137983 */ /* 0x000ee80000300800 */
[----:B------:R-:W3:Y:S01]  /*6d00*/  LDL.LU R20, [R1+0x18] ;  /* 0x0000180001147983 */ /* 0x000ee20000300800 */
[----:B--2---:R-:W-:-:S02]  /*6d10*/  ISETP.GT.U32.AND P5, PT, R29, R9, PT ;  /* 0x000000091d00720c */ /* 0x004fc40003fa4070 */
[C---:B----4-:R-:W-:Y:S02]  /*6d20*/  ISETP.GT.U32.AND P0, PT, R29.reuse, R10, PT ;  /* 0x0000000a1d00720c */ /* 0x050fe40003f04070 */
[----:B-----5:R-:W-:-:S09]  /*6d30*/  ISETP.GT.U32.AND P1, PT, R29, R11, PT ;  /* 0x0000000b1d00720c */ /* 0x020fd20003f24070 */
[--C-:B------:R-:W-:Y:S01]  /*6d40*/  @!P5 IMAD.IADD R9, R9, 0x1, -R29.reuse ;  /* 0x000000010909d824 */ /* 0x100fe200078e0a1d */
[C---:B------:R-:W-:Y:S02]  /*6d50*/  ISETP.GT.U32.AND P2, PT, R29.reuse, R12, PT ;  /* 0x0000000c1d00720c */ /* 0x040fe40003f44070 */
[C---:B---3--:R-:W-:Y:S01]  /*6d60*/  ISETP.GT.U32.AND P3, PT, R29.reuse, R13, PT ;  /* 0x0000000d1d00720c */ /* 0x048fe20003f64070 */
[--C-:B------:R-:W-:Y:S01]  /*6d70*/  @!P0 IMAD.IADD R10, R10, 0x1, -R29.reuse ;  /* 0x000000010a0a8824 */ /* 0x100fe200078e0a1d */
[C---:B------:R-:W-:Y:S02]  /*6d80*/  ISETP.GT.U32.AND P5, PT, R29.reuse, R26, PT ;  /* 0x0000001a1d00720c */ /* 0x040fe40003fa4070 */
[----:B------:R-:W-:Y:S01]  /*6d90*/  ISETP.GT.U32.AND P4, PT, R29, R14, PT ;  /* 0x0000000e1d00720c */ /* 0x000fe20003f84070 */
[----:B------:R-:W-:Y:S01]  /*6da0*/  @!P1 IMAD.IADD R11, R11, 0x1, -R29 ;  /* 0x000000010b0b9824 */ /* 0x000fe200078e0a1d */
[----:B------:R-:W-:-:S05]  /*6db0*/  ISETP.GT.U32.AND P0, PT, R29, R25, PT ;  /* 0x000000191d00720c */ /* 0x000fca0003f04070 */
[--C-:B------:R-:W-:Y:S01]  /*6dc0*/  @!P2 IMAD.IADD R12, R12, 0x1, -R29.reuse ;  /* 0x000000010c0ca824 */ /* 0x100fe200078e0a1d */
[----:B------:R-:W-:Y:S01]  /*6dd0*/  ISETP.GT.U32.AND P1, PT, R29, R23, PT ;  /* 0x000000171d00720c */ /* 0x000fe20003f24070 */
[--C-:B------:R-:W-:Y:S01]  /*6de0*/  @!P3 IMAD.IADD R13, R13, 0x1, -R29.reuse ;  /* 0x000000010d0db824 */ /* 0x100fe200078e0a1d */
[C---:B------:R-:W-:Y:S02]  /*6df0*/  ISETP.GT.U32.AND P2, PT, R29.reuse, R3, PT ;  /* 0x000000031d00720c */ /* 0x040fe40003f44070 */
[C---:B------:R-:W-:Y:S01]  /*6e00*/  ISETP.GT.U32.AND P3, PT, R29.reuse, R7, PT ;  /* 0x000000071d00720c */ /* 0x040fe20003f64070 */
[--C-:B------:R-:W-:Y:S02]  /*6e10*/  @!P5 IMAD.IADD R26, R26, 0x1, -R29.reuse ;  /* 0x000000011a1ad824 */ /* 0x100fe400078e0a1d */
[--C-:B------:R-:W-:Y:S01]  /*6e20*/  @!P4 IMAD.IADD R14, R14, 0x1, -R29.reuse ;  /* 0x000000010e0ec824 */ /* 0x100fe200078e0a1d */
[C---:B------:R-:W-:Y:S02]  /*6e30*/  ISETP.GT.U32.AND P4, PT, R29.reuse, R8, PT ;  /* 0x000000081d00720c */ /* 0x040fe40003f84070 */
[----:B------:R-:W-:Y:S01]  /*6e40*/  ISETP.GT.U32.AND P6, PT, R29, R27, PT ;  /* 0x0000001b1d00720c */ /* 0x000fe20003fc4070 */
[--C-:B------:R-:W-:Y:S01]  /*6e50*/  @!P0 IMAD.IADD R25, R25, 0x1, -R29.reuse ;  /* 0x0000000119198824 */ /* 0x100fe200078e0a1d */
[----:B------:R-:W-:Y:S01]  /*6e60*/  ISETP.GT.U32.AND P5, PT, R29, R9, PT ;  /* 0x000000091d00720c */ /* 0x000fe20003fa4070 */
[--C-:B------:R-:W-:Y:S01]  /*6e70*/  @!P1 IMAD.IADD R23, R23, 0x1, -R29.reuse ;  /* 0x0000000117179824 */ /* 0x100fe200078e0a1d */
[C---:B------:R-:W-:Y:S01]  /*6e80*/  ISETP.GT.U32.AND P0, PT, R29.reuse, R10, PT ;  /* 0x0000000a1d00720c */ /* 0x040fe20003f04070 */
[----:B------:R0:W-:Y:S01]  /*6e90*/  STL [R1+0x18c], R26 ;  /* 0x00018c1a01007387 */ /* 0x0001e20000100800 */
[----:B------:R-:W-:Y:S01]  /*6ea0*/  ISETP.GT.U32.AND P1, PT, R29, R11, PT ;  /* 0x0000000b1d00720c */ /* 0x000fe20003f24070 */
[--C-:B------:R-:W-:Y:S01]  /*6eb0*/  @!P2 IMAD.IADD R3, R3, 0x1, -R29.reuse ;  /* 0x000000010303a824 */ /* 0x100fe200078e0a1d */
[----:B------:R-:W-:Y:S01]  /*6ec0*/  ISETP.GT.U32.AND P2, PT, R29, R12, PT ;  /* 0x0000000c1d00720c */ /* 0x000fe20003f44070 */
[--C-:B------:R-:W-:Y:S01]  /*6ed0*/  @!P3 IMAD.IADD R7, R7, 0x1, -R29.reuse ;  /* 0x000000010707b824 */ /* 0x100fe200078e0a1d */
[----:B------:R-:W-:Y:S01]  /*6ee0*/  ISETP.GT.U32.AND P3, PT, R29, R13, PT ;  /* 0x0000000d1d00720c */ /* 0x000fe20003f64070 */
[----:B------:R-:W-:-:S02]  /*6ef0*/  @!P4 IMAD.IADD R8, R8, 0x1, -R29 ;  /* 0x000000010808c824 */ /* 0x000fc400078e0a1d */
[--C-:B------:R-:W-:Y:S01]  /*6f00*/  @!P6 IMAD.IADD R27, R27, 0x1, -R29.reuse ;  /* 0x000000011b1be824 */ /* 0x100fe200078e0a1d */
[----:B0-----:R-:W2:Y:S04]  /*6f10*/  LDL.LU R26, [R1+0x14] ;  /* 0x00001400011a7983 */ /* 0x001ea80000300800 */
[----:B------:R0:W-:Y:S01]  /*6f20*/  STL [R1+0x190], R25 ;  /* 0x0001901901007387 */ /* 0x0001e20000100800 */
[----:B------:R-:W-:Y:S01]  /*6f30*/  ISETP.GT.U32.AND P4, PT, R29, R14, PT ;  /* 0x0000000e1d00720c */ /* 0x000fe20003f84070 */
[--C-:B------:R-:W-:Y:S01]  /*6f40*/  @!P5 IMAD.IADD R9, R9, 0x1, -R29.reuse ;  /* 0x000000010909d824 */ /* 0x100fe200078e0a1d */
[----:B------:R-:W-:Y:S01]  /*6f50*/  ISETP.GT.U32.AND P6, PT, R29, R27, PT ;  /* 0x0000001b1d00720c */ /* 0x000fe20003fc4070 */
[----:B0-----:R-:W3:Y:S04]  /*6f60*/  LDL.LU R25, [R1+0x10] ;  /* 0x0000100001197983 */ /* 0x001ee80000300800 */
[----:B------:R-:W4:Y:S04]  /*6f70*/  LDL.LU R24, [R1+0xc] ;  /* 0x00000c0001187983 */ /* 0x000f280000300800 */
[----:B------:R0:W-:Y:S01]  /*6f80*/  STL [R1+0x170], R23 ;  /* 0x0001701701007387 */ /* 0x0001e20000100800 */
[----:B------:R-:W-:-:S02]  /*6f90*/  @!P0 IMAD.IADD R10, R10, 0x1, -R29 ;  /* 0x000000010a0a8824 */ /* 0x000fc400078e0a1d */
[--C-:B------:R-:W-:Y:S01]  /*6fa0*/  @!P1 IMAD.IADD R11, R11, 0x1, -R29.reuse ;  /* 0x000000010b0b9824 */ /* 0x100fe200078e0a1d */
[----:B0-----:R-:W5:Y:S04]  /*6fb0*/  LDL.LU R23, [R1+0x8] ;  /* 0x0000080001177983 */ /* 0x001f680000300800 */
[----:B------:R-:W5:Y:S04]  /*6fc0*/  LDL.LU R22, [R1+0x4] ;  /* 0x0000040001167983 */ /* 0x000f680000300800 */
[----:B------:R0:W-:Y:S01]  /*6fd0*/  STL [R1+0x178], R3 ;  /* 0x0001780301007387 */ /* 0x0001e20000100800 */
[----:B------:R-:W-:-:S03]  /*6fe0*/  @!P2 IMAD.IADD R12, R12, 0x1, -R29 ;  /* 0x000000010c0ca824 */ /* 0x000fc600078e0a1d */
[----:B0-----:R-:W5:Y:S04]  /*6ff0*/  LDL.LU R3, [R1] ;  /* 0x0000000001037983 */ /* 0x001f680000300800 */
[----:B------:R0:W-:Y:S01]  /*7000*/  STL [R1+0x128], R7 ;  /* 0x0001280701007387 */ /* 0x0001e20000100800 */
[----:B------:R-:W-:-:S03]  /*7010*/  @!P3 IMAD.IADD R13, R13, 0x1, -R29 ;  /* 0x000000010d0db824 */ /* 0x000fc600078e0a1d */
[----:B0-----:R-:W5:Y:S04]  /*7020*/  LDL.LU R7, [R1+0xb94] ;  /* 0x000b940001077983 */ /* 0x001f680000300800 */
[----:B------:R0:W-:Y:S01]  /*7030*/  STL [R1+0x150], R8 ;  /* 0x0001500801007387 */ /* 0x0001e20000100800 */
[----:B------:R-:W-:-:S03]  /*7040*/  @!P4 IMAD.IADD R14, R14, 0x1, -R29 ;  /* 0x000000010e0ec824 */ /* 0x000fc600078e0a1d */
[----:B0-----:R-:W5:Y:S04]  /*7050*/  LDL.LU R8, [R1+0xb90] ;  /* 0x000b900001087983 */ /* 0x001f680000300800 */
[----:B------:R0:W-:Y:S01]  /*7060*/  STL [R1+0x158], R9 ;  /* 0x0001580901007387 */ /* 0x0001e20000100800 */
[----:B------:R-:W-:-:S03]  /*7070*/  @!P6 IMAD.IADD R27, R27, 0x1, -R29 ;  /* 0x000000011b1be824 */ /* 0x000fc600078e0a1d */
[----:B0-----:R-:W5:Y:S04]  /*7080*/  LDL.LU R9, [R1+0xb8c] ;  /* 0x000b8c0001097983 */ /* 0x001f680000300800 */
[----:B------:R0:W-:Y:S04]  /*7090*/  STL [R1+0x134], R10 ;  /* 0x0001340a01007387 */ /* 0x0001e80000100800 */
        /* <DEDUP_REMOVED lines=10> */
[----:B0-----:R-:W5:Y:S01]  /*7140*/  LDL.LU R27, [R1+0xb74] ;  /* 0x000b7400011b7983 */ /* 0x001f620000300800 */
[----:B------:R-:W-:-:S02]  /*7150*/  ISETP.GT.U32.AND P5, PT, R29, R15, PT ;  /* 0x0000000f1d00720c */ /* 0x000fc40003fa4070 */
[C---:B------:R-:W-:Y:S02]  /*7160*/  ISETP.GT.U32.AND P0, PT, R29.reuse, R16, PT ;  /* 0x000000101d00720c */ /* 0x040fe40003f04070 */
[C---:B------:R-:W-:Y:S02]  /*7170*/  ISETP.GT.U32.AND P1, PT, R29.reuse, R17, PT ;  /* 0x000000111d00720c */ /* 0x040fe40003f24070 */
[C---:B------:R-:W-:Y:S02]  /*7180*/  ISETP.GT.U32.AND P2, PT, R29.reuse, R18, PT ;  /* 0x000000121d00720c */ /* 0x040fe40003f44070 */
[C---:B------:R-:W-:Y:S02]  /*7190*/  ISETP.GT.U32.AND P3, PT, R29.reuse, R19, PT ;  /* 0x000000131d00720c */ /* 0x040fe40003f64070 */
[----:B------:R-:W-:-:S03]  /*71a0*/  ISETP.GT.U32.AND P4, PT, R29, R20, PT ;  /* 0x000000141d00720c */ /* 0x000fc60003f84070 */
[--C-:B------:R-:W-:Y:S02]  /*71b0*/  @!P5 IMAD.IADD R15, R15, 0x1, -R29.reuse ;  /* 0x000000010f0fd824 */ /* 0x100fe400078e0a1d */
[--C-:B------:R-:W-:Y:S02]  /*71c0*/  @!P0 IMAD.IADD R16, R16, 0x1, -R29.reuse ;  /* 0x0000000110108824 */ /* 0x100fe400078e0a1d */
[--C-:B------:R-:W-:Y:S02]  /*71d0*/  @!P1 IMAD.IADD R17, R17, 0x1, -R29.reuse ;  /* 0x0000000111119824 */ /* 0x100fe400078e0a1d */
[--C-:B------:R-:W-:Y:S02]  /*71e0*/  @!P2 IMAD.IADD R18, R18, 0x1, -R29.reuse ;  /* 0x000000011212a824 */ /* 0x100fe400078e0a1d */
[--C-:B------:R-:W-:Y:S02]  /*71f0*/  @!P3 IMAD.IADD R19, R19, 0x1, -R29.reuse ;  /* 0x000000011313b824 */ /* 0x100fe400078e0a1d */
[----:B------:R-:W-:-:S02]  /*7200*/  @!P4 IMAD.IADD R20, R20, 0x1, -R29 ;  /* 0x000000011414c824 */ /* 0x000fc400078e0a1d */
[----:B------:R-:W-:-:S04]  /*7210*/  IMAD.HI.U32 R28, R28, R21, RZ ;  /* 0x000000151c1c7227 */ /* 0x000fc800078e00ff */
[----:B------:R-:W-:-:S04]  /*7220*/  IMAD.MOV R28, RZ, RZ, -R28 ;  /* 0x000000ffff1c7224 */ /* 0x000fc800078e0a1c */
[C---:B------:R-:W-:Y:S01]  /*7230*/  IMAD R28, R29.reuse, R28, R21 ;  /* 0x0000001c1d1c7224 */ /* 0x040fe200078e0215 */
[C---:B--2---:R-:W-:Y:S02]  /*7240*/  ISETP.GT.U32.AND P6, PT, R29.reuse, R26, PT ;  /* 0x0000001a1d00720c */ /* 0x044fe40003fc4070 */
[C---:B---3--:R-:W-:Y:S02]  /*7250*/  ISETP.GT.U32.AND P5, PT, R29.reuse, R25, PT ;  /* 0x000000191d00720c */ /* 0x048fe40003fa4070 */
[----:B----4-:R-:W-:-:S09]  /*7260*/  ISETP.GT.U32.AND P0, PT, R29, R24, PT ;  /* 0x000000181d00720c */ /* 0x010fd20003f04070 */
[--C-:B------:R-:W-:Y:S01]  /*7270*/  @!P6 IMAD.IADD R26, R26, 0x1, -R29.reuse ;  /* 0x000000011a1ae824 */ /* 0x100fe200078e0a1d */
[C---:B------:R-:W-:Y:S02]  /*7280*/  ISETP.GT.U32.AND P6, PT, R29.reuse, R15, PT ;  /* 0x0000000f1d00720c */ /* 0x040fe40003fc4070 */
[C---:B-----5:R-:W-:Y:S02]  /*7290*/  ISETP.GT.U32.AND P1, PT, R29.reuse, R23, PT ;  /* 0x000000171d00720c */ /* 0x060fe40003f24070 */
[----:B------:R-:W-:Y:S01]  /*72a0*/  ISETP.GT.U32.AND P2, PT, R29, R22, PT ;  /* 0x000000161d00720c */ /* 0x000fe20003f44070 */
[--C-:B------:R-:W-:Y:S01]  /*72b0*/  @!P5 IMAD.IADD R25, R25, 0x1, -R29.reuse ;  /* 0x000000011919d824 */ /* 0x100fe200078e0a1d */
[C---:B------:R-:W-:Y:S01]  /*72c0*/  ISETP.GT.U32.AND P5, PT, R29.reuse, R16, PT ;  /* 0x000000101d00720c */ /* 0x040fe20003fa4070 */
[----:B------:R-:W-:Y:S01]  /*72d0*/  @!P0 IMAD.IADD R24, R24, 0x1, -R29 ;  /* 0x0000000118188824 */ /* 0x000fe200078e0a1d */
[C---:B------:R-:W-:Y:S02]  /*72e0*/  ISETP.GT.U32.AND P0, PT, R29.reuse, R17, PT ;  /* 0x000000111d00720c */ /* 0x040fe40003f04070 */
[----:B------:R-:W-:-:S05]  /*72f0*/  ISETP.GT.U32.AND P3, PT, R29, R3, PT ;  /* 0x000000031d00720c */ /* 0x000fca0003f64070 */
[--C-:B------:R-:W-:Y:S01]  /*7300*/  @!P1 IMAD.IADD R23, R23, 0x1, -R29.reuse ;  /* 0x0000000117179824 */ /* 0x100fe200078e0a1d */
[C---:B------:R-:W-:Y:S01]  /*7310*/  ISETP.GT.U32.AND P1, PT, R29.reuse, R18, PT ;  /* 0x000000121d00720c */ /* 0x040fe20003f24070 */
[--C-:B------:R-:W-:Y:S01]  /*7320*/  @!P2 IMAD.IADD R22, R22, 0x1, -R29.reuse ;  /* 0x000000011616a824 */ /* 0x100fe200078e0a1d */
[----:B------:R-:W-:Y:S01]  /*7330*/  ISETP.GT.U32.AND P2, PT, R29, R19, PT ;  /* 0x000000131d00720c */ /* 0x000fe20003f44070 */
[--C-:B------:R-:W-:Y:S02]  /*7340*/  @!P6 IMAD.IADD R15, R15, 0x1, -R29.reuse ;  /* 0x000000010f0fe824 */ /* 0x100fe400078e0a1d */
[--C-:B------:R-:W-:Y:S02]  /*7350*/  @!P5 IMAD.IADD R16, R16, 0x1, -R29.reuse ;  /* 0x000000011010d824 */ /* 0x100fe400078e0a1d */
[--C-:B------:R-:W-:Y:S01]  /*7360*/  @!P3 IMAD.IADD R3, R3, 0x1, -R29.reuse ;  /* 0x000000010303b824 */ /* 0x100fe200078e0a1d */
[C---:B------:R-:W-:Y:S02]  /*7370*/  ISETP.GT.U32.AND P3, PT, R29.reuse, R20, PT ;  /* 0x000000141d00720c */ /* 0x040fe40003f64070 */
[----:B------:R-:W-:Y:S01]  /*7380*/  ISETP.GT.U32.AND P5, PT, R29, R25, PT ;  /* 0x000000191d00720c */ /* 0x000fe20003fa4070 */
[--C-:B------:R-:W-:Y:S01]  /*7390*/  @!P0 IMAD.IADD R17, R17, 0x1, -R29.reuse ;  /* 0x0000000111118824 */ /* 0x100fe200078e0a1d */
[----:B------:R0:W-:Y:S01]  /*73a0*/  STL [R1+0xf8], R15 ;  /* 0x0000f80f01007387 */ /* 0x0001e20000100800 */
[----:B------:R-:W-:-:S02]  /*73b0*/  @!P1 IMAD.IADD R18, R18, 0x1, -R29 ;  /* 0x0000000112129824 */ /* 0x000fc400078e0a1d */
[--C-:B------:R-:W-:Y:S01]  /*73c0*/  @!P2 IMAD.IADD R19, R19, 0x1, -R29.reuse ;  /* 0x000000011313a824 */ /* 0x100fe200078e0a1d */
[----:B------:R-:W-:Y:S01]  /*73d0*/  ISETP.GT.U32.AND P0, PT, R29, R24, PT ;  /* 0x000000181d00720c */ /* 0x000fe20003f04070 */
[----:B0-----:R-:W2:Y:S04]  /*73e0*/  LDL.LU R15, [R1+0xb70] ;  /* 0x000b7000010f7983 */ /* 0x001ea80000300800 */
[--C-:B------:R-:W-:Y:S01]  /*73f0*/  @!P3 IMAD.IADD R20, R20, 0x1, -R29.reuse ;  /* 0x000000011414b824 */ /* 0x100fe200078e0a1d */
[----:B------:R0:W-:Y:S01]  /*7400*/  STL [R1+0x30], R16 ;  /* 0x0000301001007387 */ /* 0x0001e20000100800 */
[----:B------:R-:W-:-:S03]  /*7410*/  @!P5 IMAD.IADD R25, R25, 0x1, -R29 ;  /* 0x000000011919d824 */ /* 0x000fc600078e0a1d */
[----:B0-----:R-:W3:Y:S04]  /*7420*/  LDL.LU R16, [R1+0xb6c] ;  /* 0x000b6c0001107983 */ /* 0x001ee80000300800 */
[----:B------:R0:W-:Y:S04]  /*7430*/  STL [R1+0x2c], R17 ;  /* 0x00002c1101007387 */ /* 0x0001e80000100800 */
[----:B0-----:R-:W4:Y:S04]  /*7440*/  LDL.LU R17, [R1+0xb68] ;  /* 0x000b680001117983 */ /* 0x001f280000300800 */
[----:B------:R0:W-:Y:S04]  /*7450*/  STL [R1+0x28], R18 ;  /* 0x0000281201007387 */ /* 0x0001e80000100800 */
[----:B0-----:R-:W5:Y:S04]  /*7460*/  LDL.LU R18, [R1+0xb64] ;  /* 0x000b640001127983 */ /* 0x001f680000300800 */
[----:B------:R0:W-:Y:S04]  /*7470*/  STL [R1+0x1c], R19 ;  /* 0x00001c1301007387 */ /* 0x0001e80000100800 */
[----:B0-----:R-:W2:Y:S04]  /*7480*/  LDL.LU R19, [R1+0xb60] ;  /* 0x000b600001137983 */ /* 0x001ea80000300800 */
[----:B------:R0:W-:Y:S01]  /*7490*/  STL [R1+0x18], R20 ;  /* 0x0000181401007387 */ /* 0x0001e20000100800 */
[----:B------:R-:W-:-:S03]  /*74a0*/  ISETP.GT.U32.AND P4, PT, R29, R27, PT ;  /* 0x0000001b1d00720c */ /* 0x000fc60003f84070 */
[----:B0-----:R-:W2:Y:S04]  /*74b0*/  LDL.LU R20, [R1+0xb5c] ;  /* 0x000b5c0001147983 */ /* 0x001ea80000300800 */
[----:B------:R-:W3:Y:S06]  /*74c0*/  LDL.LU R21, [R1+0xb58] ;  /* 0x000b580001157983 */ /* 0x000eec0000300800 */
[--C-:B------:R-:W-:Y:S01]  /*74d0*/  @!P4 IMAD.IADD R27, R27, 0x1, -R29.reuse ;  /* 0x000000011b1bc824 */ /* 0x100fe200078e0a1d */
[----:B------:R-:W-:Y:S01]  /*74e0*/  ISETP.GT.U32.AND P4, PT, R29, R26, PT ;  /* 0x0000001a1d00720c */ /* 0x000fe20003f84070 */
[----:B------:R-:W-:-:S12]  /*74f0*/  @!P0 IMAD.IADD R24, R24, 0x1, -R29 ;  /* 0x0000000118188824 */ /* 0x000fd800078e0a1d */
[----:B------:R-:W-:-:S05]  /*7500*/  @!P4 IMAD.IADD R26, R26, 0x1, -R29 ;  /* 0x000000011a1ac824 */ /* 0x000fca00078e0a1d */
[----:B------:R0:W-:Y:S04]  /*7510*/  STL [R1+0x14], R26 ;  /* 0x0000141a01007387 */ /* 0x0001e80000100800 */
[----:B0-----:R-:W3:Y:S04]  /*7520*/  LDL.LU R26, [R1+0xb54] ;  /* 0x000b5400011a7983 */ /* 0x001ee80000300800 */
[----:B------:R0:W-:Y:S04]  /*7530*/  STL [R1+0x10], R25 ;  /* 0x0000101901007387 */ /* 0x0001e80000100800 */
[----:B0-----:R-:W4:Y:S04]  /*7540*/  LDL.LU R25, [R1+0xb50] ;  /* 0x000b500001197983 */ /* 0x001f280000300800 */
[----:B------:R0:W-:Y:S04]  /*7550*/  STL [R1+0xc], R24 ;  /* 0x00000c1801007387 */ /* 0x0001e80000100800 */
[----:B0-----:R-:W5:Y:S01]  /*7560*/  LDL.LU R24, [R1+0xb4c] ;  /* 0x000b4c0001187983 */ /* 0x001f620000300800 */
[----:B------:R-:W-:-:S02]  /*7570*/  ISETP.GT.U32.AND P3, PT, R29, R27, PT ;  /* 0x0000001b1d00720c */ /* 0x000fc40003f64070 */
[C---:B------:R-:W-:Y:S02]  /*7580*/  ISETP.GT.U32.AND P1, PT, R29.reuse, R23, PT ;  /* 0x000000171d00720c */ /* 0x040fe40003f24070 */
[----:B------:R-:W-:-:S09]  /*7590*/  ISETP.GT.U32.AND P2, PT, R29, R22, PT ;  /* 0x000000161d00720c */ /* 0x000fd20003f44070 */
[--C-:B------:R-:W-:Y:S01]  /*75a0*/  @!P3 IMAD.IADD R27, R27, 0x1, -R29.reuse ;  /* 0x000000011b1bb824 */ /* 0x100fe200078e0a1d */
[----:B------:R-:W-:Y:S01]  /*75b0*/  ISETP.GT.U32.AND P6, PT, R29, R3, PT ;  /* 0x000000031d00720c */ /* 0x000fe20003fc4070 */
[--C-:B------:R-:W-:Y:S02]  /*75c0*/  @!P1 IMAD.IADD R23, R23, 0x1, -R29.reuse ;  /* 0x0000000117179824 */ /* 0x100fe400078e0a1d */
[----:B------:R-:W-:-:S03]  /*75d0*/  @!P2 IMAD.IADD R22, R22, 0x1, -R29 ;  /* 0x000000011616a824 */ /* 0x000fc600078e0a1d */
[----:B------:R0:W-:Y:S07]  /*75e0*/  STL [R1+0x8], R23 ;  /* 0x0000081701007387 */ /* 0x0001ee0000100800 */
[----:B------:R-:W-:Y:S01]  /*75f0*/  @!P6 IMAD.IADD R3, R3, 0x1, -R29 ;  /* 0x000000010303e824 */ /* 0x000fe200078e0a1d */
[----:B0-----:R-:W5:Y:S04]  /*7600*/  LDL.LU R23, [R1+0xb48] ;  /* 0x000b480001177983 */ /* 0x001f680000300800 */
[----:B------:R0:W-:Y:S04]  /*7610*/  STL [R1+0x4], R22 ;  /* 0x0000041601007387 */ /* 0x0001e80000100800 */
[----:B0-----:R-:W5:Y:S04]  /*7620*/  LDL.LU R22, [R1+0xb44] ;  /* 0x000b440001167983 */ /* 0x001f680000300800 */
[----:B------:R0:W-:Y:S04]  /*7630*/  STL [R1], R3 ;  /* 0x0000000301007387 */ /* 0x0001e80000100800 */
[----:B0-----:R-:W5:Y:S04]  /*7640*/  LDL.LU R3, [R1+0x20] ;  /* 0x0000200001037983 */ /* 0x001f680000300800 */
[----:B------:R0:W-:Y:S04]  /*7650*/  STL [R1+0xb20], R27 ;  /* 0x000b201b01007387 */ /* 0x0001e80000100800 */
[----:B0-----:R-:W5:Y:S01]  /*7660*/  LDL R27, [R1+0x7ec] ;  /* 0x0007ec00011b7983 */ /* 0x001f620000100800 */
[----:B--2---:R-:W-:-:S13]  /*7670*/  ISETP.GT.U32.AND P3, PT, R29, R20, PT ;  /* 0x000000141d00720c */ /* 0x004fda0003f64070 */
[----:B------:R-:W-:Y:S01]  /*7680*/  @!P3 IMAD.IADD R20, R20, 0x1, -R29 ;  /* 0x000000011414b824 */ /* 0x000fe200078e0a1d */
[C---:B---3--:R-:W-:Y:S02]  /*7690*/  ISETP.GT.U32.AND P4, PT, R29.reuse, R26, PT ;  /* 0x0000001a1d00720c */ /* 0x048fe40003f84070 */
[----:B----4-:R-:W-:-:S11]  /*76a0*/  ISETP.GT.U32.AND P5, PT, R29, R25, PT ;  /* 0x000000191d00720c */ /* 0x010fd60003fa4070 */
[--C-:B------:R-:W-:Y:S01]  /*76b0*/  @!P4 IMAD.IADD R26, R26, 0x1, -R29.reuse ;  /* 0x000000011a1ac824 */ /* 0x100fe200078e0a1d */
[C---:B------:R-:W-:Y:S02]  /*76c0*/  ISETP.GT.U32.AND P4, PT, R29.reuse, R19, PT ;  /* 0x000000131d00720c */ /* 0x040fe40003f84070 */
[----:B-----5:R-:W-:Y:S01]  /*76d0*/  ISETP.GT.U32.AND P0, PT, R29, R24, PT ;  /* 0x000000181d00720c */ /* 0x020fe20003f04070 */
[----:B------:R-:W-:Y:S01]  /*76e0*/  @!P5 IMAD.IADD R25, R25, 0x1, -R29 ;  /* 0x000000011919d824 */ /* 0x000fe200078e0a1d */
[----:B------:R-:W-:-:S09]  /*76f0*/  ISETP.GT.U32.AND P5, PT, R29, R18, PT ;  /* 0x000000121d00720c */ /* 0x000fd20003fa4070 */
[--C-:B------:R-:W-:Y:S01]  /*7700*/  @!P4 IMAD.IADD R19, R19, 0x1, -R29.reuse ;  /* 0x000000011313c824 */ /* 0x100fe200078e0a1d */
[C---:B------:R-:W-:Y:S02]  /*7710*/  ISETP.GT.U32.AND P3, PT, R29.reuse, R26, PT ;  /* 0x0000001a1d00720c */ /* 0x040fe40003f64070 */
[----:B------:R-:W-:Y:S01]  /*7720*/  ISETP.GT.U32.AND P4, PT, R29, R25, PT ;  /* 0x000000191d00720c */ /* 0x000fe20003f84070 */
[--C-:B------:R-:W-:Y:S02]  /*7730*/  @!P0 IMAD.IADD R24, R24, 0x1, -R29.reuse ;  /* 0x0000000118188824 */ /* 0x100fe400078e0a1d */
[----:B------:R-:W-:-:S03]  /*7740*/  @!P5 IMAD.IADD R18, R18, 0x1, -R29 ;  /* 0x000000011212d824 */ /* 0x000fc600078e0a1d */
[----:B------:R-:W-:-:S05]  /*7750*/  ISETP.GT.U32.AND P5, PT, R29, R24, PT ;  /* 0x000000181d00720c */ /* 0x000fca0003fa4070 */
[--C-:B------:R-:W-:Y:S02]  /*7760*/  @!P3 IMAD.IADD R26, R26, 0x1, -R29.reuse ;  /* 0x000000011a1ab824 */ /* 0x100fe400078e0a1d */
[----:B------:R-:W-:-:S03]  /*7770*/  @!P4 IMAD.IADD R25, R25, 0x1, -R29 ;  /* 0x000000011919c824 */ /* 0x000fc600078e0a1d */
[----:B------:R-:W-:Y:S03]  /*7780*/  STL [R1+0xb1c], R26 ;  /* 0x000b1c1a01007387 */ /* 0x000fe60000100800 */
[----:B------:R-:W-:Y:S01]  /*7790*/  @!P5 IMAD.IADD R24, R24, 0x1, -R29 ;  /* 0x000000011818d824 */ /* 0x000fe200078e0a1d */
[----:B------:R-:W-:Y:S04]  /*77a0*/  STL [R1+0xb24], R25 ;  /* 0x000b241901007387 */ /* 0x000fe80000100800 */
[----:B------:R0:W-:Y:S04]  /*77b0*/  STL [R1+0xb28], R24 ;  /* 0x000b281801007387 */ /* 0x0001e80000100800 */
[----:B0-----:R-:W2:Y:S01]  /*77c0*/  LDL R24, [R1+0x9bc] ;  /* 0x0009bc0001187983 */ /* 0x001ea20000100800 */
[----:B------:R-:W-:-:S02]  /*77d0*/  ISETP.GT.U32.AND P1, PT, R29, R23, PT ;  /* 0x000000171d00720c */ /* 0x000fc40003f24070 */
[C---:B------:R-:W-:Y:S02]  /*77e0*/  ISETP.GT.U32.AND P2, PT, R29.reuse, R22, PT ;  /* 0x000000161d00720c */ /* 0x040fe40003f44070 */
[C---:B------:R-:W-:Y:S02]  /*77f0*/  ISETP.GT.U32.AND P0, PT, R29.reuse, R17, PT ;  /* 0x000000111d00720c */ /* 0x040fe40003f04070 */
[----:B------:R-:W-:-:S07]  /*7800*/  ISETP.GT.U32.AND P6, PT, R29, R21, PT ;  /* 0x000000151d00720c */ /* 0x000fce0003fc4070 */
[--C-:B------:R-:W-:Y:S01]  /*7810*/  @!P1 IMAD.IADD R23, R23, 0x1, -R29.reuse ;  /* 0x0000000117179824 */ /* 0x100fe200078e0a1d */
[C---:B------:R-:W-:Y:S01]  /*7820*/  ISETP.GT.U32.AND P1, PT, R29.reuse, R16, PT ;  /* 0x000000101d00720c */ /* 0x040fe20003f24070 */
[--C-:B------:R-:W-:Y:S01]  /*7830*/  @!P2 IMAD.IADD R22, R22, 0x1, -R29.reuse ;  /* 0x000000011616a824 */ /* 0x100fe200078e0a1d */
[----:B------:R-:W-:Y:S01]  /*7840*/  ISETP.GT.U32.AND P2, PT, R29, R15, PT ;  /* 0x0000000f1d00720c */ /* 0x000fe20003f44070 */
[--C-:B------:R-:W-:Y:S01]  /*7850*/  @!P0 IMAD.IADD R17, R17, 0x1, -R29.reuse ;  /* 0x0000000111118824 */ /* 0x100fe200078e0a1d */
[----:B------:R-:W-:Y:S01]  /*7860*/  ISETP.GT.U32.AND P0, PT, R29, R23, PT ;  /* 0x000000171d00720c */ /* 0x000fe20003f04070 */
[----:B------:R-:W-:Y:S01]  /*7870*/  @!P6 IMAD.IADD R21, R21, 0x1, -R29 ;  /* 0x000000011515e824 */ /* 0x000fe200078e0a1d */
[----:B------:R-:W-:-:S07]  /*7880*/  ISETP.GT.U32.AND P6, PT, R29, R14, PT ;  /* 0x0000000e1d00720c */ /* 0x000fce0003fc4070 */
[--C-:B------:R-:W-:Y:S01]  /*7890*/  @!P1 IMAD.IADD R16, R16, 0x1, -R29.reuse ;  /* 0x0000000110109824 */ /* 0x100fe200078e0a1d */
[----:B------:R-:W-:Y:S01]  /*78a0*/  ISETP.GT.U32.AND P1, PT, R29, R22, PT ;  /* 0x000000161d00720c */ /* 0x000fe20003f24070 */
[--C-:B------:R-:W-:Y:S01]  /*78b0*/  @!P2 IMAD.IADD R15, R15, 0x1, -R29.reuse ;  /* 0x000000010f0fa824 */ /* 0x100fe200078e0a1d */
[----:B------:R-:W-:Y:S01]  /*78c0*/  ISETP.GT.U32.AND P2, PT, R29, R21, PT ;  /* 0x000000151d00720c */ /* 0x000fe20003f44070 */
[----:B------:R-:W-:Y:S01]  /*78d0*/  @!P0 IMAD.IADD R23, R23, 0x1, -R29 ;  /* 0x0000000117178824 */ /* 0x000fe200078e0a1d */
[C---:B------:R-:W-:Y:S02]  /*78e0*/  ISETP.GT.U32.AND P3, PT, R29.reuse, R20, PT ;  /* 0x000000141d00720c */ /* 0x040fe40003f64070 */
[C---:B------:R-:W-:Y:S02]  /*78f0*/  ISETP.GT.U32.AND P4, PT, R29.reuse, R19, PT ;  /* 0x000000131d00720c */ /* 0x040fe40003f84070 */
[C---:B------:R-:W-:Y:S02]  /*7900*/  ISETP.GT.U32.AND P5, PT, R29.reuse, R18, PT ;  /* 0x000000121d00720c */ /* 0x040fe40003fa4070 */
[----:B------:R-:W-:-:S03]  /*7910*/  ISETP.GT.U32.AND P0, PT, R29, R17, PT ;  /* 0x000000111d00720c */ /* 0x000fc60003f04070 */
[--C-:B------:R-:W-:Y:S01]  /*7920*/  @!P1 IMAD.IADD R22, R22, 0x1, -R29.reuse ;  /* 0x0000000116169824 */ /* 0x100fe200078e0a1d */
[C---:B------:R-:W-:Y:S01]  /*7930*/  ISETP.GT.U32.AND P1, PT, R29.reuse, R16, PT ;  /* 0x000000101d00720c */ /* 0x040fe20003f24070 */
[--C-:B------:R-:W-:Y:S01]  /*7940*/  @!P6 IMAD.IADD R14, R14, 0x1, -R29.reuse ;  /* 0x000000010e0ee824 */ /* 0x100fe200078e0a1d */
[----:B------:R-:W-:Y:S01]  /*7950*/  ISETP.GT.U32.AND P6, PT, R29, R15, PT ;  /* 0x0000000f1d00720c */ /* 0x000fe20003fc4070 */
[--C-:B------:R-:W-:Y:S02]  /*7960*/  @!P2 IMAD.IADD R21, R21, 0x1, -R29.reuse ;  /* 0x000000011515a824 */ /* 0x100fe400078e0a1d */
[--C-:B------:R-:W-:Y:S01]  /*7970*/  @!P3 IMAD.IADD R20, R20, 0x1, -R29.reuse ;  /* 0x000000011414b824 */ /* 0x100fe200078e0a1d */
[----:B------:R-:W-:Y:S01]  /*7980*/  ISETP.GT.U32.AND P2, PT, R29, R14, PT ;  /* 0x0000000e1d00720c */ /* 0x000fe20003f44070 */
[--C-:B------:R-:W-:Y:S01]  /*7990*/  @!P4 IMAD.IADD R19, R19, 0x1, -R29.reuse ;  /* 0x000000011313c824 */ /* 0x100fe200078e0a1d */
[C---:B------:R-:W-:Y:S01]  /*79a0*/  ISETP.GT.U32.AND P3, PT, R29.reuse, R13, PT ;  /* 0x0000000d1d00720c */ /* 0x040fe20003f64070 */
[--C-:B------:R-:W-:Y:S01]  /*79b0*/  @!P5 IMAD.IADD R18, R18, 0x1, -R29.reuse ;  /* 0x000000011212d824 */ /* 0x100fe200078e0a1d */
[----:B------:R-:W-:Y:S01]  /*79c0*/  ISETP.GT.U32.AND P4, PT, R29, R12, PT ;  /* 0x0000000c1d00720c */ /* 0x000fe20003f84070 */
[--C-:B------:R-:W-:Y:S01]  /*79d0*/  @!P0 IMAD.IADD R17, R17, 0x1, -R29.reuse ;  /* 0x0000000111118824 */ /* 0x100fe200078e0a1d */
[C---:B------:R-:W-:Y:S01]  /*79e0*/  ISETP.GT.U32.AND P5, PT, R29.reuse, R11, PT ;  /* 0x0000000b1d00720c */ /* 0x040fe20003fa4070 */
[----:B--2---:R0:W-:Y:S04]  /*79f0*/  STL [R1+0xb40], R24 ;  /* 0x000b401801007387 */ /* 0x0041e80000100800 */
[----:B0-----:R-:W2:Y:S01]  /*7a00*/  LDL R24, [R1+0x2a8] ;  /* 0x0002a80001187983 */ /* 0x001ea20000100800 */
[C---:B------:R-:W-:Y:S01]  /*7a10*/  ISETP.GT.U32.AND P0, PT, R29.reuse, R10, PT ;  /* 0x0000000a1d00720c */ /* 0x040fe20003f04070 */
        /* <DEDUP_REMOVED lines=29> */
[----:B------:R-:W-:Y:S01]  /*7bf0*/  ISETP.GT.U32.AND P1, PT, R29, R7, PT ;  /* 0x000000071d00720c */ /* 0x000fe20003f24070 */
[--C-:B------:R-:W-:Y:S01]  /*7c00*/  @!P6 IMAD.IADD R13, R13, 0x1, -R29.reuse ;  /* 0x000000010d0de824 */ /* 0x100fe200078e0a1d */
[----:B------:R-:W-:Y:S01]  /*7c10*/  ISETP.GE.AND P6, PT, R27, RZ, PT ;  /* 0x000000ff1b00720c */ /* 0x000fe20003fc6270 */
        /* <DEDUP_REMOVED lines=11> */
[----:B------:R-:W-:Y:S01]  /*7cd0*/  ISETP.NE.AND P1, PT, R3, RZ, PT ;  /* 0x000000ff0300720c */ /* 0x000fe20003f25270 */
[----:B------:R0:W-:Y:S04]  /*7ce0*/  STL [R1+0xb2c], R23 ;  /* 0x000b2c1701007387 */ /* 0x0001e80000100800 */
[----:B------:R1:W-:Y:S01]  /*7cf0*/  STL [R1+0xb30], R22 ;  /* 0x000b301601007387 */ /* 0x0003e20000100800 */
[----:B------:R-:W-:-:S02]  /*7d00*/  @!P2 IMAD.IADD R6, R6, 0x1, -R29 ;  /* 0x000000010606a824 */ /* 0x000fc400078e0a1d */
[----:B0-----:R-:W-:Y:S01]  /*7d10*/  IMAD.MOV.U32 R23, RZ, RZ, R5 ;  /* 0x000000ffff177224 */ /* 0x001fe200078e0005 */
[----:B-1----:R-:W3:Y:S04]  /*7d20*/  LDL R22, [R1+0x80c] ;  /* 0x00080c0001167983 */ /* 0x002ee80000100800 */
[----:B------:R-:W-:Y:S04]  /*7d30*/  STL [R1+0xb34], R21 ;  /* 0x000b341501007387 */ /* 0x000fe80000100800 */
[----:B------:R0:W-:Y:S01]  /*7d40*/  STL [R1+0xb38], R20 ;  /* 0x000b381401007387 */ /* 0x0001e20000100800 */
[----:B------:R-:W-:-:S03]  /*7d50*/  @!P3 IMAD.IADD R4, R4, 0x1, -R29 ;  /* 0x000000010404b824 */ /* 0x000fc600078e0a1d */
[----:B------:R-:W4:Y:S01]  /*7d60*/  LDL R25, [R1+0x9dc] ;  /* 0x0009dc0001197983 */ /* 0x000f220000100800 */
[----:B------:R-:W-:-:S03]  /*7d70*/  @!P4 IMAD.IADD R2, R2, 0x1, -R29 ;  /* 0x000000010202c824 */ /* 0x000fc600078e0a1d */
[----:B------:R-:W5:Y:S01]  /*7d80*/  LDL R26, [R1+0x9e0] ;  /* 0x0009e000011a7983 */ /* 0x000f620000100800 */
[----:B------:R-:W-:-:S03]  /*7d90*/  @!P5 IMAD.IADD R0, R0, 0x1, -R29 ;  /* 0x000000010000d824 */ /* 0x000fc600078e0a1d */
[----:B0-----:R-:W5:Y:S01]  /*7da0*/  LDL R20, [R1+0x9e8] ;  /* 0x0009e80001147983 */ /* 0x001f620000100800 */
[----:B------:R-:W-:-:S03]  /*7db0*/  @!P6 IMAD.MOV R23, RZ, RZ, -R23 ;  /* 0x000000ffff17e224 */ /* 0x000fc600078e0a17 */
[----:B------:R-:W5:Y:S01]  /*7dc0*/  LDL R21, [R1+0x9e4] ;  /* 0x0009e40001157983 */ /* 0x000f620000100800 */
[----:B------:R-:W-:-:S03]  /*7dd0*/  @!P0 IMAD.IADD R28, R28, 0x1, -R29 ;  /* 0x000000011c1c8824 */ /* 0x000fc600078e0a1d */
[----:B------:R-:W5:Y:S04]  /*7de0*/  LDL R27, [R1+0x9d8] ;  /* 0x0009d800011b7983 */ /* 0x000f680000100800 */
[----:B------:R-:W5:Y:S01]  /*7df0*/  LDL.LU R5, [R1+0x24] ;  /* 0x0000240001057983 */ /* 0x000f620000300800 */
[----:B------:R-:W-:-:S03]  /*7e00*/  @!P1 LOP3.LUT R23, RZ, R3, RZ, 0x33, !PT ;  /* 0x00000003ff179212 */ /* 0x000fc600078e33ff */
[----:B------:R-:W5:Y:S01]  /*7e10*/  LDL R29, [R1+0x8f4] ;  /* 0x0008f400011d7983 */ /* 0x000f620000100800 */
[----:B--2---:R-:W-:-:S03]  /*7e20*/  ISETP.GE.AND P6, PT, R24, RZ, PT ;  /* 0x000000ff1800720c */ /* 0x004fc60003fc6270 */
[----:B------:R-:W2:Y:S04]  /*7e30*/  LDL.LU R24, [R1+0xb40] ;  /* 0x000b400001187983 */ /* 0x000ea80000300800 */
[----:B------:R-:W2:Y:S04]  /*7e40*/  LDL.LU R3, [R1+0xb3c] ;  /* 0x000b3c0001037983 */ /* 0x000ea80000300800 */
[----:B------:R0:W-:Y:S04]  /*7e50*/  STL [R1+0x1d4], R23 ;  /* 0x0001d41701007387 */ /* 0x0001e80000100800 */
[----:B0-----:R-:W2:Y:S01]  /*7e60*/  LDL R23, [R1+0x9d0] ;  /* 0x0009d00001177983 */ /* 0x001ea20000100800 */
[----:B---3--:R-:W-:-:S03]  /*7e70*/  ISETP.GE.AND P5, PT, R22, RZ, PT ;  /* 0x000000ff1600720c */ /* 0x008fc60003fa6270 */
[----:B------:R-:W3:Y:S01]  /*7e80*/  LDL R22, [R1+0x9d4] ;  /* 0x0009d40001167983 */ /* 0x000ee20000100800 */
[----:B----4-:R-:W-:Y:S02]  /*7e90*/  ISETP.GE.AND P2, PT, R25, RZ, PT ;  /* 0x000000ff1900720c */ /* 0x010fe40003f46270 */
[----:B-----5:R-:W-:Y:S02]  /*7ea0*/  ISETP.NE.AND P0, PT, R5, RZ, PT ;  /* 0x000000ff0500720c */ /* 0x020fe40003f05270 */
[----:B------:R-:W-:Y:S02]  /*7eb0*/  LOP3.LUT R5, RZ, R5, RZ, 0x33, !PT ;  /* 0x00000005ff057212 */ /* 0x000fe400078e33ff */
[----:B------:R-:W-:Y:S02]  /*7ec0*/  ISETP.GE.AND P1, PT, R20, RZ, PT ;  /* 0x000000ff1400720c */ /* 0x000fe40003f26270 */
[----:B--2---:R-:W-:Y:S02]  /*7ed0*/  ISETP.GE.AND P3, PT, R24, RZ, PT ;  /* 0x000000ff1800720c */ /* 0x004fe40003f66270 */
[----:B------:R-:W2:Y:S04]  /*7ee0*/  LDL R24, [R1+0x9cc] ;  /* 0x0009cc0001187983 */ /* 0x000ea80000100800 */
[----:B------:R0:W-:Y:S04]  /*7ef0*/  STL [R1+0xc0], R5 ;  /* 0x0000c00501007387 */ /* 0x0001e80000100800 */
[----:B------:R-:W4:Y:S01]  /*7f00*/  LDL R25, [R1+0x9c8] ;  /* 0x0009c80001197983 */ /* 0x000f220000100800 */
[----:B0-----:R-:W-:-:S03]  /*7f10*/  IMAD.MOV.U32 R5, RZ, RZ, R3 ;  /* 0x000000ffff057224 */ /* 0x001fc600078e0003 */
[----:B------:R-:W5:Y:S01]  /*7f20*/  LDL.LU R3, [R1+0x64] ;  /* 0x0000640001037983 */ /* 0x000f620000300800 */
[----:B------:R-:W-:-:S03]  /*7f30*/  @!P6 IMAD.MOV R5, RZ, RZ, -R5 ;  /* 0x000000ffff05e224 */ /* 0x000fc600078e0a05 */
[----:B------:R-:W2:Y:S04]  /*7f40*/  LDL R20, [R1+0x9c4] ;  /* 0x0009c40001147983 */ /* 0x000ea80000100800 */
[----:B------:R0:W-:Y:S04]  /*7f50*/  STL [R1+0x1e8], R5 ;  /* 0x0001e80501007387 */ /* 0x0001e80000100800 */
[----:B0-----:R-:W2:Y:S01]  /*7f60*/  LDL.LU R5, [R1+0x60] ;  /* 0x0000600001057983 */ /* 0x001ea20000300800 */
[----:B------:R-:W-:Y:S01]  /*7f70*/  ISETP.GE.AND P4, PT, R29, RZ, PT ;  /* 0x000000ff1d00720c */ /* 0x000fe20003f86270 */
[----:B-----5:R-:W-:Y:S01]  /*7f80*/  @!P5 IMAD.MOV R3, RZ, RZ, -R3 ;  /* 0x000000ffff03d224 */ /* 0x020fe200078e0a03 */
[----:B------:R-:W-:-:S02]  /*7f90*/  ISETP.GE.AND P5, PT, R26, RZ, PT ;  /* 0x000000ff1a00720c */ /* 0x000fc40003fa6270 */
[----:B------:R-:W5:Y:S04]  /*7fa0*/  LDL R26, [R1+0x9c0] ;  /* 0x0009c000011a7983 */ /* 0x000f680000100800 */
[----:B------:R0:W-:Y:S04]  /*7fb0*/  STL [R1+0x1e4], R3 ;  /* 0x0001e40301007387 */ /* 0x0001e80000100800 */
[----:B0-----:R-:W3:Y:S01]  /*7fc0*/  LDL.LU R3, [R1+0x5c] ;  /* 0x00005c0001037983 */ /* 0x001ee20000300800 */
[----:B--2---:R-:W-:Y:S01]  /*7fd0*/  @!P4 IMAD.MOV R5, RZ, RZ, -R5 ;  /* 0x000000ffff05c224 */ /* 0x004fe200078e0a05 */
[----:B------:R-:W-:-:S02]  /*7fe0*/  ISETP.GE.AND P4, PT, R21, RZ, PT ;  /* 0x000000ff1500720c */ /* 0x000fc40003f86270 */
[----:B------:R-:W2:Y:S04]  /*7ff0*/  LDL R21, [R1+0x9b8] ;  /* 0x0009b80001157983 */ /* 0x000ea80000100800 */
[----:B------:R0:W-:Y:S04]  /*8000*/  STL [R1+0x1e0], R5 ;  /* 0x0001e00501007387 */ /* 0x0001e80000100800 */
[----:B0-----:R-:W2:Y:S01]  /*8010*/  LDL.LU R5, [R1+0x58] ;  /* 0x0000580001057983 */ /* 0x001ea20000300800 */
[----:B---3--:R-:W-:Y:S01]  /*8020*/  @!P3 IMAD.MOV R3, RZ, RZ, -R3 ;  /* 0x000000ffff03b224 */ /* 0x008fe200078e0a03 */
[----:B------:R-:W-:-:S02]  /*8030*/  ISETP.GE.AND P3, PT, R27, RZ, PT ;  /* 0x000000ff1b00720c */ /* 0x000fc40003f66270 */
[----:B------:R-:W3:Y:S04]  /*8040*/  LDL R27, [R1+0x9b4] ;  /* 0x0009b400011b7983 */ /* 0x000ee80000100800 */
        /* <DEDUP_REMOVED lines=18> */
[----:B----4-:R-:W-:-:S02]  /*8170*/  ISETP.GE.AND P4, PT, R25, RZ, PT ;  /* 0x000000ff1900720c */ /* 0x010fc40003f86270 */
[----:B------:R-:W3:Y:S04]  /*8180*/  LDL R25, [R1+0x9a4] ;  /* 0x0009a40001197983 */ /* 0x000ee80000100800 */
[----:B------:R0:W-:Y:S04]  /*8190*/  STL [R1+0x1c8], R3 ;  /* 0x0001c80301007387 */ /* 0x0001e80000100800 */
[----:B0-----:R-:W4:Y:S01]  /*81a0*/  LDL.LU R3, [R1+0x44] ;  /* 0x0000440001037983 */ /* 0x001f220000300800 */
[----:B--2---:R-:W-:Y:S01]  /*81b0*/  @!P3 IMAD.MOV R5, RZ, RZ, -R5 ;  /* 0x000000ffff05b224 */ /* 0x004fe200078e0a05 */
[----:B------:R-:W-:-:S02]  /*81c0*/  ISETP.GE.AND P3, PT, R20, RZ, PT ;  /* 0x000000ff1400720c */ /* 0x000fc40003f66270 */
[----:B------:R-:W2:Y:S04]  /*81d0*/  LDL R20, [R1+0x9a8] ;  /* 0x0009a80001147983 */ /* 0x000ea80000100800 */
[----:B------:R0:W-:Y:S04]  /*81e0*/  STL [R1+0x1c4], R5 ;  /* 0x0001c40501007387 */ /* 0x0001e80000100800 */
[----:B0-----:R-:W2:Y:S01]  /*81f0*/  LDL.LU R5, [R1+0x40] ;  /* 0x0000400001057983 */ /* 0x001ea20000300800 */
[----:B----4-:R-:W-:Y:S01]  /*8200*/  @!P2 IMAD.MOV R3, RZ, RZ, -R3 ;  /* 0x000000ffff03a224 */ /* 0x010fe200078e0a03 */
[----:B-----5:R-:W-:-:S02]  /*8210*/  ISETP.GE.AND P2, PT, R26, RZ, PT ;  /* 0x000000ff1a00720c */ /* 0x020fc40003f46270 */
[----:B------:R-:W4:Y:S04]  /*8220*/  LDL R26, [R1+0x994] ;  /* 0x00099400011a7983 */ /* 0x000f280000100800 */
[----:B------:R0:W-:Y:S04]  /*8230*/  STL [R1+0x1c0], R3 ;  /* 0x0001c00301007387 */ /* 0x0001e80000100800 */
[----:B0-----:R-:W5:Y:S01]  /*8240*/  LDL.LU R3, [R1+0x3c] ;  /* 0x00003c0001037983 */ /* 0x001f620000300800 */
[----:B--2---:R-:W-:Y:S01]  /*8250*/  @!P1 IMAD.MOV R5, RZ, RZ, -R5 ;  /* 0x000000ffff059224 */ /* 0x004fe200078e0a05 */
[----:B------:R-:W-:-:S02]  /*8260*/  ISETP.GE.AND P1, PT, R21, RZ, PT ;  /* 0x000000ff1500720c */ /* 0x000fc40003f26270 */
[----:B------:R-:W2:Y:S04]  /*8270*/  LDL R21, [R1+0x998] ;  /* 0x0009980001157983 */ /* 0x000ea80000100800 */
[----:B------:R0:W-:Y:S04]  /*8280*/  STL [R1+0x1bc], R5 ;  /* 0x0001bc0501007387 */ /* 0x0001e80000100800 */
[----:B0-----:R-:W2:Y:S01]  /*8290*/  LDL.LU R5, [R1+0x38] ;  /* 0x0000380001057983 */ /* 0x001ea20000300800 */
        /* <DEDUP_REMOVED lines=340> */
[----:B----4-:R-:W-:-:S05]  /*97e0*/  @!P2 IMAD.MOV R3, RZ, RZ, -R3 ;  /* 0x000000ffff03a224 */ /* 0x010fca00078e0a03 */
[----:B------:R0:W-:Y:S01]  /*97f0*/  STL [R1+0x60], R3 ;  /* 0x0000600301007387 */ /* 0x0001e20000100800 */
[----:B-----5:R-:W-:-:S03]  /*9800*/  ISETP.GE.AND P2, PT, R25, RZ, PT ;  /* 0x000000ff1900720c */ /* 0x020fc60003f46270 */
[----:B0-----:R-:W4:Y:S01]  /*9810*/  LDL.LU R3, [R1+0x128] ;  /* 0x0001280001037983 */ /* 0x001f220000300800 */
[----:B--2---:R-:W-:-:S03]  /*9820*/  @!P1 IMAD.MOV R5, RZ, RZ, -R5 ;  /* 0x000000ffff059224 */ /* 0x004fc600078e0a05 */
[----:B------:R-:W2:Y:S01]  /*9830*/  LDL R25, [R1+0x880] ;  /* 0x0008800001197983 */ /* 0x000ea20000100800 */
[----:B------:R-:W-:-:S03]  /*9840*/  ISETP.GE.AND P1, PT, R20, RZ, PT ;  /* 0x000000ff1400720c */ /* 0x000fc60003f26270 */
[----:B------:R-:W5:Y:S04]  /*9850*/  LDL.LU R20, [R1+0x150] ;  /* 0x0001500001147983 */ /* 0x000f680000300800 */
[----:B------:R0:W-:Y:S04]  /*9860*/  STL [R1+0x5c], R5 ;  /* 0x00005c0501007387 */ /* 0x0001e80000100800 */
[----:B0-----:R-:W2:Y:S01]  /*9870*/  LDL R5, [R1+0x87c] ;  /* 0x00087c0001057983 */ /* 0x001ea20000100800 */
[----:B----4-:R-:W-:-:S05]  /*9880*/  @!P5 IMAD.MOV R3, RZ, RZ, -R3 ;  /* 0x000000ffff03d224 */ /* 0x010fca00078e0a03 */
[----:B------:R0:W-:Y:S01]  /*9890*/  STL [R1+0x58], R3 ;  /* 0x0000580301007387 */ /* 0x0001e20000100800 */
[----:B------:R-:W-:Y:S01]  /*98a0*/  ISETP.GE.AND P5, PT, R26, RZ, PT ;  /* 0x000000ff1a00720c */ /* 0x000fe20003fa6270 */
[----:B-----5:R-:W-:Y:S01]  /*98b0*/  @!P4 IMAD.MOV R20, RZ, RZ, -R20 ;  /* 0x000000ffff14c224 */ /* 0x020fe200078e0a14 */
[----:B------:R-:W-:Y:S01]  /*98c0*/  ISETP.GE.AND P4, PT, R21, RZ, PT ;  /* 0x000000ff1500720c */ /* 0x000fe20003f86270 */
[----:B0-----:R-:W4:Y:S04]  /*98d0*/  LDL.LU R3, [R1+0x158] ;  /* 0x0001580001037983 */ /* 0x001f280000300800 */
[----:B------:R-:W5:Y:S04]  /*98e0*/  LDL R26, [R1+0x878] ;  /* 0x00087800011a7983 */ /* 0x000f680000100800 */
[----:B------:R-:W2:Y:S04]  /*98f0*/  LDL.LU R21, [R1+0x134] ;  /* 0x0001340001157983 */ /* 0x000ea80000300800 */
[----:B------:R0:W-:Y:S04]  /*9900*/  STL [R1+0x54], R20 ;  /* 0x0000541401007387 */ /* 0x0001e80000100800 */
[----:B0-----:R-:W3:Y:S01]  /*9910*/  LDL R20, [R1+0x874] ;  /* 0x0008740001147983 */ /* 0x001ee20000100800 */
[----:B----4-:R-:W-:Y:S01]  /*9920*/  @!P3 IMAD.MOV R3, RZ, RZ, -R3 ;  /* 0x000000ffff03b224 */ /* 0x010fe200078e0a03 */
[----:B------:R-:W-:-:S04]  /*9930*/  ISETP.GE.AND P3, PT, R27, RZ, PT ;  /* 0x000000ff1b00720c */ /* 0x000fc80003f66270 */
[----:B------:R0:W-:Y:S01]  /*9940*/  STL [R1+0x50], R3 ;  /* 0x0000500301007387 */ /* 0x0001e20000100800 */
[----:B--2---:R-:W-:Y:S01]  /*9950*/  @!P2 IMAD.MOV R21, RZ, RZ, -R21 ;  /* 0x000000ffff15a224 */ /* 0x004fe200078e0a15 */
[----:B------:R-:W-:Y:S02]  /*9960*/  ISETP.GE.AND P2, PT, R23, RZ, PT ;  /* 0x000000ff1700720c */ /* 0x000fe40003f46270 */
[----:B0-----:R-:W2:Y:S04]  /*9970*/  LDL.LU R3, [R1+0x138] ;  /* 0x0001380001037983 */ /* 0x001ea80000300800 */
[----:B------:R-:W4:Y:S04]  /*9980*/  LDL R27, [R1+0x870] ;  /* 0x00087000011b7983 */ /* 0x000f280000100800 */
[----:B------:R-:W4:Y:S04]  /*9990*/  LDL.LU R23, [R1+0xe8] ;  /* 0x0000e80001177983 */ /* 0x000f280000300800 */
[----:B------:R0:W-:Y:S04]  /*99a0*/  STL [R1+0x4c], R21 ;  /* 0x00004c1501007387 */ /* 0x0001e80000100800 */
[----:B0-----:R-:W5:Y:S01]  /*99b0*/  LDL R21, [R1+0x86c] ;  /* 0x00086c0001157983 */ /* 0x001f620000100800 */
[----:B--2---:R-:W-:Y:S01]  /*99c0*/  @!P1 IMAD.MOV R3, RZ, RZ, -R3 ;  /* 0x000000ffff039224 */ /* 0x004fe200078e0a03 */
[----:B---3--:R-:W-:-:S04]  /*99d0*/  ISETP.GE.AND P1, PT, R22, RZ, PT ;  /* 0x000000ff1600720c */ /* 0x008fc80003f26270 */
[----:B------:R0:W-:Y:S01]  /*99e0*/  STL [R1+0x48], R3 ;  /* 0x0000480301007387 */ /* 0x0001e20000100800 */
[----:B----4-:R-:W-:-:S03]  /*99f0*/  @!P5 IMAD.MOV R23, RZ, RZ, -R23 ;  /* 0x000000ffff17d224 */ /* 0x010fc600078e0a17 */
[----:B0-----:R-:W2:Y:S04]  /*9a00*/  LDL.LU R3, [R1+0x114] ;  /* 0x0001140001037983 */ /* 0x001ea80000300800 */
[----:B------:R-:W3:Y:S04]  /*9a10*/  LDL R22, [R1+0x868] ;  /* 0x0008680001167983 */ /* 0x000ee80000100800 */
[----:B------:R0:W-:Y:S04]  /*9a20*/  STL [R1+0x44], R23 ;  /* 0x0000441701007387 */ /* 0x0001e80000100800 */
[----:B0-----:R-:W4:Y:S04]  /*9a30*/  LDL R23, [R1+0x864] ;  /* 0x0008640001177983 */ /* 0x001f280000100800 */
[----:B------:R-:W3:Y:S01]  /*9a40*/  LDL.LU R29, [R1+0x118] ;  /* 0x00011800011d7983 */ /* 0x000ee20000300800 */
[----:B------:R-:W-:-:S03]  /*9a50*/  ISETP.GE.AND P5, PT, R24, RZ, PT ;  /* 0x000000ff1800720c */ /* 0x000fc60003fa6270 */
[----:B------:R-:W4:Y:S01]  /*9a60*/  LDL R24, [R1+0x860] ;  /* 0x0008600001187983 */ /* 0x000f220000100800 */
[----:B--2---:R-:W-:Y:S01]  /*9a70*/  @!P4 IMAD.MOV R3, RZ, RZ, -R3 ;  /* 0x000000ffff03c224 */ /* 0x004fe200078e0a03 */
[----:B------:R-:W-:-:S04]  /*9a80*/  ISETP.GE.AND P4, PT, R25, RZ, PT ;  /* 0x000000ff1900720c */ /* 0x000fc80003f86270 */
[----:B------:R0:W-:Y:S04]  /*9a90*/  STL [R1+0x40], R3 ;  /* 0x0000400301007387 */ /* 0x0001e80000100800 */
[----:B0-----:R-:W2:Y:S04]  /*9aa0*/  LDL.LU R3, [R1+0xf4] ;  /* 0x0000f40001037983 */ /* 0x001ea80000300800 */
[----:B------:R-:W4:Y:S01]  /*9ab0*/  LDL R25, [R1+0x85c] ;  /* 0x00085c0001197983 */ /* 0x000f220000100800 */
[----:B---3--:R-:W-:Y:S01]  /*9ac0*/  @!P3 IMAD.MOV R29, RZ, RZ, -R29 ;  /* 0x000000ffff1db224 */ /* 0x008fe200078e0a1d */
[----:B------:R-:W-:-:S04]  /*9ad0*/  ISETP.GE.AND P3, PT, R5, RZ, PT ;  /* 0x000000ff0500720c */ /* 0x000fc80003f66270 */
[----:B------:R0:W-:Y:S04]  /*9ae0*/  STL [R1+0x3c], R29 ;  /* 0x00003c1d01007387 */ /* 0x0001e80000100800 */
[----:B0-----:R-:W3:Y:S04]  /*9af0*/  LDL R29, [R1+0x858] ;  /* 0x00085800011d7983 */ /* 0x001ee80000100800 */
[----:B------:R-:W3:Y:S01]  /*9b00*/  LDL.LU R5, [R1+0xf8] ;  /* 0x0000f80001057983 */ /* 0x000ee20000300800 */
[----:B--2---:R-:W-:Y:S01]  /*9b10*/  @!P2 IMAD.MOV R3, RZ, RZ, -R3 ;  /* 0x000000ffff03a224 */ /* 0x004fe200078e0a03 */
[----:B-----5:R-:W-:-:S04]  /*9b20*/  ISETP.GE.AND P2, PT, R26, RZ, PT ;  /* 0x000000ff1a00720c */ /* 0x020fc80003f46270 */
[----:B------:R0:W-:Y:S04]  /*9b30*/  STL [R1+0x38], R3 ;  /* 0x0000380301007387 */ /* 0x0001e80000100800 */
[----:B0-----:R-:W2:Y:S04]  /*9b40*/  LDL R3, [R1+0x854] ;  /* 0x0008540001037983 */ /* 0x001ea80000100800 */
[----:B------:R-:W5:Y:S01]  /*9b50*/  LDL.LU R26, [R1+0x30] ;  /* 0x00003000011a7983 */ /* 0x000f620000300800 */
[----:B---3--:R-:W-:Y:S01]  /*9b60*/  @!P1 IMAD.MOV R5, RZ, RZ, -R5 ;  /* 0x000000ffff059224 */ /* 0x008fe200078e0a05 */
[----:B------:R-:W-:-:S04]  /*9b70*/  ISETP.GE.AND P1, PT, R20, RZ, PT ;  /* 0x000000ff1400720c */ /* 0x000fc80003f26270 */
[----:B------:R0:W-:Y:S04]  /*9b80*/  STL [R1+0x34], R5 ;  /* 0x0000340501007387 */ /* 0x0001e80000100800 */
[----:B0-----:R-:W3:Y:S04]  /*9b90*/  LDL R5, [R1+0x850] ;  /* 0x0008500001057983 */ /* 0x001ee80000100800 */
[----:B------:R-:W2:Y:S01]  /*9ba0*/  LDL.LU R20, [R1+0x2c] ;  /* 0x00002c0001147983 */ /* 0x000ea20000300800 */
[----:B-----5:R-:W-:Y:S01]  /*9bb0*/  @!P5 IMAD.MOV R26, RZ, RZ, -R26 ;  /* 0x000000ffff1ad224 */ /* 0x020fe200078e0a1a */
[----:B------:R-:W-:-:S04]  /*9bc0*/  ISETP.GE.AND P5, PT, R27, RZ, PT ;  /* 0x000000ff1b00720c */ /* 0x000fc80003fa6270 */
[----:B------:R0:W-:Y:S04]  /*9bd0*/  STL [R1+0x30], R26 ;  /* 0x0000301a01007387 */ /* 0x0001e80000100800 */
[----:B0-----:R-:W5:Y:S04]  /*9be0*/  LDL.LU R26, [R1+0x28] ;  /* 0x00002800011a7983 */ /* 0x001f680000300800 */
[----:B------:R-:W3:Y:S01]  /*9bf0*/  LDL R27, [R1+0x84c] ;  /* 0x00084c00011b7983 */ /* 0x000ee20000100800 */
[----:B--2---:R-:W-:Y:S01]  /*9c00*/  @!P4 IMAD.MOV R20, RZ, RZ, -R20 ;  /* 0x000000ffff14c224 */ /* 0x004fe200078e0a14 */
[----:B------:R-:W-:-:S04]  /*9c10*/  ISETP.GE.AND P4, PT, R21, RZ, PT ;  /* 0x000000ff1500720c */ /* 0x000fc80003f86270 */
[----:B------:R0:W-:Y:S04]  /*9c20*/  STL [R1+0x24], R20 ;  /* 0x0000241401007387 */ /* 0x0001e80000100800 */
[----:B0-----:R-:W2:Y:S04]  /*9c30*/  LDL.LU R20, [R1+0xb38] ;  /* 0x000b380001147983 */ /* 0x001ea80000300800 */
[----:B------:R-:W2:Y:S01]  /*9c40*/  LDL.LU R21, [R1+0x1c] ;  /* 0x00001c0001157983 */ /* 0x000ea20000300800 */
[----:B-----5:R-:W-:Y:S01]  /*9c50*/  @!P3 IMAD.MOV R26, RZ, RZ, -R26 ;  /* 0x000000ffff1ab224 */ /* 0x020fe200078e0a1a */
[----:B------:R-:W-:-:S04]  /*9c60*/  ISETP.GE.AND P3, PT, R22, RZ, PT ;  /* 0x000000ff1600720c */ /* 0x000fc80003f66270 */
[----:B------:R0:W-:Y:S04]  /*9c70*/  STL [R1+0x20], R26 ;  /* 0x0000201a01007387 */ /* 0x0001e80000100800 */
[----:B0-----:R-:W5:Y:S04]  /*9c80*/  LDL R26, [R1+0x848] ;  /* 0x00084800011a7983 */ /* 0x001f680000100800 */
[----:B------:R-:W3:Y:S01]  /*9c90*/  LDL.LU R22, [R1+0x18] ;  /* 0x0000180001167983 */ /* 0x000ee20000300800 */
[----:B--2---:R-:W-:Y:S01]  /*9ca0*/  @!P2 IMAD.MOV R21, RZ, RZ, -R21 ;  /* 0x000000ffff15a224 */ /* 0x004fe200078e0a15 */
[----:B----4-:R-:W-:-:S04]  /*9cb0*/  ISETP.GE.AND P2, PT, R23, RZ, PT ;  /* 0x000000ff1700720c */ /* 0x010fc80003f46270 */
[----:B------:R0:W-:Y:S04]  /*9cc0*/  STL [R1+0x1c], R21 ;  /* 0x00001c1501007387 */ /* 0x0001e80000100800 */
[----:B0-----:R-:W2:Y:S04]  /*9cd0*/  LDL.LU R21, [R1+0xb34] ;  /* 0x000b340001157983 */ /* 0x001ea80000300800 */
[----:B------:R-:W4:Y:S01]  /*9ce0*/  LDL.LU R23, [R1+0x14] ;  /* 0x0000140001177983 */ /* 0x000f220000300800 */
[----:B---3--:R-:W-:Y:S01]  /*9cf0*/  @!P1 IMAD.MOV R22, RZ, RZ, -R22 ;  /* 0x000000ffff169224 */ /* 0x008fe200078e0a16 */
[----:B------:R-:W-:-:S04]  /*9d00*/  ISETP.GE.AND P1, PT, R24, RZ, PT ;  /* 0x000000ff1800720c */ /* 0x000fc80003f26270 */
[----:B------:R0:W-:Y:S04]  /*9d10*/  STL [R1+0x18], R22 ;  /* 0x0000181601007387 */ /* 0x0001e80000100800 */
[----:B0-----:R-:W3:Y:S04]  /*9d20*/  LDL.LU R22, [R1+0xb30] ;  /* 0x000b300001167983 */ /* 0x001ee80000300800 */
[----:B------:R-:W2:Y:S01]  /*9d30*/  LDL.LU R24, [R1+0x10] ;  /* 0x0000100001187983 */ /* 0x000ea20000300800 */
[----:B----4-:R-:W-:Y:S01]  /*9d40*/  @!P5 IMAD.MOV R23, RZ, RZ, -R23 ;  /* 0x000000ffff17d224 */ /* 0x010fe200078e0a17 */
[----:B------:R-:W-:-:S04]  /*9d50*/  ISETP.GE.AND P5, PT, R25, RZ, PT ;  /* 0x000000ff1900720c */ /* 0x000fc80003fa6270 */
[----:B------:R0:W-:Y:S04]  /*9d60*/  STL [R1+0x14], R23 ;  /* 0x0000141701007387 */ /* 0x0001e80000100800 */
[----:B0-----:R-:W4:Y:S04]  /*9d70*/  LDL.LU R23, [R1+0xb2c] ;  /* 0x000b2c0001177983 */ /* 0x001f280000300800 */
[----:B------:R-:W3:Y:S01]  /*9d80*/  LDL.LU R25, [R1+0xc] ;  /* 0x00000c0001197983 */ /* 0x000ee20000300800 */
[----:B--2---:R-:W-:Y:S01]  /*9d90*/  @!P4 IMAD.MOV R24, RZ, RZ, -R24 ;  /* 0x000000ffff18c224 */ /* 0x004fe200078e0a18 */
[----:B------:R-:W-:-:S04]  /*9da0*/  ISETP.GE.AND P4, PT, R29, RZ, PT ;  /* 0x000000ff1d00720c */ /* 0x000fc80003f86270 */
[----:B------:R0:W-:Y:S04]  /*9db0*/  STL [R1+0x10], R24 ;  /* 0x0000101801007387 */ /* 0x0001e80000100800 */
[----:B0-----:R-:W2:Y:S04]  /*9dc0*/  LDL.LU R24, [R1+0xb28] ;  /* 0x000b280001187983 */ /* 0x001ea80000300800 */
[----:B------:R-:W2:Y:S01]  /*9dd0*/  LDL.LU R29, [R1+0x8] ;  /* 0x00000800011d7983 */ /* 0x000ea20000300800 */
[----:B---3--:R-:W-:Y:S01]  /*9de0*/  @!P3 IMAD.MOV R25, RZ, RZ, -R25 ;  /* 0x000000ffff19b224 */ /* 0x008fe200078e0a19 */
[----:B------:R-:W-:-:S04]  /*9df0*/  ISETP.GE.AND P3, PT, R3, RZ, PT ;  /* 0x000000ff0300720c */ /* 0x000fc80003f66270 */
[----:B------:R0:W-:Y:S04]  /*9e00*/  STL [R1+0xc], R25 ;  /* 0x00000c1901007387 */ /* 0x0001e80000100800 */
[----:B0-----:R-:W3:Y:S04]  /*9e10*/  LDL.LU R25, [R1+0xb24] ;  /* 0x000b240001197983 */ /* 0x001ee80000300800 */
[----:B------:R-:W3:Y:S01]  /*9e20*/  LDL.LU R3, [R1+0x4] ;  /* 0x0000040001037983 */ /* 0x000ee20000300800 */
[----:B--2---:R-:W-:Y:S01]  /*9e30*/  @!P2 IMAD.MOV R29, RZ, RZ, -R29 ;  /* 0x000000ffff1da224 */ /* 0x004fe200078e0a1d */
[----:B------:R-:W-:-:S04]  /*9e40*/  ISETP.GE.AND P2, PT, R5, RZ, PT ;  /* 0x000000ff0500720c */ /* 0x000fc80003f46270 */
[----:B------:R0:W-:Y:S04]  /*9e50*/  STL [R1+0xa88], R29 ;  /* 0x000a881d01007387 */ /* 0x0001e80000100800 */
[----:B0-----:R-:W2:Y:S04]  /*9e60*/  LDL R29, [R1+0x838] ;  /* 0x00083800011d7983 */ /* 0x001ea80000100800 */
[----:B------:R-:W2:Y:S01]  /*9e70*/  LDL.LU R5, [R1] ;  /* 0x0000000001057983 */ /* 0x000ea20000300800 */
        /* <DEDUP_REMOVED lines=10> */
[----:B---3--:R-:W-:-:S05]  /*9f20*/  @!P4 IMAD.MOV R27, RZ, RZ, -R27 ;  /* 0x000000ffff1bc224 */ /* 0x008fca00078e0a1b */
[----:B------:R0:W-:Y:S04]  /*9f30*/  STL [R1+0xa94], R27 ;  /* 0x000a941b01007387 */ /* 0x0001e80000100800 */
[----:B0-----:R-:W3:Y:S01]  /*9f40*/  LDL R27, [R1+0x844] ;  /* 0x00084400011b7983 */ /* 0x001ee20000100800 */
[----:B------:R-:W-:Y:S02]  /*9f50*/  @!P2 IMAD.MOV R25, RZ, RZ, -R25 ;  /* 0x000000ffff19a224 */ /* 0x000fe400078e0a19 */
[----:B------:R-:W-:Y:S01]  /*9f60*/  @!P1 IMAD.MOV R24, RZ, RZ, -R24 ;  /* 0x000000ffff189224 */ /* 0x000fe200078e0a18 */
[----:B------:R-:W-:Y:S01]  /*9f70*/  ISETP.GE.AND P2, PT, R3, RZ, PT ;  /* 0x000000ff0300720c */ /* 0x000fe20003f46270 */
[----:B-----5:R-:W-:Y:S01]  /*9f80*/  @!P3 IMAD.MOV R26, RZ, RZ, -R26 ;  /* 0x000000ffff1ab224 */ /* 0x020fe200078e0a1a */
[----:B--2---:R-:W-:-:S02]  /*9f90*/  ISETP.GE.AND P3, PT, R5, RZ, PT ;  /* 0x000000ff0500720c */ /* 0x004fc40003f66270 */
[----:B---3--:R-:W-:Y:S02]  /*9fa0*/  ISETP.GE.AND P4, PT, R27, RZ, PT ;  /* 0x000000ff1b00720c */ /* 0x008fe40003f86270 */
[----:B------:R-:W2:Y:S04]  /*9fb0*/  LDL R27, [R1+0x82c] ;  /* 0x00082c00011b7983 */ /* 0x000ea80000100800 */
[----:B------:R0:W-:Y:S04]  /*9fc0*/  STL [R1+0xa98], R26 ;  /* 0x000a981a01007387 */ /* 0x0001e80000100800 */
[----:B------:R-:W3:Y:S04]  /*9fd0*/  LDL R5, [R1+0x824] ;  /* 0x0008240001057983 */ /* 0x000ee80000100800 */
[----:B0-----:R-:W5:Y:S04]  /*9fe0*/  LDL R26, [R1+0x828] ;  /* 0x00082800011a7983 */ /* 0x001f680000100800 */
[----:B------:R0:W-:Y:S04]  /*9ff0*/  STL [R1+0xa9c], R25 ;  /* 0x000a9c1901007387 */ /* 0x0001e80000100800 */
[----:B------:R-:W3:Y:S04]  /*a000*/  LDL R3, [R1+0x820] ;  /* 0x0008200001037983 */ /* 0x000ee80000100800 */
[----:B0-----:R-:W3:Y:S04]  /*a010*/  LDL R25, [R1+0x830] ;  /* 0x0008300001197983 */ /* 0x001ee80000100800 */
[----:B------:R0:W-:Y:S04]  /*a020*/  STL [R1+0xa84], R24 ;  /* 0x000a841801007387 */ /* 0x0001e80000100800 */
[----:B0-----:R-:W5:Y:S01]  /*a030*/  LDL R24, [R1+0x834] ;  /* 0x0008340001187983 */ /* 0x001f620000100800 */
[----:B----4-:R-:W-:Y:S01]  /*a040*/  @!P5 IMAD.MOV R23, RZ, RZ, -R23 ;  /* 0x000000ffff17d224 */ /* 0x010fe200078e0a17 */
[----:B------:R-:W-:Y:S01]  /*a050*/  ISETP.GE.AND P1, PT, R29, RZ, PT ;  /* 0x000000ff1d00720c */ /* 0x000fe20003f26270 */
[----:B------:R-:W-:Y:S01]  /*a060*/  @!P4 IMAD.MOV R22, RZ, RZ, -R22 ;  /* 0x000000ffff16c224 */ /* 0x000fe200078e0a16 */
[----:B------:R-:W4:Y:S04]  /*a070*/  LDL R29, [R1+0x81c] ;  /* 0x00081c00011d7983 */ /* 0x000f280000100800 */
[----:B------:R-:W-:Y:S01]  /*a080*/  STL [R1+0xaa0], R23 ;  /* 0x000aa01701007387 */ /* 0x000fe20000100800 */
[----:B------:R-:W-:-:S02]  /*a090*/  @!P3 IMAD.MOV R21, RZ, RZ, -R21 ;  /* 0x000000ffff15b224 */ /* 0x000fc400078e0a15 */
[----:B------:R-:W-:-:S04]  /*a0a0*/  @!P2 IMAD.MOV R20, RZ, RZ, -R20 ;  /* 0x000000ffff14a224 */ /* 0x000fc800078e0a14 */
[----:B------:R-:W-:Y:S01]  /*a0b0*/  @!P1 IMAD.MOV R19, RZ, RZ, -R19 ;  /* 0x000000ffff139224 */ /* 0x000fe200078e0a13 */
[----:B--2---:R-:W-:Y:S02]  /*a0c0*/  ISETP.GE.AND P2, PT, R27, RZ, PT ;  /* 0x000000ff1b00720c */ /* 0x004fe40003f46270 */
[----:B---3--:R-:W-:Y:S02]  /*a0d0*/  ISETP.GE.AND P4, PT, R25, RZ, PT ;  /* 0x000000ff1900720c */ /* 0x008fe40003f86270 */
[----:B-----5:R-:W-:Y:S02]  /*a0e0*/  ISETP.GE.AND P5, PT, R24, RZ, PT ;  /* 0x000000ff1800720c */ /* 0x020fe40003fa6270 */
[----:B------:R-:W2:Y:S04]  /*a0f0*/  LDL R24, [R1+0x818] ;  /* 0x0008180001187983 */ /* 0x000ea80000100800 */
[----:B------:R-:W-:Y:S04]  /*a100*/  STL [R1+0xaa4], R22 ;  /* 0x000aa41601007387 */ /* 0x000fe80000100800 */
[----:B------:R-:W3:Y:S01]  /*a110*/  LDL R25, [R1+0x810] ;  /* 0x0008100001197983 */ /* 0x000ee20000100800 */
[----:B------:R-:W-:-:S03]  /*a120*/  ISETP.GE.AND P3, PT, R26, RZ, PT ;  /* 0x000000ff1a00720c */ /* 0x000fc60003f66270 */
[----:B------:R0:W-:Y:S01]  /*a130*/  STL [R1+0xaa8], R21 ;  /* 0x000aa81501007387 */ /* 0x0001e20000100800 */
[----:B------:R-:W-:-:S03]  /*a140*/  ISETP.GE.AND P1, PT, R5, RZ, PT ;  /* 0x000000ff0500720c */ /* 0x000fc60003f26270 */
[----:B------:R-:W5:Y:S04]  /*a150*/  LDL R26, [R1+0x814] ;  /* 0x00081400011a7983 */ /* 0x000f680000100800 */
[----:B------:R-:W-:Y:S04]  /*a160*/  STL [R1+0xaac], R20 ;  /* 0x000aac1401007387 */ /* 0x000fe80000100800 */
[----:B------:R-:W-:Y:S04]  /*a170*/  STL [R1+0xab0], R19 ;  /* 0x000ab01301007387 */ /* 0x000fe80000100800 */
[----:B------:R-:W5:Y:S04]  /*a180*/  LDL R27, [R1+0x808] ;  /* 0x00080800011b7983 */ /* 0x000f680000100800 */
[----:B------:R-:W5:Y:S01]  /*a190*/  LDL R5, [R1+0x804] ;  /* 0x0008040001057983 */ /* 0x000f620000100800 */
[----:B------:R-:W-:-:S02]  /*a1a0*/  @!P5 IMAD.MOV R18, RZ, RZ, -R18 ;  /* 0x000000ffff12d224 */ /* 0x000fc400078e0a12 */
[----:B------:R-:W-:Y:S01]  /*a1b0*/  @!P4 IMAD.MOV R17, RZ, RZ, -R17 ;  /* 0x000000ffff11c224 */ /* 0x000fe200078e0a11 */
[----:B------:R-:W-:Y:S01]  /*a1c0*/  ISETP.GE.AND P5, PT, R3, RZ, PT ;  /* 0x000000ff0300720c */ /* 0x000fe20003fa6270 */
[----:B------:R-:W-:Y:S01]  /*a1d0*/  @!P3 IMAD.MOV R16, RZ, RZ, -R16 ;  /* 0x000000ffff10b224 */ /* 0x000fe200078e0a10 */
[----:B------:R-:W-:Y:S01]  /*a1e0*/  STL [R1+0xab4], R18 ;  /* 0x000ab41201007387 */ /* 0x000fe20000100800 */
[----:B------:R-:W-:Y:S01]  /*a1f0*/  @!P2 IMAD.MOV R15, RZ, RZ, -R15 ;  /* 0x000000ffff0fa224 */ /* 0x000fe200078e0a0f */
[----:B----4-:R-:W-:Y:S01]  /*a200*/  ISETP.GE.AND P4, PT, R29, RZ, PT ;  /* 0x000000ff1d00720c */ /* 0x010fe20003f86270 */
[----:B------:R-:W-:Y:S01]  /*a210*/  @!P1 IMAD.MOV R14, RZ, RZ, -R14 ;  /* 0x000000ffff0e9224 */ /* 0x000fe200078e0a0e */
[----:B------:R-:W4:Y:S04]  /*a220*/  LDL R3, [R1+0x800] ;  /* 0x0008000001037983 */ /* 0x000f280000100800 */
[----:B------:R-:W-:Y:S04]  /*a230*/  STL [R1+0xab8], R17 ;  /* 0x000ab81101007387 */ /* 0x000fe80000100800 */
[----:B------:R-:W4:Y:S04]  /*a240*/  LDL R29, [R1+0x7fc] ;  /* 0x0007fc00011d7983 */ /* 0x000f280000100800 */
[----:B------:R-:W-:Y:S04]  /*a250*/  STL [R1+0xabc], R16 ;  /* 0x000abc1001007387 */ /* 0x000fe80000100800 */
[----:B------:R-:W-:Y:S04]  /*a260*/  STL [R1+0xac0], R15 ;  /* 0x000ac00f01007387 */ /* 0x000fe80000100800 */
[----:B0-----:R-:W4:Y:S04]  /*a270*/  LDL R21, [R1+0x7f8] ;  /* 0x0007f80001157983 */ /* 0x001f280000100800 */
[----:B------:R-:W-:Y:S04]  /*a280*/  STL [R1+0xac4], R14 ;  /* 0x000ac40e01007387 */ /* 0x000fe80000100800 */
[----:B------:R-:W4:Y:S04]  /*a290*/  LDL R22, [R1+0x7f4] ;  /* 0x0007f40001167983 */ /* 0x000f280000100800 */
[----:B------:R-:W4:Y:S01]  /*a2a0*/  LDL R23, [R1+0x7f0] ;  /* 0x0007f00001177983 */ /* 0x000f220000100800 */
[----:B------:R-:W-:-:S02]  /*a2b0*/  @!P5 IMAD.MOV R13, RZ, RZ, -R13 ;  /* 0x000000ffff0dd224 */ /* 0x000fc400078e0a0d */
[----:B------:R-:W-:Y:S01]  /*a2c0*/  @!P4 IMAD.MOV R12, RZ, RZ, -R12 ;  /* 0x000000ffff0cc224 */ /* 0x000fe200078e0a0c */
[----:B--2---:R-:W-:Y:S02]  /*a2d0*/  ISETP.GE.AND P3, PT, R24, RZ, PT ;  /* 0x000000ff1800720c */ /* 0x004fe40003f66270 */
[----:B------:R-:W2:Y:S01]  /*a2e0*/  LDL R24, [R1+0xc0] ;  /* 0x0000c00001187983 */ /* 0x000ea20000100800 */
[----:B---3--:R-:W-:-:S03]  /*a2f0*/  ISETP.GE.AND P2, PT, R25, RZ, PT ;  /* 0x000000ff1900720c */ /* 0x008fc60003f46270 */
[----:B------:R-:W-:Y:S07]  /*a300*/  STL [R1+0xac8], R13 ;  /* 0x000ac80d01007387 */ /* 0x000fee0000100800 */
[----:B------:R-:W-:Y:S01]  /*a310*/  @!P3 IMAD.MOV R11, RZ, RZ, -R11 ;  /* 0x000000ffff0bb224 */ /* 0x000fe200078e0a0b */
[----:B------:R-:W-:Y:S02]  /*a320*/  STL [R1+0xacc], R12 ;  /* 0x000acc0c01007387 */ /* 0x000fe40000100800 */
[----:B------:R-:W-:-:S02]  /*a330*/  @!P2 IMAD.MOV R10, RZ, RZ, -R10 ;  /* 0x000000ffff0aa224 */ /* 0x000fc400078e0a0a */
[----:B------:R-:W-:Y:S04]  /*a340*/  STL [R1+0xad0], R11 ;  /* 0x000ad00b01007387 */ /* 0x000fe80000100800 */
[----:B------:R-:W-:Y:S01]  /*a350*/  STL [R1+0xad4], R10 ;  /* 0x000ad40a01007387 */ /* 0x000fe20000100800 */
[----:B-----5:R-:W-:-:S03]  /*a360*/  ISETP.GE.AND P1, PT, R26, RZ, PT ;  /* 0x000000ff1a00720c */ /* 0x020fc60003f26270 */
[----:B------:R-:W2:Y:S01]  /*a370*/  LDL.LU R25, [R1+0x1e8] ;  /* 0x0001e80001197983 */ /* 0x000ea20000300800 */
[----:B------:R-:W-:Y:S02]  /*a380*/  ISETP.GE.AND P5, PT, R27, RZ, PT ;  /* 0x000000ff1b00720c */ /* 0x000fe40003fa6270 */
[----:B------:R-:W-:Y:S01]  /*a390*/  ISETP.GE.AND P4, PT, R5, RZ, PT ;  /* 0x000000ff0500720c */ /* 0x000fe20003f86270 */
[----:B------:R-:W3:Y:S04]  /*a3a0*/  LDL.LU R26, [R1+0x1e4] ;  /* 0x0001e400011a7983 */ /* 0x000ee80000300800 */
[----:B------:R-:W5:Y:S04]  /*a3b0*/  LDL.LU R27, [R1+0x1e0] ;  /* 0x0001e000011b7983 */ /* 0x000f680000300800 */
[----:B------:R-:W5:Y:S01]  /*a3c0*/  LDL.LU R5, [R1+0x1dc] ;  /* 0x0001dc0001057983 */ /* 0x000f620000300800 */
[----:B----4-:R-:W-:Y:S01]  /*a3d0*/  ISETP.GE.AND P3, PT, R3, RZ, PT ;  /* 0x000000ff0300720c */ /* 0x010fe20003f66270 */
[----:B------:R-:W-:-:S02]  /*a3e0*/  @!P1 IMAD.MOV R9, RZ, RZ, -R9 ;  /* 0x000000ffff099224 */ /* 0x000fc400078e0a09 */
[----:B------:R-:W-:Y:S01]  /*a3f0*/  @!P5 IMAD.MOV R8, RZ, RZ, -R8 ;  /* 0x000000ffff08d224 */ /* 0x000fe200078e0a08 */
[----:B------:R-:W4:Y:S01]  /*a400*/  LDL.LU R3, [R1+0x1d8] ;  /* 0x0001d80001037983 */ /* 0x000f220000300800 */
[----:B------:R-:W-:Y:S01]  /*a410*/  ISETP.GE.AND P2, PT, R29, RZ, PT ;  /* 0x000000ff1d00720c */ /* 0x000fe20003f46270 */
[----:B------:R-:W-:Y:S02]  /*a420*/  @!P4 IMAD.MOV R7, RZ, RZ, -R7 ;  /* 0x000000ffff07c224 */ /* 0x000fe400078e0a07 */
[----:B------:R-:W4:Y:S01]  /*a430*/  LDL.LU R29, [R1+0x1d0] ;  /* 0x0001d000011d7983 */ /* 0x000f220000300800 */
[----:B------:R-:W-:Y:S02]  /*a440*/  ISETP.GE.AND P1, PT, R21, RZ, PT ;  /* 0x000000ff1500720c */ /* 0x000fe40003f26270 */
[----:B------:R-:W-:Y:S02]  /*a450*/  ISETP.GE.AND P5, PT, R22, RZ, PT ;  /* 0x000000ff1600720c */ /* 0x000fe40003fa6270 */
[----:B------:R-:W-:Y:S01]  /*a460*/  ISETP.GE.AND P6, PT, R23, RZ, PT ;  /* 0x000000ff1700720c */ /* 0x000fe20003fc6270 */
[----:B------:R-:W-:Y:S01]  /*a470*/  @!P3 IMAD.MOV R6, RZ, RZ, -R6 ;  /* 0x000000ffff06b224 */ /* 0x000fe200078e0a06 */
[----:B------:R-:W-:Y:S03]  /*a480*/  STL [R1+0xad8], R9 ;  /* 0x000ad80901007387 */ /* 0x000fe60000100800 */
[----:B------:R-:W-:-:S04]  /*a490*/  @!P2 IMAD.MOV R4, RZ, RZ, -R4 ;  /* 0x000000ffff04a224 */ /* 0x000fc800078e0a04 */
[----:B------:R-:W-:Y:S01]  /*a4a0*/  @!P1 IMAD.MOV R2, RZ, RZ, -R2 ;  /* 0x000000ffff029224 */ /* 0x000fe200078e0a02 */
[----:B------:R-:W-:Y:S01]  /*a4b0*/  STL [R1+0xadc], R8 ;  /* 0x000adc0801007387 */ /* 0x000fe20000100800 */
[----:B------:R-:W-:-:S03]  /*a4c0*/  @!P5 IMAD.MOV R0, RZ, RZ, -R0 ;  /* 0x000000ffff00d224 */ /* 0x000fc600078e0a00 */
[----:B------:R-:W-:Y:S01]  /*a4d0*/  STL [R1+0xae0], R7 ;  /* 0x000ae00701007387 */ /* 0x000fe20000100800 */
[----:B------:R-:W-:-:S03]  /*a4e0*/  @!P6 IMAD.MOV R28, RZ, RZ, -R28 ;  /* 0x000000ffff1ce224 */ /* 0x000fc600078e0a1c */
[----:B------:R-:W-:Y:S04]  /*a4f0*/  STL [R1+0xae4], R6 ;  /* 0x000ae40601007387 */ /* 0x000fe80000100800 */
[----:B------:R2:W-:Y:S04]  /*a500*/  STL [R1+0xae8], R4 ;  /* 0x000ae80401007387 */ /* 0x0005e80000100800 */
[----:B------:R3:W-:Y:S04]  /*a510*/  STL [R1+0xaec], R2 ;  /* 0x000aec0201007387 */ /* 0x0007e80000100800 */
[----:B------:R5:W-:Y:S04]  /*a520*/  STL [R1+0xaf0], R0 ;  /* 0x000af00001007387 */ /* 0x000be80000100800 */
[----:B------:R-:W-:Y:S01]  /*a530*/  STL [R1+0xaf4], R28 ;  /* 0x000af41c01007387 */ /* 0x000fe20000100800 */
[----:B--2---:R-:W-:-:S02]  /*a540*/  SEL R4, R24, R25, !P0 ;  /* 0x0000001918047207 */ /* 0x004fc40004000000 */
[----:B---3--:R-:W-:-:S03]  /*a550*/  SEL R2, R24, R26, !P0 ;  /* 0x0000001a18027207 */ /* 0x008fc60004000000 */
[----:B------:R0:W-:Y:S01]  /*a560*/  STL [R1+0x1e8], R4 ;  /* 0x0001e80401007387 */ /* 0x0001e20000100800 */
[----:B-----5:R-:W-:-:S03]  /*a570*/  SEL R0, R24, R27, !P0 ;  /* 0x0000001b18007207 */ /* 0x020fc60004000000 */
[----:B------:R4:W-:Y:S01]  /*a580*/  STL [R1+0x1e4], R2 ;  /* 0x0001e40201007387 */ /* 0x0009e20000100800 */
[----:B0-----:R-:W-:-:S03]  /*a590*/  SEL R4, R24, R5, !P0 ;  /* 0x0000000518047207 */ /* 0x001fc60004000000 */
[----:B------:R0:W-:Y:S04]  /*a5a0*/  STL [R1+0x1e0], R0 ;  /* 0x0001e00001007387 */ /* 0x0001e80000100800 */
[----:B------:R-:W-:Y:S04]  /*a5b0*/  STL [R1+0x1dc], R4 ;  /* 0x0001dc0401007387 */ /* 0x000fe80000100800 */
[----:B------:R-:W2:Y:S01]  /*a5c0*/  LDL.LU R28, [R1+0x1c0] ;  /* 0x0001c000011c7983 */ /* 0x000ea20000300800 */
[C---:B----4-:R-:W-:Y:S02]  /*a5d0*/  SEL R2, R24.reuse, R3, !P0 ;  /* 0x0000000318027207 */ /* 0x050fe40004000000 */
[----:B0-----:R-:W-:-:S03]  /*a5e0*/  SEL R0, R24, R29, !P0 ;  /* 0x0000001d18007207 */ /* 0x001fc60004000000 */
[----:B------:R-:W-:Y:S04]  /*a5f0*/  STL [R1+0x1d8], R2 ;  /* 0x0001d80201007387 */ /* 0x000fe80000100800 */
[----:B--2---:R0:W-:Y:S04]  /*a600*/  STL [R1+0xb10], R28 ;  /* 0x000b101c01007387 */ /* 0x0041e80000100800 */
[----:B------:R-:W-:Y:S04]  /*a610*/  STL [R1+0x1d0], R0 ;  /* 0x0001d00001007387 */ /* 0x000fe80000100800 */
[----:B0-----:R-:W2:Y:S04]  /*a620*/  LDL.LU R28, [R1+0x1c4] ;  /* 0x0001c400011c7983 */ /* 0x001ea80000300800 */
[----:B--2---:R0:W-:Y:S04]  /*a630*/  STL [R1+0xb14], R28 ;  /* 0x000b141c01007387 */ /* 0x0041e80000100800 */
[----:B0-----:R-:W2:Y:S04]  /*a640*/  LDL.LU R28, [R1+0x1c8] ;  /* 0x0001c800011c7983 */ /* 0x001ea80000300800 */
[----:B--2---:R0:W-:Y:S04]  /*a650*/  STL [R1+0xb18], R28 ;  /* 0x000b181c01007387 */ /* 0x0041e80000100800 */
[----:B0-----:R-:W2:Y:S04]  /*a660*/  LDL.LU R28, [R1+0x1cc] ;  /* 0x0001cc00011c7983 */ /* 0x001ea80000300800 */
[----:B------:R-:W3:Y:S04]  /*a670*/  LDL.LU R0, [R1+0x1bc] ;  /* 0x0001bc0001007983 */ /* 0x000ee80000300800 */
[----:B------:R-:W4:Y:S04]  /*a680*/  LDL.LU R2, [R1+0x1b8] ;  /* 0x0001b80001027983 */ /* 0x000f280000300800 */
[----:B------:R-:W5:Y:S04]  /*a690*/  LDL.LU R4, [R1+0x1b0] ;  /* 0x0001b00001047983 */ /* 0x000f680000300800 */
[----:B------:R-:W3:Y:S04]  /*a6a0*/  LDL.LU R6, [R1+0x1ac] ;  /* 0x0001ac0001067983 */ /* 0x000ee80000300800 */
        /* <DEDUP_REMOVED lines=22> */
[----:B------:R-:W3:Y:S01]  /*a810*/  LDL.LU R29, [R1+0x124] ;  /* 0x00012400011d7983 */ /* 0x000ee20000300800 */
[----:B--2---:R-:W-:-:S05]  /*a820*/  SEL R28, R24, R28, !P0 ;  /* 0x0000001c181c7207 */ /* 0x004fca0004000000 */
[----:B------:R0:W-:Y:S04]  /*a830*/  STL [R1+0x1cc], R28 ;  /* 0x0001cc1c01007387 */ /* 0x0001e80000100800 */
[----:B0-----:R-:W2:Y:S02]  /*a840*/  LDL.LU R28, [R1+0xb18] ;  /* 0x000b1800011c7983 */ /* 0x001ea40000300800 */
[----:B--2---:R-:W-:-:S05]  /*a850*/  SEL R28, R24, R28, !P0 ;  /* 0x0000001c181c7207 */ /* 0x004fca0004000000 */
[----:B------:R0:W-:Y:S04]  /*a860*/  STL [R1+0x1c8], R28 ;  /* 0x0001c81c01007387 */ /* 0x0001e80000100800 */
[----:B0-----:R-:W2:Y:S02]  /*a870*/  LDL.LU R28, [R1+0xb14] ;  /* 0x000b1400011c7983 */ /* 0x001ea40000300800 */
[----:B--2---:R-:W-:-:S05]  /*a880*/  SEL R28, R24, R28, !P0 ;  /* 0x0000001c181c7207 */ /* 0x004fca0004000000 */
[----:B------:R0:W-:Y:S04]  /*a890*/  STL [R1+0x1c4], R28 ;  /* 0x0001c41c01007387 */ /* 0x0001e80000100800 */
[----:B0-----:R-:W2:Y:S01]  /*a8a0*/  LDL.LU R28, [R1+0xb10] ;  /* 0x000b1000011c7983 */ /* 0x001ea20000300800 */
[C---:B----4-:R-:W-:Y:S02]  /*a8b0*/  SEL R2, R24.reuse, R2, !P0 ;  /* 0x0000000218027207 */ /* 0x050fe40004000000 */
[----:B--2---:R-:W-:-:S05]  /*a8c0*/  SEL R28, R24, R28, !P0 ;  /* 0x0000001c181c7207 */ /* 0x004fca0004000000 */
[----:B------:R3:W-:Y:S02]  /*a8d0*/  STL [R1+0x1c0], R28 ;  /* 0x0001c01c01007387 */ /* 0x0007e40000100800 */
[C---:B---3--:R-:W-:Y:S02]  /*a8e0*/  SEL R28, R24.reuse, R0, !P0 ;  /* 0x00000000181c7207 */ /* 0x048fe40004000000 */
[C---:B-----5:R-:W-:Y:S02]  /*a8f0*/  SEL R0, R24.reuse, R4, !P0 ;  /* 0x0000000418007207 */ /* 0x060fe40004000000 */
[C---:B------:R-:W-:Y:S01]  /*a900*/  SEL R4, R24.reuse, R6, !P0 ;  /* 0x0000000618047207 */ /* 0x040fe20004000000 */
[----:B------:R-:W-:Y:S04]  /*a910*/  STL [R1], R28 ;  /* 0x0000001c01007387 */ /* 0x000fe80000100800 */
[----:B------:R0:W-:Y:S04]  /*a920*/  STL [R1+0x1bc], R2 ;  /* 0x0001bc0201007387 */ /* 0x0001e80000100800 */
[----:B------:R1:W-:Y:S04]  /*a930*/  STL [R1+0x28], R0 ;  /* 0x0000280001007387 */ /* 0x0003e80000100800 */
[----:B------:R2:W-:Y:S01]  /*a940*/  STL [R1+0x1b8], R4 ;  /* 0x0001b80401007387 */ /* 0x0005e20000100800 */
[----:B0-----:R-:W-:-:S02]  /*a950*/  SEL R2, R24, R7, !P0 ;  /* 0x0000000718027207 */ /* 0x001fc40004000000 */
[----:B-1----:R-:W-:-:S03]  /*a960*/  SEL R0, R24, R8, !P0 ;  /* 0x0000000818007207 */ /* 0x002fc60004000000 */
[----:B------:R0:W-:Y:S01]  /*a970*/  STL [R1+0x1b4], R2 ;  /* 0x0001b40201007387 */ /* 0x0001e20000100800 */
[----:B--2---:R-:W-:-:S03]  /*a980*/  SEL R4, R24, R9, !P0 ;  /* 0x0000000918047207 */ /* 0x004fc60004000000 */
[----:B------:R1:W-:Y:S04]  /*a990*/  STL [R1+0x1b0], R0 ;  /* 0x0001b00001007387 */ /* 0x0003e80000100800 */
[----:B------:R2:W-:Y:S01]  /*a9a0*/  STL [R1+0x1ac], R4 ;  /* 0x0001ac0401007387 */ /* 0x0005e20000100800 */
[C---:B0-----:R-:W-:Y:S02]  /*a9b0*/  SEL R2, R24.reuse, R10, !P0 ;  /* 0x0000000a18027207 */ /* 0x041fe40004000000 */
        /* <DEDUP_REMOVED lines=34> */
[----:B------:R-:W-:Y:S04]  /*abe0*/  STL [R1+0x17c], R4 ;  /* 0x00017c0401007387 */ /* 0x000fe80000100800 */
[----:B------:R-:W2:Y:S01]  /*abf0*/  LDL.LU R28, [R1+0x10c] ;  /* 0x00010c00011c7983 */ /* 0x000ea20000300800 */
[C---:B0-----:R-:W-:Y:S02]  /*ac00*/  SEL R2, R24.reuse, R3, !P0 ;  /* 0x0000000318027207 */ /* 0x041fe40004000000 */
[----:B-1----:R-:W-:-:S03]  /*ac10*/  SEL R0, R24, R29, !P0 ;  /* 0x0000001d18007207 */ /* 0x002fc60004000000 */
        /* <DEDUP_REMOVED lines=50> */
[----:B------:R-:W-:Y:S04]  /*af40*/  STL [R1+0x158], R28 ;  /* 0x0001581c01007387 */ /* 0x000fe80000100800 */
        /* <DEDUP_REMOVED lines=92> */
[C---:B---3--:R-:W-:Y:S02]  /*b510*/  SEL R0, R24.reuse, R0, !P0 ;  /* 0x0000000018007207 */ /* 0x048fe40004000000 */
[C---:B----4-:R-:W-:Y:S02]  /*b520*/  SEL R2, R24.reuse, R2, !P0 ;  /* 0x0000000218027207 */ /* 0x050fe40004000000 */
[C---:B-----5:R-:W-:Y:S02]  /*b530*/  SEL R4, R24.reuse, R4, !P0 ;  /* 0x0000000418047207 */ /* 0x060fe40004000000 */
[----:B------:R-:W-:-:S02]  /*b540*/  SEL R6, R24, R6, !P0 ;  /* 0x0000000618067207 */ /* 0x000fc40004000000 */
[C---:B------:R-:W-:Y:S02]  /*b550*/  SEL R7, R24.reuse, R7, !P0 ;  /* 0x0000000718077207 */ /* 0x040fe40004000000 */
[C---:B------:R-:W-:Y:S02]  /*b560*/  SEL R8, R24.reuse, R8, !P0 ;  /* 0x0000000818087207 */ /* 0x040fe40004000000 */
[C---:B------:R-:W-:Y:S02]  /*b570*/  SEL R9, R24.reuse, R9, !P0 ;  /* 0x0000000918097207 */ /* 0x040fe40004000000 */
[C---:B------:R-:W-:Y:S02]  /*b580*/  SEL R10, R24.reuse, R10, !P0 ;  /* 0x0000000a180a7207 */ /* 0x040fe40004000000 */
[C---:B------:R-:W-:Y:S02]  /*b590*/  SEL R11, R24.reuse, R11, !P0 ;  /* 0x0000000b180b7207 */ /* 0x040fe40004000000 */
        /* <DEDUP_REMOVED lines=18> */
[----:B--2---:R-:W-:-:S05]  /*b6c0*/  SEL R28, R24, R28, !P0 ;  /* 0x0000001c181c7207 */ /* 0x004fca0004000000 */
[----:B------:R0:W-:Y:S04]  /*b6d0*/  STL [R1+0xbc], R28 ;  /* 0x0000bc1c01007387 */ /* 0x0001e80000100800 */
[----:B0-----:R-:W2:Y:S04]  /*b6e0*/  LDL.LU R28, [R1+0xaf4] ;  /* 0x000af400011c7983 */ /* 0x001ea80000300800 */
[----:B------:R0:W-:Y:S04]  /*b6f0*/  STL [R1+0xb8], R0 ;  /* 0x0000b80001007387 */ /* 0x0001e80000100800 */
[----:B0-----:R-:W3:Y:S04]  /*b700*/  LDL.LU R0, [R1+0xaf0] ;  /* 0x000af00001007983 */ /* 0x001ee80000300800 */
[----:B------:R0:W-:Y:S04]  /*b710*/  STL [R1+0xb0], R2 ;  /* 0x0000b00201007387 */ /* 0x0001e80000100800 */
[----:B0-----:R-:W4:Y:S04]  /*b720*/  LDL.LU R2, [R1+0xaec] ;  /* 0x000aec0001027983 */ /* 0x001f280000300800 */
[----:B------:R0:W-:Y:S04]  /*b730*/  STL [R1+0xac], R4 ;  /* 0x0000ac0401007387 */ /* 0x0001e80000100800 */
[----:B0-----:R-:W5:Y:S04]  /*b740*/  LDL.LU R4, [R1+0xae8] ;  /* 0x000ae80001047983 */ /* 0x001f680000300800 */
[----:B------:R0:W-:Y:S04]  /*b750*/  STL [R1+0xa8], R6 ;  /* 0x0000a80601007387 */ /* 0x0001e80000100800 */
[----:B0-----:R-:W2:Y:S04]  /*b760*/  LDL.LU R6, [R1+0xae4] ;  /* 0x000ae40001067983 */ /* 0x001ea80000300800 */
        /* <DEDUP_REMOVED lines=45> */
[----:B0-----:R-:W2:Y:S02]  /*ba40*/  LDL.LU R29, [R1+0xa88] ;  /* 0x000a8800011d7983 */ /* 0x001ea40000300800 */
[----:B--2---:R-:W-:-:S05]  /*ba50*/  SEL R29, R24, R29, !P0 ;  /* 0x0000001d181d7207 */ /* 0x004fca0004000000 */
[----:B------:R0:W-:Y:S02]  /*ba60*/  STL [R1+0x2c], R29 ;  /* 0x00002c1d01007387 */ /* 0x0001e40000100800 */
[----:B0-----:R-:W-:Y:S02]  /*ba70*/  IMAD.MOV.U32 R29, RZ, RZ, R24 ;  /* 0x000000ffff1d7224 */ /* 0x001fe400078e0018 */
[----:B------:R-:W2:Y:S03]  /*ba80*/  LDL.LU R24, [R1+0xa84] ;  /* 0x000a840001187983 */ /* 0x000ea60000300800 */
[----:B------:R-:W-:-:S05]  /*ba90*/  SEL R3, R29, R3, !P0 ;  /* 0x000000031d037207 */ /* 0x000fca0004000000 */
[----:B------:R0:W-:Y:S01]  /*baa0*/  STL [R1+0x24], R3 ;  /* 0x0000240301007387 */ /* 0x0001e20000100800 */
[C---:B------:R-:W-:Y:S02]  /*bab0*/  SEL R27, R29.reuse, R27, !P0 ;  /* 0x0000001b1d1b7207 */ /* 0x040fe40004000000 */
[C---:B0-----:R-:W-:Y:S02]  /*bac0*/  SEL R3, R29.reuse, R5, !P0 ;  /* 0x000000051d037207 */ /* 0x041fe40004000000 */
[----:B------:R-:W-:-:S03]  /*bad0*/  SEL R5, R29, R26, !P0 ;  /* 0x0000001a1d057207 */ /* 0x000fc60004000000 */
[----:B------:R0:W-:Y:S04]  /*bae0*/  STL [R1+0x20], R3 ;  /* 0x0000200301007387 */ /* 0x0001e80000100800 */
[----:B------:R-:W-:Y:S01]  /*baf0*/  STL [R1+0x1c], R27 ;  /* 0x00001c1b01007387 */ /* 0x000fe20000100800 */
[----:B0-----:R-:W-:Y:S01]  /*bb00*/  SEL R3, R29, R25, !P0 ;  /* 0x000000191d037207 */ /* 0x001fe20004000000 */
[----:B------:R-:W-:Y:S02]  /*bb10*/  IMAD.MOV.U32 R25, RZ, RZ, R29 ;  /* 0x000000ffff197224 */ /* 0x000fe400078e001d */
[----:B------:R0:W-:Y:S04]  /*bb20*/  STL [R1+0x18], R5 ;  /* 0x0000180501007387 */ /* 0x0001e80000100800 */
[----:B------:R1:W-:Y:S01]  /*bb30*/  STL [R1+0x14], R3 ;  /* 0x0000140301007387 */ /* 0x0003e20000100800 */
[----:B0-----:R-:W-:-:S02]  /*bb40*/  SEL R5, R25, R23, !P0 ;  /* 0x0000001719057207 */ /* 0x001fc40004000000 */
[C---:B-1----:R-:W-:Y:S02]  /*bb50*/  SEL R3, R25.reuse, R22, !P0 ;  /* 0x0000001619037207 */ /* 0x042fe40004000000 */
        /* <DEDUP_REMOVED lines=11> */
[----:B--2---:R-:W-:-:S05]  /*bc10*/  SEL R24, R25, R24, !P0 ;  /* 0x0000001819187207 */ /* 0x004fca0004000000 */
[----:B------:R0:W-:Y:S04]  /*bc20*/  STL [R1+0xc], R24 ;  /* 0x00000c1801007387 */ /* 0x0001e80000100800 */
[----:B------:R-:W2:Y:S04]  /*bc30*/  LDL.LU R27, [R1+0x1e4] ;  /* 0x0001e400011b7983 */ /* 0x000ea80000300800 */
[----:B------:R1:W-:Y:S04]  /*bc40*/  STL [R1+0x8], R5 ;  /* 0x0000080501007387 */ /* 0x0003e80000100800 */
[----:B------:R-:W3:Y:S04]  /*bc50*/  LDL.LU R26, [R1+0x1e0] ;  /* 0x0001e000011a7983 */ /* 0x000ee80000300800 */
[----:B------:R1:W-:Y:S04]  /*bc60*/  STL [R1+0x4], R3 ;  /* 0x0000040301007387 */ /* 0x0003e80000100800 */
[----:B0-----:R-:W4:Y:S04]  /*bc70*/  LDL.LU R24, [R1+0x1dc] ;  /* 0x0001dc0001187983 */ /* 0x001f280000300800 */
[----:B------:R-:W5:Y:S04]  /*bc80*/  LDL.LU R22, [R1+0x1d8] ;  /* 0x0001d80001167983 */ /* 0x000f680000300800 */
[----:B-1----:R-:W5:Y:S04]  /*bc90*/  LDL.LU R5, [R1+0x1d0] ;  /* 0x0001d00001057983 */ /* 0x002f680000300800 */
[----:B------:R-:W5:Y:S04]  /*bca0*/  LDL.LU R3, [R1+0x1c8] ;  /* 0x0001c80001037983 */ /* 0x000f680000300800 */
        /* <DEDUP_REMOVED lines=9> */
[----:B0-----:R-:W5:Y:S04]  /*bd40*/  LDL.LU R17, [R1] ;  /* 0x0000000001117983 */ /* 0x001f680000300800 */
        /* <DEDUP_REMOVED lines=12> */
[----:B--2---:R-:W-:-:S02]  /*be10*/  IMAD R27, R27, UR6, RZ ;  /* 0x000000061b1b7c24 */ /* 0x004fc4000f8e02ff */
[----:B---3--:R-:W-:Y:S02]  /*be20*/  IMAD R26, R26, UR6, RZ ;  /* 0x000000061a1a7c24 */ /* 0x008fe4000f8e02ff */
[----:B----4-:R-:W-:Y:S02]  /*be30*/  IMAD R24, R24, UR6, RZ ;  /* 0x0000000618187c24 */ /* 0x010fe4000f8e02ff */
[----:B-----5:R-:W-:Y:S02]  /*be40*/  IMAD R22, R22, UR6, RZ ;  /* 0x0000000616167c24 */ /* 0x020fe4000f8e02ff */
[----:B------:R-:W-:Y:S02]  /*be50*/  IMAD R5, R5, UR6, RZ ;  /* 0x0000000605057c24 */ /* 0x000fe4000f8e02ff */
[----:B------:R-:W-:Y:S01]  /*be60*/  IMAD R3, R3, UR6, RZ ;  /* 0x0000000603037c24 */ /* 0x000fe2000f8e02ff */
[C---:B------:R-:W-:Y:S02]  /*be70*/  SEL R10, R11.reuse, R10, !P0 ;  /* 0x0000000a0b0a7207 */ /* 0x040fe40004000000 */
[----:B------:R-:W-:-:S02]  /*be80*/  SEL R9, R11, R9, !P0 ;  /* 0x000000090b097207 */ /* 0x000fc40004000000 */
[C---:B------:R-:W-:Y:S02]  /*be90*/  SEL R8, R11.reuse, R8, !P0 ;  /* 0x000000080b087207 */ /* 0x040fe40004000000 */
[C---:B------:R-:W-:Y:S01]  /*bea0*/  SEL R7, R11.reuse, R7, !P0 ;  /* 0x000000070b077207 */ /* 0x040fe20004000000 */
[----:B------:R-:W-:Y:S01]  /*beb0*/  STL [R1+0xa24], R10 ;  /* 0x000a240a01007387 */ /* 0x000fe20000100800 */
[C---:B------:R-:W-:Y:S02]  /*bec0*/  SEL R6, R11.reuse, R6, !P0 ;  /* 0x000000060b067207 */ /* 0x040fe40004000000 */
[C---:B------:R-:W-:Y:S01]  /*bed0*/  SEL R21, R11.reuse, R4, !P0 ;  /* 0x000000040b157207 */ /* 0x040fe20004000000 */
[----:B------:R-:W-:Y:S01]  /*bee0*/  STL [R1+0xa28], R9 ;  /* 0x000a280901007387 */ /* 0x000fe20000100800 */
[C---:B------:R-:W-:Y:S02]  /*bef0*/  SEL R23, R11.reuse, R2, !P0 ;  /* 0x000000020b177207 */ /* 0x040fe40004000000 */
[C---:B------:R-:W-:Y:S01]  /*bf00*/  SEL R25, R11.reuse, R0, !P0 ;  /* 0x000000000b197207 */ /* 0x040fe20004000000 */
[----:B------:R-:W-:Y:S01]  /*bf10*/  STL [R1+0xa2c], R8 ;  /* 0x000a2c0801007387 */ /* 0x000fe20000100800 */
[----:B------:R-:W-:Y:S01]  /*bf20*/  SEL R28, R11, R28, !P0 ;  /* 0x0000001c0b1c7207 */ /* 0x000fe20004000000 */
[----:B------:R-:W-:-:S02]  /*bf30*/  IMAD R2, R12, UR6, RZ ;  /* 0x000000060c027c24 */ /* 0x000fc4000f8e02ff */
[----:B------:R-:W-:Y:S01]  /*bf40*/  STL [R1+0xa30], R7 ;  /* 0x000a300701007387 */ /* 0x000fe20000100800 */
[----:B------:R-:W-:-:S03]  /*bf50*/  IMAD R0, R13, UR7, RZ ;  /* 0x000000070d007c24 */ /* 0x000fc6000f8e02ff */
[----:B------:R-:W-:Y:S04]  /*bf60*/  STL [R1+0xa34], R6 ;  /* 0x000a340601007387 */ /* 0x000fe80000100800 */
[----:B------:R-:W-:Y:S04]  /*bf70*/  STL [R1+0xa38], R21 ;  /* 0x000a381501007387 */ /* 0x000fe80000100800 */
[----:B------:R-:W-:Y:S04]  /*bf80*/  STL [R1+0xa3c], R23 ;  /* 0x000a3c1701007387 */ /* 0x000fe80000100800 */
[----:B------:R-:W-:Y:S01]  /*bf90*/  STL [R1+0xa40], R25 ;  /* 0x000a401901007387 */ /* 0x000fe20000100800 */
[----:B------:R-:W-:-:S03]  /*bfa0*/  IMAD R4, R14, UR6, RZ ;  /* 0x000000060e047c24 */ /* 0x000fc6000f8e02ff */
[----:B------:R-:W-:Y:S04]  /*bfb0*/  STL [R1+0xa44], R28 ;  /* 0x000a441c01007387 */ /* 0x000fe80000100800 */
[----:B------:R0:W-:Y:S04]  /*bfc0*/  STL [R1+0x1e8], R2 ;  /* 0x0001e80201007387 */ /* 0x0001e80000100800 */
[----:B------:R-:W-:Y:S04]  /*bfd0*/  STL [R1+0xa48], R27 ;  /* 0x000a481b01007387 */ /* 0x000fe80000100800 */
[----:B------:R1:W-:Y:S01]  /*bfe0*/  STL [R1+0x1d4], R0 ;  /* 0x0001d40001007387 */ /* 0x0003e20000100800 */
[----:B0-----:R-:W-:-:S03]  /*bff0*/  IMAD R2, R15, UR6, RZ ;  /* 0x000000060f027c24 */ /* 0x001fc6000f8e02ff */
[----:B------:R-:W-:Y:S04]  /*c000*/  STL [R1+0xa4c], R26 ;  /* 0x000a4c1a01007387 */ /* 0x000fe80000100800 */
[----:B------:R-:W-:Y:S01]  /*c010*/  STL [R1+0xa50], R24 ;  /* 0x000a501801007387 */ /* 0x000fe20000100800 */
[----:B-1----:R-:W-:-:S03]  /*c020*/  IMAD R0, R16, UR6, RZ ;  /* 0x0000000610007c24 */ /* 0x002fc6000f8e02ff */
[----:B------:R-:W-:Y:S04]  /*c030*/  STL [R1+0xa54], R22 ;  /* 0x000a541601007387 */ /* 0x000fe80000100800 */
[----:B------:R-:W-:Y:S04]  /*c040*/  STL [R1+0xa58], R5 ;  /* 0x000a580501007387 */ /* 0x000fe80000100800 */
[----:B------:R-:W-:Y:S04]  /*c050*/  STL [R1+0xa5c], R4 ;  /* 0x000a5c0401007387 */ /* 0x000fe80000100800 */
[----:B------:R0:W-:Y:S04]  /*c060*/  STL [R1+0xa60], R3 ;  /* 0x000a600301007387 */ /* 0x0001e80000100800 */
[----:B------:R1:W-:Y:S04]  /*c070*/  STL [R1+0xa64], R2 ;  /* 0x000a640201007387 */ /* 0x0003e80000100800 */
[----:B------:R2:W-:Y:S01]  /*c080*/  STL [R1+0xa68], R0 ;  /* 0x000a680001007387 */ /* 0x0005e20000100800 */
[----:B0-----:R-:W-:-:S02]  /*c090*/  IMAD R3, R17, UR6, RZ ;  /* 0x0000000611037c24 */ /* 0x001fc4000f8e02ff */
[----:B-1----:R-:W-:-:S03]  /*c0a0*/  IMAD R2, R18, UR6, RZ ;  /* 0x0000000612027c24 */ /* 0x002fc6000f8e02ff */
[----:B------:R-:W-:Y:S01]  /*c0b0*/  STL [R1], R3 ;  /* 0x0000000301007387 */ /* 0x000fe20000100800 */
[----:B--2---:R-:W-:-:S03]  /*c0c0*/  IMAD R0, R19, UR6, RZ ;  /* 0x0000000613007c24 */ /* 0x004fc6000f8e02ff */
[----:B------:R-:W-:Y:S04]  /*c0d0*/  STL [R1+0x10], R2 ;  /* 0x0000100201007387 */ /* 0x000fe80000100800 */
[----:B------:R0:W-:Y:S04]  /*c0e0*/  STL [R1+0x28], R0 ;  /* 0x0000280001007387 */ /* 0x0001e80000100800 */
[----:B0-----:R-:W2:Y:S01]  /*c0f0*/  LDL.LU R0, [R1+0x1a8] ;  /* 0x0001a80001007983 */ /* 0x001ea20000300800 */
[----:B------:R-:W-:Y:S02]  /*c100*/  IMAD R3, R20, UR6, RZ ;  /* 0x0000000614037c24 */ /* 0x000fe4000f8e02ff */
[----:B------:R-:W-:-:S03]  /*c110*/  IMAD R2, R29, UR6, RZ ;  /* 0x000000061d027c24 */ /* 0x000fc6000f8e02ff */
[----:B------:R-:W-:Y:S04]  /*c120*/  STL [R1+0x3c], R3 ;  /* 0x00003c0301007387 */ /* 0x000fe80000100800 */
[----:B--2---:R0:W-:Y:S04]  /*c130*/  STL [R1+0xa7c], R0 ;  /* 0x000a7c0001007387 */ /* 0x0041e80000100800 */
[----:B------:R-:W-:Y:S04]  /*c140*/  STL [R1+0x54], R2 ;  /* 0x0000540201007387 */ /* 0x000fe80000100800 */
        /* <DEDUP_REMOVED lines=31> */
[----:B--2---:R-:W-:-:S05]  /*c340*/  IMAD R0, R0, UR6, RZ ;  /* 0x0000000600007c24 */ /* 0x004fca000f8e02ff */
[----:B------:R0:W-:Y:S04]  /*c350*/  STL [R1+0x60], R0 ;  /* 0x0000600001007387 */ /* 0x0001e80000100800 */
[----:B0-----:R-:W2:Y:S02]  /*c360*/  LDL.LU R0, [R1+0xa80] ;  /* 0x000a800001007983 */ /* 0x001ea40000300800 */
[----:B--2---:R-:W-:-:S05]  /*c370*/  IMAD R0, R0, UR6, RZ ;  /* 0x0000000600007c24 */ /* 0x004fca000f8e02ff */
[----:B------:R0:W-:Y:S04]  /*c380*/  STL [R1+0x70], R0 ;  /* 0x0000700001007387 */ /* 0x0001e80000100800 */
[----:B0-----:R-:W2:Y:S01]  /*c390*/  LDL.LU R0, [R1+0xa7c] ;  /* 0x000a7c0001007983 */ /* 0x001ea20000300800 */
[----:B---3--:R-:W-:Y:S02]  /*c3a0*/  IMAD R2, R2, UR6, RZ ;  /* 0x0000000602027c24 */ /* 0x008fe4000f8e02ff */
[----:B--2---:R-:W-:-:S05]  /*c3b0*/  IMAD R0, R0, UR6, RZ ;  /* 0x0000000600007c24 */ /* 0x004fca000f8e02ff */
[----:B------:R4:W-:Y:S04]  /*c3c0*/  STL [R1+0x80], R0 ;  /* 0x0000800001007387 */ /* 0x0009e80000100800 */
[----:B------:R0:W-:Y:S01]  /*c3d0*/  STL [R1+0x90], R2 ;  /* 0x0000900201007387 */ /* 0x0001e20000100800 */
[----:B----4-:R-:W-:Y:S02]  /*c3e0*/  IMAD R0, R3, UR6, RZ ;  /* 0x0000000603007c24 */ /* 0x010fe4000f8e02ff */
[----:B-----5:R-:W-:Y:S02]  /*c3f0*/  IMAD R3, R4, UR6, RZ ;  /* 0x0000000604037c24 */ /* 0x020fe4000f8e02ff */
[----:B0-----:R-:W-:Y:S01]  /*c400*/  IMAD R2, R5, UR6, RZ ;  /* 0x0000000605027c24 */ /* 0x001fe2000f8e02ff */
[----:B------:R0:W-:Y:S04]  /*c410*/  STL [R1+0xa4], R0 ;  /* 0x0000a40001007387 */ /* 0x0001e80000100800 */
[----:B------:R1:W-:Y:S01]  /*c420*/  STL [R1+0xb4], R3 ;  /* 0x0000b40301007387 */ /* 0x0003e20000100800 */
[----:B0-----:R-:W-:-:S03]  /*c430*/  IMAD R0, R22, UR6, RZ ;  /* 0x0000000616007c24 */ /* 0x001fc6000f8e02ff */
[----:B------:R0:W-:Y:S01]  /*c440*/  STL [R1+0xc0], R2 ;  /* 0x0000c00201007387 */ /* 0x0001e20000100800 */
[----:B-1----:R-:W-:-:S03]  /*c450*/  IMAD R3, R24, UR6, RZ ;  /* 0x0000000618037c24 */ /* 0x002fc6000f8e02ff */
[----:B------:R1:W-:Y:S01]  /*c460*/  STL [R1+0xd4], R0 ;  /* 0x0000d40001007387 */ /* 0x0003e20000100800 */
[----:B0-----:R-:W-:-:S03]  /*c470*/  IMAD R2, R26, UR6, RZ ;  /* 0x000000061a027c24 */ /* 0x001fc6000f8e02ff */
[----:B------:R0:W-:Y:S01]  /*c480*/  STL [R1+0xe8], R3 ;  /* 0x0000e80301007387 */ /* 0x0001e20000100800 */
[----:B-1----:R-:W-:-:S03]  /*c490*/  IMAD R0, R27, UR6, RZ ;  /* 0x000000061b007c24 */ /* 0x002fc6000f8e02ff */
[----:B------:R1:W-:Y:S04]  /*c4a0*/  STL [R1+0xf8], R2 ;  /* 0x0000f80201007387 */ /* 0x0003e80000100800 */
[----:B------:R2:W-:Y:S01]  /*c4b0*/  STL [R1+0x108], R0 ;  /* 0x0001080001007387 */ /* 0x0005e20000100800 */
[----:B0-----:R-:W-:Y:S02]  /*c4c0*/  IMAD R3, R28, UR6, RZ ;  /* 0x000000061c037c24 */ /* 0x001fe4000f8e02ff */
[----:B-1----:R-:W-:-:S03]  /*c4d0*/  IMAD R2, R25, UR6, RZ ;  /* 0x0000000619027c24 */ /* 0x002fc6000f8e02ff */
[----:B------:R0:W-:Y:S01]  /*c4e0*/  STL [R1+0x118], R3 ;  /* 0x0001180301007387 */ /* 0x0001e20000100800 */
[----:B--2---:R-:W-:-:S03]  /*c4f0*/  IMAD R0, R23, UR6, RZ ;  /* 0x0000000617007c24 */ /* 0x004fc6000f8e02ff */
        /* <DEDUP_REMOVED lines=28> */
[----:B------:R-:W-:Y:S01]  /*c6c0*/  STL [R1+0x158], R3 ;  /* 0x0001580301007387 */ /* 0x000fe20000100800 */
        /* <DEDUP_REMOVED lines=144> */
[----:B----4-:R-:W-:Y:S02]  /*cfd0*/  IMAD R3, R3, UR6, RZ ;  /* 0x0000000603037c24 */ /* 0x010fe4000f8e02ff */
[----:B-----5:R-:W-:Y:S02]  /*cfe0*/  IMAD R4, R4, UR6, RZ ;  /* 0x0000000604047c24 */ /* 0x020fe4000f8e02ff */
[----:B------:R-:W-:-:S02]  /*cff0*/  IMAD R5, R5, UR6, RZ ;  /* 0x0000000605057c24 */ /* 0x000fc4000f8e02ff */
[----:B------:R-:W-:Y:S02]  /*d000*/  IMAD R22, R22, UR6, RZ ;  /* 0x0000000616167c24 */ /* 0x000fe4000f8e02ff */
[----:B------:R-:W-:Y:S02]  /*d010*/  IMAD R24, R24, UR6, RZ ;  /* 0x0000000618187c24 */ /* 0x000fe4000f8e02ff */
[----:B------:R-:W-:Y:S02]  /*d020*/  IMAD R26, R26, UR6, RZ ;  /* 0x000000061a1a7c24 */ /* 0x000fe4000f8e02ff */
[----:B------:R-:W-:Y:S02]  /*d030*/  IMAD R27, R27, UR6, RZ ;  /* 0x000000061b1b7c24 */ /* 0x000fe4000f8e02ff */
[----:B------:R-:W-:Y:S02]  /*d040*/  IMAD R28, R28, UR6, RZ ;  /* 0x000000061c1c7c24 */ /* 0x000fe4000f8e02ff */
        /* <DEDUP_REMOVED lines=19> */
[----:B--2---:R-:W-:-:S05]  /*d180*/  IMAD R0, R0, UR6, RZ ;  /* 0x0000000600007c24 */ /* 0x004fca000f8e02ff */
        /* <DEDUP_REMOVED lines=63> */
[----:B------:R-:W-:Y:S02]  /*d580*/  IMAD R11, R11, UR6, RZ ;  /* 0x000000060b0b7c24 */ /* 0x000fe4000f8e02ff */
[----:B------:R-:W-:-:S02]  /*d590*/  IMAD R12, R12, UR6, RZ ;  /* 0x000000060c0c7c24 */ /* 0x000fc4000f8e02ff */
[----:B------:R-:W-:Y:S02]  /*d5a0*/  IMAD R19, R19, UR6, RZ ;  /* 0x0000000613137c24 */ /* 0x000fe4000f8e02ff */
[----:B------:R-:W-:Y:S02]  /*d5b0*/  IMAD R20, R20, UR6, RZ ;  /* 0x0000000614147c24 */ /* 0x000fe4000f8e02ff */
[----:B------:R-:W-:-:S05]  /*d5c0*/  IMAD R29, R29, UR6, RZ ;  /* 0x000000061d1d7c24 */ /* 0x000fca000f8e02ff */
[----:B------:R-:W-:Y:S04]  /*d5d0*/  STL [R1+0x9ec], R29 ;  /* 0x0009ec1d01007387 */ /* 0x000fe80000100800 */
[----:B------:R-:W-:Y:S04]  /*d5e0*/  STL [R1+0x9f0], R20 ;  /* 0x0009f01401007387 */ /* 0x000fe80000100800 */
[----:B------:R-:W-:Y:S04]  /*d5f0*/  STL [R1+0x9f4], R19 ;  /* 0x0009f41301007387 */ /* 0x000fe80000100800 */
[----:B------:R-:W-:Y:S04]  /*d600*/  STL [R1+0x188], R12 ;  /* 0x0001880c01007387 */ /* 0x000fe80000100800 */
[----:B------:R-:W-:Y:S04]  /*d610*/  STL [R1+0x18c], R11 ;  /* 0x00018c0b01007387 */ /* 0x000fe80000100800 */
[----:B------:R0:W-:Y:S04]  /*d620*/  STL [R1+0x190], R10 ;  /* 0x0001900a01007387 */ /* 0x0001e80000100800 */
[----:B------:R-:W-:Y:S04]  /*d630*/  STL [R1+0x194], R9 ;  /* 0x0001940901007387 */ /* 0x000fe80000100800 */
[----:B------:R-:W-:Y:S04]  /*d640*/  STL [R1+0x198], R8 ;  /* 0x0001980801007387 */ /* 0x000fe80000100800 */
[----:B------:R1:W-:Y:S04]  /*d650*/  STL [R1+0x19c], R7 ;  /* 0x00019c0701007387 */ /* 0x0003e80000100800 */
[----:B------:R2:W-:Y:S01]  /*d660*/  STL [R1+0x1a0], R6 ;  /* 0x0001a00601007387 */ /* 0x0005e20000100800 */
[----:B0-----:R-:W-:-:S02]  /*d670*/  SHF.R.S32.HI R10, RZ, 0x1f, R24 ;  /* 0x0000001fff0a7819 */ /* 0x001fc40000011418 */
[----:B-1----:R-:W-:Y:S02]  /*d680*/  IADD3 R7, P3, PT, R26, UR18, RZ ;  /* 0x000000121a077c10 */ /* 0x002fe4000ff7e0ff */
[----:B--2---:R-:W-:-:S05]  /*d690*/  IADD3 R6, P4, PT, R27, UR18, RZ ;  /* 0x000000121b067c10 */ /* 0x004fca000ff9e0ff */
[----:B------:R0:W-:Y:S04]  /*d6a0*/  STL [R1+0x394], R6 ;  /* 0x0003940601007387 */ /* 0x0001e80000100800 */
[----:B------:R1:W-:Y:S01]  /*d6b0*/  STL [R1+0x39c], R7 ;  /* 0x00039c0701007387 */ /* 0x0003e20000100800 */
[----:B0-----:R-:W-:-:S03]  /*d6c0*/  IADD3 R6, P2, PT, R24, UR18, RZ ;  /* 0x0000001218067c10 */ /* 0x001fc6000ff5e0ff */
[----:B------:R-:W2:Y:S01]  /*d6d0*/  LDL.LU R24, [R1+0x3c] ;  /* 0x00003c0001187983 */ /* 0x000ea20000300800 */
[----:B------:R-:W-:-:S03]  /*d6e0*/  SHF.R.S32.HI R8, RZ, 0x1f, R5 ;  /* 0x0000001fff087819 */ /* 0x000fc60000011405 */
[----:B------:R0:W-:Y:S01]  /*d6f0*/  STL [R1+0x3a4], R6 ;  /* 0x0003a40601007387 */ /* 0x0001e20000100800 */
[----:B------:R-:W-:Y:S02]  /*d700*/  IADD3 R5, P0, PT, R5, UR18, RZ ;  /* 0x0000001205057c10 */ /* 0x000fe4000ff1e0ff */
[----:B------:R-:W-:Y:S02]  /*d710*/  SHF.R.S32.HI R9, RZ, 0x1f, R22 ;  /* 0x0000001fff097819 */ /* 0x000fe40000011416 */
[----:B-1----:R-:W-:Y:S02]  /*d720*/  SHF.R.S32.HI R7, RZ, 0x1f, R4 ;  /* 0x0000001fff077819 */ /* 0x002fe40000011404 */
[----:B0-----:R-:W-:Y:S02]  /*d730*/  IADD3 R6, P1, PT, R22, UR18, RZ ;  /* 0x0000001216067c10 */ /* 0x001fe4000ff3e0ff */
[----:B------:R-:W3:Y:S01]  /*d740*/  LDL.LU R22, [R1+0x28] ;  /* 0x0000280001167983 */ /* 0x000ee20000300800 */
[----:B------:R-:W-:-:S02]  /*d750*/  IADD3 R4, P6, PT, R4, UR18, RZ ;  /* 0x0000001204047c10 */ /* 0x000fc4000ffde0ff */
[----:B------:R-:W-:Y:S01]  /*d760*/  SHF.R.S32.HI R11, RZ, 0x1f, R26 ;  /* 0x0000001fff0b7819 */ /* 0x000fe2000001141a */
[----:B------:R0:W-:Y:S01]  /*d770*/  STL [R1+0x3b4], R6 ;  /* 0x0003b40601007387 */ /* 0x0001e20000100800 */
[----:B------:R-:W-:-:S03]  /*d780*/  SHF.R.S32.HI R12, RZ, 0x1f, R27 ;  /* 0x0000001fff0c7819 */ /* 0x000fc6000001141b */
[----:B------:R-:W4:Y:S04]  /*d790*/  LDL.LU R26, [R1+0x54] ;  /* 0x00005400011a7983 */ /* 0x000f280000300800 */
[----:B------:R-:W-:Y:S04]  /*d7a0*/  STL [R1+0x3bc], R5 ;  /* 0x0003bc0501007387 */ /* 0x000fe80000100800 */
[----:B------:R-:W5:Y:S01]  /*d7b0*/  LDL.LU R27, [R1+0x60] ;  /* 0x00006000011b7983 */ /* 0x000f620000300800 */
[----:B0-----:R-:W-:-:S03]  /*d7c0*/  SHF.R.S32.HI R6, RZ, 0x1f, R3 ;  /* 0x0000001fff067819 */ /* 0x001fc60000011403 */
[----:B------:R0:W-:Y:S02]  /*d7d0*/  STL [R1+0x3c4], R4 ;  /* 0x0003c40401007387 */ /* 0x0001e40000100800 */
[----:B0-----:R-:W-:Y:S02]  /*d7e0*/  IADD3 R4, P5, PT, R3, UR18, RZ ;  /* 0x0000001203047c10 */ /* 0x001fe4000ffbe0ff */
[----:B------:R-:W-:-:S03]  /*d7f0*/  IADD3.X R3, PT, PT, R12, UR19, RZ, P4, !PT ;  /* 0x000000130c037c10 */ /* 0x000fc6000a7fe4ff */
[----:B------:R-:W-:Y:S01]  /*d800*/  STL [R1+0x3cc], R4 ;  /* 0x0003cc0401007387 */ /* 0x000fe20000100800 */
[----:B------:R-:W-:-:S03]  /*d810*/  SHF.R.S32.HI R5, RZ, 0x1f, R2 ;  /* 0x0000001fff057819 */ /* 0x000fc60000011402 */
[----:B------:R-:W2:Y:S04]  /*d820*/  LDL.LU R12, [R1+0x10] ;  /* 0x00001000010c7983 */ /* 0x000ea80000300800 */
[----:B------:R-:W3:Y:S04]  /*d830*/  LDL.LU R19, [R1+0x70] ;  /* 0x0000700001137983 */ /* 0x000ee80000300800 */
[----:B------:R0:W-:Y:S02]  /*d840*/  STL [R1+0x390], R3 ;  /* 0x0003900301007387 */ /* 0x0001e40000100800 */
[----:B0-----:R-:W-:-:S02]  /*d850*/  IADD3 R3, P4, PT, R2, UR18, RZ ;  /* 0x0000001202037c10 */ /* 0x001fc4000ff9e0ff */
[----:B------:R-:W3:Y:S04]  /*d860*/  LDL.LU R2, [R1] ;  /* 0x0000000001027983 */ /* 0x000ee80000300800 */
[----:B------:R0:W-:Y:S04]  /*d870*/  STL [R1+0x3d4], R3 ;  /* 0x0003d40301007387 */ /* 0x0001e80000100800 */
[----:B------:R-:W4:Y:S01]  /*d880*/  LDL.LU R20, [R1+0x80] ;  /* 0x0000800001147983 */ /* 0x000f220000300800 */
[----:B0-----:R-:W-:Y:S02]  /*d890*/  IADD3.X R3, PT, PT, R11, UR19, RZ, P3, !PT ;  /* 0x000000130b037c10 */ /* 0x001fe40009ffe4ff */
[----:B------:R-:W-:-:S03]  /*d8a0*/  IADD3 R11, P3, PT, R0, UR18, RZ ;  /* 0x00000012000b7c10 */ /* 0x000fc6000ff7e0ff */
[----:B------:R-:W-:Y:S04]  /*d8b0*/  STL [R1+0x398], R3 ;  /* 0x0003980301007387 */ /* 0x000fe80000100800 */
[----:B------:R-:W-:Y:S04]  /*d8c0*/  STL [R1+0x3dc], R11 ;  /* 0x0003dc0b01007387 */ /* 0x000fe80000100800 */
[----:B------:R-:W4:Y:S01]  /*d8d0*/  LDL.LU R29, [R1+0x90] ;  /* 0x00009000011d7983 */ /* 0x000f220000300800 */
[----:B------:R-:W-:Y:S02]  /*d8e0*/  SHF.R.S32.HI R4, RZ, 0x1f, R0 ;  /* 0x0000001fff047819 */ /* 0x000fe40000011400 */
[----:B------:R-:W-:-:S05]  /*d8f0*/  IADD3.X R0, PT, PT, R10, UR19, RZ, P2, !PT ;  /* 0x000000130a007c10 */ /* 0x000fca00097fe4ff */
[----:B------:R0:W-:Y:S02]  /*d900*/  STL [R1+0x3a0], R0 ;  /* 0x0003a00001007387 */ /* 0x0001e40000100800 */
[----:B0-----:R-:W-:Y:S02]  /*d910*/  IADD3.X R0, PT, PT, R9, UR19, RZ, P1, !PT ;  /* 0x0000001309007c10 */ /* 0x001fe40008ffe4ff */
[----:B------:R-:W-:Y:S02]  /*d920*/  IADD3.X R8, PT, PT, R8, UR19, RZ, P0, !PT ;  /* 0x0000001308087c10 */ /* 0x000fe400087fe4ff */
[----:B------:R-:W-:Y:S02]  /*d930*/  IADD3.X R7, PT, PT, R7, UR19, RZ, P6, !PT ;  /* 0x0000001307077c10 */ /* 0x000fe4000b7fe4ff */
[----:B------:R-:W-:Y:S02]  /*d940*/  IADD3.X R6, PT, PT, R6, UR19, RZ, P5, !PT ;  /* 0x0000001306067c10 */ /* 0x000fe4000affe4ff */
[----:B------:R-:W-:-:S02]  /*d950*/  IADD3.X R5, PT, PT, R5, UR19, RZ, P4, !PT ;  /* 0x0000001305057c10 */ /* 0x000fc4000a7fe4ff */
[----:B------:R-:W-:Y:S02]  /*d960*/  IADD3.X R4, PT, PT, R4, UR19, RZ, P3, !PT ;  /* 0x0000001304047c10 */ /* 0x000fe40009ffe4ff */
[----:B--2---:R-:W-:Y:S02]  /*d970*/  IADD3 R9, P1, PT, R12, UR18, RZ ;  /* 0x000000120c097c10 */ /* 0x004fe4000ff3e0ff */
[----:B---3--:R-:W-:-:S05]  /*d980*/  IADD3 R10, P2, PT, R2, UR18, RZ ;  /* 0x00000012020a7c10 */ /* 0x008fca000ff5e0ff */
[----:B------:R-:W-:Y:S04]  /*d990*/  STL [R1+0x3e4], R10 ;  /* 0x0003e40a01007387 */ /* 0x000fe80000100800 */
[----:B------:R-:W2:Y:S01]  /*d9a0*/  LDL.LU R11, [R1+0xa4] ;  /* 0x0000a400010b7983 */ /* 0x000ea20000300800 */
[----:B------:R-:W-:Y:S02]  /*d9b0*/  SHF.R.S32.HI R3, RZ, 0x1f, R2 ;  /* 0x0000001fff037819 */ /* 0x000fe40000011402 */
[----:B------:R-:W-:Y:S01]  /*d9c0*/  SHF.R.S32.HI R2, RZ, 0x1f, R12 ;  /* 0x0000001fff027819 */ /* 0x000fe2000001140c */
[----:B------:R0:W-:Y:S04]  /*d9d0*/  STL [R1+0x3b0], R0 ;  /* 0x0003b00001007387 */ /* 0x0001e80000100800 */
[----:B------:R-:W3:Y:S04]  /*d9e0*/  LDL.LU R12, [R1+0xb4] ;  /* 0x0000b400010c7983 */ /* 0x000ee80000300800 */
[----:B------:R1:W-:Y:S01]  /*d9f0*/  STL [R1+0x3ec], R9 ;  /* 0x0003ec0901007387 */ /* 0x0003e20000100800 */
[----:B0-----:R-:W-:-:S02]  /*da00*/  SHF.R.S32.HI R0, RZ, 0x1f, R22 ;  /* 0x0000001fff007819 */ /* 0x001fc40000011416 */
[----:B-1----:R-:W-:Y:S02]  /*da10*/  IADD3 R9, P0, PT, R22, UR18, RZ ;  /* 0x0000001216097c10 */ /* 0x002fe4000ff1e0ff */
[----:B------:R-:W3:Y:S04]  /*da20*/  LDL.LU R22, [R1+0xc0] ;  /* 0x0000c00001167983 */ /* 0x000ee80000300800 */
[----:B------:R0:W-:Y:S04]  /*da30*/  STL [R1+0x3b8], R8 ;  /* 0x0003b80801007387 */ /* 0x0001e80000100800 */
[----:B------:R1:W-:Y:S01]  /*da40*/  STL [R1+0x3f4], R9 ;  /* 0x0003f40901007387 */ /* 0x0003e20000100800 */
[----:B0-----:R-:W-:-:S02]  /*da50*/  SHF.R.S32.HI R8, RZ, 0x1f, R24 ;  /* 0x0000001fff087819 */ /* 0x001fc40000011418 */
[----:B-1----:R-:W-:Y:S02]  /*da60*/  IADD3 R9, P6, PT, R24, UR18, RZ ;  /* 0x0000001218097c10 */ /* 0x002fe4000ffde0ff */
[----:B------:R-:W3:Y:S04]  /*da70*/  LDL.LU R24, [R1+0xd4] ;  /* 0x0000d40001187983 */ /* 0x000ee80000300800 */
[----:B------:R4:W-:Y:S04]  /*da80*/  STL [R1+0x3c0], R7 ;  /* 0x0003c00701007387 */ /* 0x0009e80000100800 */
[----:B------:R0:W-:Y:S01]  /*da90*/  STL [R1+0x3fc], R9 ;  /* 0x0003fc0901007387 */ /* 0x0001e20000100800 */
[----:B----4-:R-:W-:-:S02]  /*daa0*/  SHF.R.S32.HI R7, RZ, 0x1f, R26 ;  /* 0x0000001fff077819 */ /* 0x010fc4000001141a */
[----:B0-----:R-:W-:Y:S02]  /*dab0*/  IADD3 R9, P5, PT, R26, UR18, RZ ;  /* 0x000000121a097c10 */ /* 0x001fe4000ffbe0ff */
[----:B------:R-:W4:Y:S04]  /*dac0*/  LDL.LU R26, [R1+0xe8] ;  /* 0x0000e800011a7983 */ /* 0x000f280000300800 */
[----:B------:R5:W-:Y:S04]  /*dad0*/  STL [R1+0x3c8], R6 ;  /* 0x0003c80601007387 */ /* 0x000be80000100800 */
[----:B------:R0:W-:Y:S01]  /*dae0*/  STL [R1+0x404], R9 ;  /* 0x0004040901007387 */ /* 0x0001e20000100800 */
[----:B-----5:R-:W-:-:S02]  /*daf0*/  SHF.R.S32.HI R6, RZ, 0x1f, R27 ;  /* 0x0000001fff067819 */ /* 0x020fc4000001141b */
[----:B0-----:R-:W-:Y:S02]  /*db00*/  IADD3 R9, P4, PT, R27, UR18, RZ ;  /* 0x000000121b097c10 */ /* 0x001fe4000ff9e0ff */
[----:B------:R-:W5:Y:S04]  /*db10*/  LDL.LU R27, [R1+0xf8] ;  /* 0x0000f800011b7983 */ /* 0x000f680000300800 */
[----:B------:R0:W-:Y:S04]  /*db20*/  STL [R1+0x3d0], R5 ;  /* 0x0003d00501007387 */ /* 0x0001e80000100800 */
[----:B------:R1:W-:Y:S01]  /*db30*/  STL [R1+0x40c], R9 ;  /* 0x00040c0901007387 */ /* 0x0003e20000100800 */
[----:B------:R-:W-:-:S02]  /*db40*/  IADD3.X R3, PT, PT, R3, UR19, RZ, P2, !PT ;  /* 0x0000001303037c10 */ /* 0x000fc400097fe4ff */
[----:B0-----:R-:W-:Y:S02]  /*db50*/  SHF.R.S32.HI R5, RZ, 0x1f, R19 ;  /* 0x0000001fff057819 */ /* 0x001fe40000011413 */
[----:B-1----:R-:W-:Y:S02]  /*db60*/  IADD3 R9, P3, PT, R19, UR18, RZ ;  /* 0x0000001213097c10 */ /* 0x002fe4000ff7e0ff */
[----:B------:R-:W5:Y:S04]  /*db70*/  LDL.LU R19, [R1+0x108] ;  /* 0x0001080001137983 */ /* 0x000f680000300800 */
[----:B------:R0:W-:Y:S04]  /*db80*/  STL [R1+0x3d8], R4 ;  /* 0x0003d80401007387 */ /* 0x0001e80000100800 */
[----:B------:R1:W-:Y:S01]  /*db90*/  STL [R1+0x414], R9 ;  /* 0x0004140901007387 */ /* 0x0003e20000100800 */
[----:B0-----:R-:W-:-:S02]  /*dba0*/  SHF.R.S32.HI R4, RZ, 0x1f, R20 ;  /* 0x0000001fff047819 */ /* 0x001fc40000011414 */
[----:B-1----:R-:W-:Y:S02]  /*dbb0*/  IADD3 R9, P2, PT, R20, UR18, RZ ;  /* 0x0000001214097c10 */ /* 0x002fe4000ff5e0ff */
[----:B------:R-:W5:Y:S01]  /*dbc0*/  LDL.LU R20, [R1+0x118] ;  /* 0x0001180001147983 */ /* 0x000f620000300800 */
[----:B------:R-:W-:-:S03]  /*dbd0*/  IADD3.X R2, PT, PT, R2, UR19, RZ, P1, !PT ;  /* 0x0000001302027c10 */ /* 0x000fc60008ffe4ff */
[----:B------:R0:W-:Y:S04]  /*dbe0*/  STL [R1+0x3e0], R3 ;  /* 0x0003e00301007387 */ /* 0x0001e80000100800 */
[----:B------:R1:W-:Y:S01]  /*dbf0*/  STL [R1+0x794], R9 ;  /* 0x0007940901007387 */ /* 0x0003e20000100800 */
[----:B0-----:R-:W-:Y:S02]  /*dc00*/  SHF.R.S32.HI R3, RZ, 0x1f, R29 ;  /* 0x0000001fff037819 */ /* 0x001fe4000001141d */
[----:B-1----:R-:W-:Y:S02]  /*dc10*/  IADD3 R9, P1, PT, R29, UR18, RZ ;  /* 0x000000121d097c10 */ /* 0x002fe4000ff3e0ff */
[----:B------:R-:W5:Y:S01]  /*dc20*/  LDL.LU R29, [R1+0x12c] ;  /* 0x00012c00011d7983 */ /* 0x000f620000300800 */
[----:B------:R-:W-:-:S03]  /*dc30*/  IADD3.X R10, PT, PT, R0, UR19, RZ, P0, !PT ;  /* 0x00000013000a7c10 */ /* 0x000fc600087fe4ff */
[----:B------:R-:W-:Y:S04]  /*dc40*/  STL [R1+0x3e8], R2 ;  /* 0x0003e80201007387 */ /* 0x000fe80000100800 */
[----:B------:R2:W-:Y:S01]  /*dc50*/  STL [R1+0x790], R9 ;  /* 0x0007900901007387 */ /* 0x0005e20000100800 */
[----:B------:R-:W-:-:S03]  /*dc60*/  IADD3.X R8, PT, PT, R8, UR19, RZ, P6, !PT ;  /* 0x0000001308087c10 */ /* 0x000fc6000b7fe4ff */
[----:B------:R-:W-:Y:S01]  /*dc70*/  STL [R1+0x3f0], R10 ;  /* 0x0003f00a01007387 */ /* 0x000fe20000100800 */
[----:B------:R-:W-:Y:S02]  /*dc80*/  IADD3.X R7, PT, PT, R7, UR19, RZ, P5, !PT ;  /* 0x0000001307077c10 */ /* 0x000fe4000affe4ff */
[----:B------:R-:W-:Y:S02]  /*dc90*/  IADD3.X R6, PT, PT, R6, UR19, RZ, P4, !PT ;  /* 0x0000001306067c10 */ /* 0x000fe4000a7fe4ff */
[----:B------:R-:W-:Y:S02]  /*dca0*/  IADD3.X R5, PT, PT, R5, UR19, RZ, P3, !PT ;  /* 0x0000001305057c10 */ /* 0x000fe40009ffe4ff */
[----:B------:R-:W-:Y:S02]  /*dcb0*/  IADD3.X R4, PT, PT, R4, UR19, RZ, P2, !PT ;  /* 0x0000001304047c10 */ /* 0x000fe400097fe4ff */
[----:B------:R-:W-:Y:S02]  /*dcc0*/  IADD3.X R3, PT, PT, R3, UR19, RZ, P1, !PT ;  /* 0x0000001303037c10 */ /* 0x000fe40008ffe4ff */
[----:B--2---:R-:W-:-:S02]  /*dcd0*/  IADD3 R9, P0, PT, R11, UR18, RZ ;  /* 0x000000120b097c10 */ /* 0x004fc4000ff1e0ff */
[----:B------:R-:W-:-:S03]  /*dce0*/  SHF.R.S32.HI R2, RZ, 0x1f, R11 ;  /* 0x0000001fff027819 */ /* 0x000fc6000001140b */
[----:B------:R0:W-:Y:S04]  /*dcf0*/  STL [R1+0x424], R9 ;  /* 0x0004240901007387 */ /* 0x0001e80000100800 */
[----:B------:R-:W2:Y:S01]  /*dd00*/  LDL.LU R11, [R1+0x13c] ;  /* 0x00013c00010b7983 */ /* 0x000ea20000300800 */
[----:B---3--:R-:W-:Y:S02]  /*dd10*/  SHF.R.S32.HI R0, RZ, 0x1f, R12 ;  /* 0x0000001fff007819 */ /* 0x008fe4000001140c */
[----:B0-----:R-:W-:Y:S01]  /*dd20*/  IADD3 R9, P6, PT, R12, UR18, RZ ;  /* 0x000000120c097c10 */ /* 0x001fe2000ffde0ff */
[----:B------:R-:W-:Y:S04]  /*dd30*/  STL [R1+0x3f8], R8 ;  /* 0x0003f80801007387 */ /* 0x000fe80000100800 */
[----:B------:R0:W-:Y:S04]  /*dd40*/  STL [R1+0x42c], R9 ;  /* 0x00042c0901007387 */ /* 0x0001e80000100800 */
[----:B------:R-:W3:Y:S01]  /*dd50*/  LDL.LU R12, [R1+0x150] ;  /* 0x00015000010c7983 */ /* 0x000ee20000300800 */
[----:B0-----:R-:W-:-:S03]  /*dd60*/  IADD3 R9, P5, PT, R22, UR18, RZ ;  /* 0x0000001216097c10 */ /* 0x001fc6000ffbe0ff */
[----:B------:R-:W-:Y:S01]  /*dd70*/  STL [R1+0x400], R7 ;  /* 0x0004000701007387 */ /* 0x000fe20000100800 */
[----:B------:R-:W-:-:S03]  /*dd80*/  SHF.R.S32.HI R8, RZ, 0x1f, R22 ;  /* 0x0000001fff087819 */ /* 0x000fc60000011416 */
[----:B------:R0:W-:Y:S04]  /*dd90*/  STL [R1+0x434], R9 ;  /* 0x0004340901007387 */ /* 0x0001e80000100800 */
[----:B------:R-:W3:Y:S01]  /*dda0*/  LDL.LU R22, [R1+0x15c] ;  /* 0x00015c0001167983 */ /* 0x000ee20000300800 */
[----:B0-----:R-:W-:-:S03]  /*ddb0*/  IADD3 R9, P4, PT, R24, UR18, RZ ;  /* 0x0000001218097c10 */ /* 0x001fc6000ff9e0ff */
[----:B------:R-:W-:Y:S01]  /*ddc0*/  STL [R1+0x408], R6 ;  /* 0x0004080601007387 */ /* 0x000fe20000100800 */
[----:B------:R-:W-:-:S03]  /*ddd0*/  SHF.R.S32.HI R7, RZ, 0x1f, R24 ;  /* 0x0000001fff077819 */ /* 0x000fc60000011418 */
[----:B------:R4:W-:Y:S04]  /*dde0*/  STL [R1+0x43c], R9 ;  /* 0x00043c0901007387 */ /* 0x0009e80000100800 */
[----:B------:R-:W3:Y:S04]  /*ddf0*/  LDL.LU R24, [R1+0x170] ;  /* 0x0001700001187983 */ /* 0x000ee80000300800 */
[----:B------:R-:W-:Y:S01]  /*de00*/  STL [R1+0x410], R5 ;  /* 0x0004100501007387 */ /* 0x000fe20000100800 */
[----:B----4-:R-:W-:Y:S02]  /*de10*/  IADD3 R9, P3, PT, R26, UR18, RZ ;  /* 0x000000121a097c10 */ /* 0x010fe4000ff7e0ff */
[----:B------:R-:W-:-:S03]  /*de20*/  SHF.R.S32.HI R6, RZ, 0x1f, R26 ;  /* 0x0000001fff067819 */ /* 0x000fc6000001141a */
[----:B------:R5:W-:Y:S04]  /*de30*/  STL [R1+0x444], R9 ;  /* 0x0004440901007387 */ /* 0x000be80000100800 */
[----:B------:R-:W4:Y:S04]  /*de40*/  LDL.LU R26, [R1+0x180] ;  /* 0x00018000011a7983 */ /* 0x000f280000300800 */
[----:B------:R-:W-:Y:S01]  /*de50*/  STL [R1+0x418], R4 ;  /* 0x0004180401007387 */ /* 0x000fe20000100800 */
[----:B-----5:R-:W-:Y:S02]  /*de60*/  IADD3 R9, P2, PT, R27, UR18, RZ ;  /* 0x000000121b097c10 */ /* 0x020fe4000ff5e0ff */
[----:B------:R-:W-:-:S03]  /*de70*/  SHF.R.S32.HI R5, RZ, 0x1f, R27 ;  /* 0x0000001fff057819 */ /* 0x000fc6000001141b */
[----:B------:R0:W-:Y:S04]  /*de80*/  STL [R1+0x44c], R9 ;  /* 0x00044c0901007387 */ /* 0x0001e80000100800 */
[----:B------:R-:W5:Y:S01]  /*de90*/  LDL.LU R27, [R1+0x184] ;  /* 0x00018400011b7983 */ /* 0x000f620000300800 */
[----:B------:R-:W-:-:S03]  /*dea0*/  IADD3.X R2, PT, PT, R2, UR19, RZ, P0, !PT ;  /* 0x0000001302027c10 */ /* 0x000fc600087fe4ff */
[----:B------:R-:W-:Y:S01]  /*deb0*/  STL [R1+0x41c], R3 ;  /* 0x00041c0301007387 */ /* 0x000fe20000100800 */
[----:B0-----:R-:W-:Y:S02]  /*dec0*/  IADD3 R9, P1, PT, R19, UR18, RZ ;  /* 0x0000001213097c10 */ /* 0x001fe4000ff3e0ff */
[----:B------:R-:W-:-:S03]  /*ded0*/  SHF.R.S32.HI R4, RZ, 0x1f, R19 ;  /* 0x0000001fff047819 */ /* 0x000fc60000011413 */
[----:B------:R0:W-:Y:S04]  /*dee0*/  STL [R1+0x454], R9 ;  /* 0x0004540901007387 */ /* 0x0001e80000100800 */
[----:B------:R-:W5:Y:S01]  /*def0*/  LDL.LU R19, [R1+0x17c] ;  /* 0x00017c0001137983 */ /* 0x000f620000300800 */
[----:B------:R-:W-:-:S03]  /*df00*/  IADD3.X R0, PT, PT, R0, UR19, RZ, P6, !PT ;  /* 0x0000001300007c10 */ /* 0x000fc6000b7fe4ff */
[----:B------:R1:W-:Y:S01]  /*df10*/  STL [R1+0x420], R2 ;  /* 0x0004200201007387 */ /* 0x0003e20000100800 */
[----:B0-----:R-:W-:Y:S02]  /*df20*/  IADD3 R9, P0, PT, R20, UR18, RZ ;  /* 0x0000001214097c10 */ /* 0x001fe4000ff1e0ff */
[----:B------:R-:W-:-:S03]  /*df30*/  SHF.R.S32.HI R3, RZ, 0x1f, R20 ;  /* 0x0000001fff037819 */ /* 0x000fc60000011414 */
[----:B------:R0:W-:Y:S04]  /*df40*/  STL [R1+0x45c], R9 ;  /* 0x00045c0901007387 */ /* 0x0001e80000100800 */
[----:B------:R-:W5:Y:S04]  /*df50*/  LDL.LU R20, [R1+0x178] ;  /* 0x0001780001147983 */ /* 0x000f680000300800 */
[----:B------:R2:W-:Y:S01]  /*df60*/  STL [R1+0x428], R0 ;  /* 0x0004280001007387 */ /* 0x0005e20000100800 */
[----:B-1----:R-:W-:Y:S02]  /*df70*/  SHF.R.S32.HI R2, RZ, 0x1f, R29 ;  /* 0x0000001fff027819 */ /* 0x002fe4000001141d */
[----:B0-----:R-:W-:-:S02]  /*df80*/  IADD3 R9, P6, PT, R29, UR18, RZ ;  /* 0x000000121d097c10 */ /* 0x001fc4000ffde0ff */
[----:B------:R-:W5:Y:S01]  /*df90*/  LDL.LU R29, [R1+0x174] ;  /* 0x00017400011d7983 */ /* 0x000f620000300800 */
[----:B------:R-:W-:-:S03]  /*dfa0*/  IADD3.X R8, PT, PT, R8, UR19, RZ, P5, !PT ;  /* 0x0000001308087c10 */ /* 0x000fc6000affe4ff */
[----:B------:R0:W-:Y:S01]  /*dfb0*/  STL [R1+0x464], R9 ;  /* 0x0004640901007387 */ /* 0x0001e20000100800 */
[----:B------:R-:W-:Y:S02]  /*dfc0*/  IADD3.X R7, PT, PT, R7, UR19, RZ, P4, !PT ;  /* 0x0000001307077c10 */ /* 0x000fe4000a7fe4ff */
[----:B------:R-:W-:Y:S02]  /*dfd0*/  IADD3.X R6, PT, PT, R6, UR19, RZ, P3, !PT ;  /* 0x0000001306067c10 */ /* 0x000fe40009ffe4ff */
[----:B------:R-:W-:Y:S02]  /*dfe0*/  IADD3.X R5, PT, PT, R5, UR19, RZ, P2, !PT ;  /* 0x0000001305057c10 */ /* 0x000fe400097fe4ff */
[----:B------:R-:W-:Y:S02]  /*dff0*/  IADD3.X R4, PT, PT, R4, UR19, RZ, P1, !PT ;  /* 0x0000001304047c10 */ /* 0x000fe40008ffe4ff */
[----:B------:R-:W-:Y:S02]  /*e000*/  IADD3.X R3, PT, PT, R3, UR19, RZ, P0, !PT ;  /* 0x0000001303037c10 */ /* 0x000fe400087fe4ff */
[----:B------:R-:W-:-:S02]  /*e010*/  IADD3.X R2, PT, PT, R2, UR19, RZ, P6, !PT ;  /* 0x0000001302027c10 */ /* 0x000fc4000b7fe4ff */
[----:B--2---:R-:W-:Y:S02]  /*e020*/  SHF.R.S32.HI R0, RZ, 0x1f, R11 ;  /* 0x0000001fff007819 */ /* 0x004fe4000001140b */
[----:B0-----:R-:W-:Y:S02]  /*e030*/  IADD3 R9, P5, PT, R11, UR18, RZ ;  /* 0x000000120b097c10 */ /* 0x001fe4000ffbe0ff */
[----:B------:R-:W2:Y:S04]  /*e040*/  LDL.LU R11, [R1+0x16c] ;  /* 0x00016c00010b7983 */ /* 0x000ea80000300800 */
[----:B------:R3:W-:Y:S04]  /*e050*/  STL [R1+0x430], R8 ;  /* 0x0004300801007387 */ /* 0x0007e80000100800 */
[----:B------:R0:W-:Y:S01]  /*e060*/  STL [R1+0x46c], R9 ;  /* 0x00046c0901007387 */ /* 0x0001e20000100800 */
[----:B---3--:R-:W-:-:S02]  /*e070*/  SHF.R.S32.HI R8, RZ, 0x1f, R12 ;  /* 0x0000001fff087819 */ /* 0x008fc4000001140c */
[----:B0-----:R-:W-:Y:S02]  /*e080*/  IADD3 R9, P4, PT, R12, UR18, RZ ;  /* 0x000000120c097c10 */ /* 0x001fe4000ff9e0ff */
        /* <DEDUP_REMOVED lines=27> */
[----:B------:R-:W-:Y:S04]  /*e240*/  STL [R1+0x460], R2 ;  /* 0x0004600201007387 */ /* 0x000fe80000100800 */
[----:B------:R0:W-:Y:S01]  /*e250*/  STL [R1+0x49c], R9 ;  /* 0x00049c0901007387 */ /* 0x0001e20000100800 */
[----:B------:R-:W-:-:S03]  /*e260*/  IADD3.X R8, PT, PT, R8, UR19, RZ, P4, !PT ;  /* 0x0000001308087c10 */ /* 0x000fc6000a7fe4ff */
[----:B------:R-:W-:Y:S01]  /*e270*/  STL [R1+0x468], R10 ;  /* 0x0004680a01007387 */ /* 0x000fe20000100800 */
[----:B0-----:R-:W-:Y:S02]  /*e280*/  IADD3 R9, P5, PT, R20, UR18, RZ ;  /* 0x0000001214097c10 */ /* 0x001fe4000ffbe0ff */
[----:B------:R-:W-:-:S03]  /*e290*/  SHF.R.S32.HI R2, RZ, 0x1f, R20 ;  /* 0x0000001fff027819 */ /* 0x000fc60000011414 */
[----:B------:R0:W-:Y:S04]  /*e2a0*/  STL [R1+0x4a4], R9 ;  /* 0x0004a40901007387 */ /* 0x0001e80000100800 */
[----:B------:R-:W5:Y:S01]  /*e2b0*/  LDL.LU R20, [R1+0x148] ;  /* 0x0001480001147983 */ /* 0x000f620000300800 */
[----:B------:R-:W-:Y:S02]  /*e2c0*/  SHF.R.S32.HI R0, RZ, 0x1f, R29 ;  /* 0x0000001fff007819 */ /* 0x000fe4000001141d */
[----:B0-----:R-:W-:Y:S01]  /*e2d0*/  IADD3 R9, P4, PT, R29, UR18, RZ ;  /* 0x000000121d097c10 */ /* 0x001fe2000ff9e0ff */
[----:B------:R-:W-:Y:S04]  /*e2e0*/  STL [R1+0x470], R8 ;  /* 0x0004700801007387 */ /* 0x000fe80000100800 */
[----:B------:R2:W-:Y:S04]  /*e2f0*/  STL [R1+0x4ac], R9 ;  /* 0x0004ac0901007387 */ /* 0x0005e80000100800 */
[----:B------:R-:W5:Y:S01]  /*e300*/  LDL.LU R29, [R1+0x144] ;  /* 0x00014400011d7983 */ /* 0x000f620000300800 */
[----:B------:R-:W-:-:S02]  /*e310*/  IADD3.X R7, PT, PT, R7, UR19, RZ, P3, !PT ;  /* 0x0000001307077c10 */ /* 0x000fc40009ffe4ff */
        /* <DEDUP_REMOVED lines=10> */
[----:B------:R-:W2:Y:S04]  /*e3c0*/  LDL.LU R11, [R1+0x140] ;  /* 0x00014000010b7983 */ /* 0x000ea80000300800 */
[----:B------:R-:W-:Y:S01]  /*e3d0*/  STL [R1+0x480], R6 ;  /* 0x0004800601007387 */ /* 0x000fe20000100800 */
[----:B---3--:R-:W-:Y:S02]  /*e3e0*/  IADD3 R9, P2, PT, R12, UR18, RZ ;  /* 0x000000120c097c10 */ /* 0x008fe4000ff5e0ff */
[----:B------:R-:W-:-:S03]  /*e3f0*/  SHF.R.S32.HI R7, RZ, 0x1f, R12 ;  /* 0x0000001fff077819 */ /* 0x000fc6000001140c */
[----:B------:R0:W-:Y:S04]  /*e400*/  STL [R1+0x4bc], R9 ;  /* 0x0004bc0901007387 */ /* 0x0001e80000100800 */
[----:B------:R-:W3:Y:S04]  /*e410*/  LDL.LU R12, [R1+0x138] ;  /* 0x00013800010c7983 */ /* 0x000ee80000300800 */
[----:B------:R-:W-:Y:S01]  /*e420*/  STL [R1+0x488], R5 ;  /* 0x0004880501007387 */ /* 0x000fe20000100800 */
[----:B0-----:R-:W-:Y:S02]  /*e430*/  IADD3 R9, P1, PT, R22, UR18, RZ ;  /* 0x0000001216097c10 */ /* 0x001fe4000ff3e0ff */
        /* <DEDUP_REMOVED lines=13> */
[----:B------:R0:W-:Y:S01]  /*e510*/  STL [R1+0x4a0], R2 ;  /* 0x0004a00201007387 */ /* 0x0001e20000100800 */
[----:B-----5:R-:W-:Y:S02]  /*e520*/  IADD3 R9, P5, PT, R27, UR18, RZ ;  /* 0x000000121b097c10 */ /* 0x020fe4000ffbe0ff */
[----:B------:R-:W-:-:S03]  /*e530*/  SHF.R.S32.HI R3, RZ, 0x1f, R27 ;  /* 0x0000001fff037819 */ /* 0x000fc6000001141b */
[----:B------:R1:W-:Y:S04]  /*e540*/  STL [R1+0x4dc], R9 ;  /* 0x0004dc0901007387 */ /* 0x0003e80000100800 */
[----:B------:R-:W5:Y:S04]  /*e550*/  LDL.LU R27, [R1+0x124] ;  /* 0x00012400011b7983 */ /* 0x000f680000300800 */
[----:B------:R1:W-:Y:S01]  /*e560*/  STL [R1+0x4a8], R0 ;  /* 0x0004a80001007387 */ /* 0x0003e20000100800 */
[----:B------:R-:W-:Y:S02]  /*e570*/  IADD3.X R8, PT, PT, R8, UR19, RZ, P3, !PT ;  /* 0x0000001308087c10 */ /* 0x000fe40009ffe4ff */
[----:B0-----:R-:W-:-:S02]  /*e580*/  SHF.R.S32.HI R2, RZ, 0x1f, R19 ;  /* 0x0000001fff027819 */ /* 0x001fc40000011413 */
[----:B-1----:R-:W-:Y:S02]  /*e590*/  IADD3 R9, P4, PT, R19, UR18, RZ ;  /* 0x0000001213097c10 */ /* 0x002fe4000ff9e0ff */
[----:B------:R-:W5:Y:S04]  /*e5a0*/  LDL.LU R19, [R1+0x120] ;  /* 0x0001200001137983 */ /* 0x000f680000300800 */
[----:B------:R0:W-:Y:S01]  /*e5b0*/  STL [R1+0x4e4], R9 ;  /* 0x0004e40901007387 */ /* 0x0001e20000100800 */
[----:B------:R-:W-:Y:S02]  /*e5c0*/  IADD3.X R7, PT, PT, R7, UR19, RZ, P2, !PT ;  /* 0x0000001307077c10 */ /* 0x000fe400097fe4ff */
[----:B------:R-:W-:Y:S02]  /*e5d0*/  SHF.R.S32.HI R0, RZ, 0x1f, R20 ;  /* 0x0000001fff007819 */ /* 0x000fe40000011414 */
[----:B0-----:R-:W-:-:S02]  /*e5e0*/  IADD3 R9, P3, PT, R20, UR18, RZ ;  /* 0x0000001214097c10 */ /* 0x001fc4000ff7e0ff */
[----:B------:R-:W5:Y:S04]  /*e5f0*/  LDL.LU R20, [R1+0x11c] ;  /* 0x00011c0001147983 */ /* 0x000f680000300800 */
[----:B------:R0:W-:Y:S04]  /*e600*/  STL [R1+0x4b0], R8 ;  /* 0x0004b00801007387 */ /* 0x0001e80000100800 */
[----:B------:R1:W-:Y:S01]  /*e610*/  STL [R1+0x4ec], R9 ;  /* 0x0004ec0901007387 */ /* 0x0003e20000100800 */
[----:B0-----:R-:W-:Y:S02]  /*e620*/  SHF.R.S32.HI R8, RZ, 0x1f, R29 ;  /* 0x0000001fff087819 */ /* 0x001fe4000001141d */
[----:B-1----:R-:W-:-:S02]  /*e630*/  IADD3 R9, P2, PT, R29, UR18, RZ ;  /* 0x000000121d097c10 */ /* 0x002fc4000ff5e0ff */
[----:B------:R-:W5:Y:S01]  /*e640*/  LDL.LU R29, [R1+0x114] ;  /* 0x00011400011d7983 */ /* 0x000f620000300800 */
[----:B------:R-:W-:-:S03]  /*e650*/  IADD3.X R6, PT, PT, R6, UR19, RZ, P1, !PT ;  /* 0x0000001306067c10 */ /* 0x000fc60008ffe4ff */
[----:B------:R2:W-:Y:S04]  /*e660*/  STL [R1+0x4b8], R7 ;  /* 0x0004b80701007387 */ /* 0x0005e80000100800 */
[----:B------:R0:W-:Y:S01]  /*e670*/  STL [R1+0x4f4], R9 ;  /* 0x0004f40901007387 */ /* 0x0001e20000100800 */
[----:B------:R-:W-:Y:S02]  /*e680*/  IADD3.X R5, PT, PT, R5, UR19, RZ, P0, !PT ;  /* 0x0000001305057c10 */ /* 0x000fe400087fe4ff */
[----:B------:R-:W-:Y:S02]  /*e690*/  IADD3.X R4, PT, PT, R4, UR19, RZ, P6, !PT ;  /* 0x0000001304047c10 */ /* 0x000fe4000b7fe4ff */
[----:B------:R-:W-:Y:S02]  /*e6a0*/  IADD3.X R3, PT, PT, R3, UR19, RZ, P5, !PT ;  /* 0x0000001303037c10 */ /* 0x000fe4000affe4ff */
[----:B------:R-:W-:-:S02]  /*e6b0*/  IADD3.X R2, PT, PT, R2, UR19, RZ, P4, !PT ;  /* 0x0000001302027c10 */ /* 0x000fc4000a7fe4ff */
[----:B------:R-:W-:Y:S02]  /*e6c0*/  IADD3.X R10, PT, PT, R0, UR19, RZ, P3, !PT ;  /* 0x00000013000a7c10 */ /* 0x000fe40009ffe4ff */
[----:B------:R-:W-:Y:S02]  /*e6d0*/  IADD3.X R8, PT, PT, R8, UR19, RZ, P2, !PT ;  /* 0x0000001308087c10 */ /* 0x000fe400097fe4ff */
        /* <DEDUP_REMOVED lines=23> */
[----:B------:R-:W-:Y:S04]  /*e850*/  STL [R1+0x4e0], R2 ;  /* 0x0004e00201007387 */ /* 0x000fe80000100800 */
[----:B------:R5:W-:Y:S04]  /*e860*/  STL [R1+0x51c], R9 ;  /* 0x00051c0901007387 */ /* 0x000be80000100800 */
[----:B------:R-:W-:Y:S01]  /*e870*/  STL [R1+0x4e8], R10 ;  /* 0x0004e80a01007387 */ /* 0x000fe20000100800 */
[----:B-----5:R-:W-:-:S02]  /*e880*/  IADD3 R9, P3, PT, R27, UR18, RZ ;  /* 0x000000121b097c10 */ /* 0x020fc4000ff7e0ff */
[----:B------:R-:W-:-:S03]  /*e890*/  SHF.R.S32.HI R2, RZ, 0x1f, R27 ;  /* 0x0000001fff027819 */ /* 0x000fc6000001141b */
[----:B------:R0:W-:Y:S04]  /*e8a0*/  STL [R1+0x524], R9 ;  /* 0x0005240901007387 */ /* 0x0001e80000100800 */
[----:B------:R-:W5:Y:S01]  /*e8b0*/  LDL.LU R27, [R1+0xf4] ;  /* 0x0000f400011b7983 */ /* 0x000f620000300800 */
[----:B0-----:R-:W-:-:S03]  /*e8c0*/  IADD3 R9, P2, PT, R19, UR18, RZ ;  /* 0x0000001213097c10 */ /* 0x001fc6000ff5e0ff */
[----:B------:R-:W-:Y:S01]  /*e8d0*/  STL [R1+0x4f0], R8 ;  /* 0x0004f00801007387 */ /* 0x000fe20000100800 */
[----:B------:R-:W-:Y:S02]  /*e8e0*/  SHF.R.S32.HI R0, RZ, 0x1f, R19 ;  /* 0x0000001fff007819 */ /* 0x000fe40000011413 */
[----:B------:R-:W-:Y:S01]  /*e8f0*/  IADD3.X R7, PT, PT, R7, UR19, RZ, P1, !PT ;  /* 0x0000001307077c10 */ /* 0x000fe20008ffe4ff */
[----:B------:R0:W-:Y:S04]  /*e900*/  STL [R1+0x52c], R9 ;  /* 0x00052c0901007387 */ /* 0x0001e80000100800 */
[----:B------:R-:W5:Y:S01]  /*e910*/  LDL.LU R19, [R1+0xf0] ;  /* 0x0000f00001137983 */ /* 0x000f620000300800 */
[----:B------:R-:W-:-:S03]  /*e920*/  IADD3.X R6, PT, PT, R6, UR19, RZ, P0, !PT ;  /* 0x0000001306067c10 */ /* 0x000fc600087fe4ff */
[----:B------:R-:W-:Y:S01]  /*e930*/  STL [R1+0x4f8], R7 ;  /* 0x0004f80701007387 */ /* 0x000fe20000100800 */
[----:B0-----:R-:W-:Y:S02]  /*e940*/  IADD3 R9, P1, PT, R20, UR18, RZ ;  /* 0x0000001214097c10 */ /* 0x001fe4000ff3e0ff */
[----:B------:R-:W-:-:S03]  /*e950*/  SHF.R.S32.HI R8, RZ, 0x1f, R20 ;  /* 0x0000001fff087819 */ /* 0x000fc60000011414 */
[----:B------:R0:W-:Y:S04]  /*e960*/  STL [R1+0x534], R9 ;  /* 0x0005340901007387 */ /* 0x0001e80000100800 */
[----:B------:R-:W5:Y:S04]  /*e970*/  LDL.LU R20, [R1+0xec] ;  /* 0x0000ec0001147983 */ /* 0x000f680000300800 */
[----:B------:R-:W-:Y:S01]  /*e980*/  STL [R1+0x500], R6 ;  /* 0x0005000601007387 */ /* 0x000fe20000100800 */
[----:B0-----:R-:W-:Y:S02]  /*e990*/  IADD3 R9, P0, PT, R29, UR18, RZ ;  /* 0x000000121d097c10 */ /* 0x001fe4000ff1e0ff */
[----:B------:R-:W-:-:S03]  /*e9a0*/  SHF.R.S32.HI R7, RZ, 0x1f, R29 ;  /* 0x0000001fff077819 */ /* 0x000fc6000001141d */
[----:B------:R2:W-:Y:S04]  /*e9b0*/  STL [R1+0x53c], R9 ;  /* 0x00053c0901007387 */ /* 0x0005e80000100800 */
[----:B------:R-:W5:Y:S01]  /*e9c0*/  LDL.LU R29, [R1+0xe4] ;  /* 0x0000e400011d7983 */ /* 0x000f620000300800 */
[----:B------:R-:W-:Y:S02]  /*e9d0*/  IADD3.X R5, PT, PT, R5, UR19, RZ, P6, !PT ;  /* 0x0000001305057c10 */ /* 0x000fe4000b7fe4ff */
        /* <DEDUP_REMOVED lines=21> */
[----:B------:R4:W-:Y:S01]  /*eb30*/  STL [R1+0x520], R2 ;  /* 0x0005200201007387 */ /* 0x0009e20000100800 */
[----:B0-----:R-:W-:Y:S02]  /*eb40*/  IADD3 R9, P3, PT, R24, UR18, RZ ;  /* 0x0000001218097c10 */ /* 0x001fe4000ff7e0ff */
[----:B------:R-:W-:-:S03]  /*eb50*/  SHF.R.S32.HI R3, RZ, 0x1f, R24 ;  /* 0x0000001fff037819 */ /* 0x000fc60000011418 */
[----:B------:R0:W-:Y:S04]  /*eb60*/  STL [R1+0x55c], R9 ;  /* 0x00055c0901007387 */ /* 0x0001e80000100800 */
[----:B------:R-:W3:Y:S04]  /*eb70*/  LDL.LU R24, [R1+0xd0] ;  /* 0x0000d00001187983 */ /* 0x000ee80000300800 */
[----:B------:R5:W-:Y:S01]  /*eb80*/  STL [R1+0x528], R0 ;  /* 0x0005280001007387 */ /* 0x000be20000100800 */
[----:B----4-:R-:W-:Y:S02]  /*eb90*/  SHF.R.S32.HI R2, RZ, 0x1f, R26 ;  /* 0x0000001fff027819 */ /* 0x010fe4000001141a */
[----:B0-----:R-:W-:-:S02]  /*eba0*/  IADD3 R9, P2, PT, R26, UR18, RZ ;  /* 0x000000121a097c10 */ /* 0x001fc4000ff5e0ff */
[----:B------:R-:W4:Y:S04]  /*ebb0*/  LDL.LU R26, [R1+0xcc] ;  /* 0x0000cc00011a7983 */ /* 0x000f280000300800 */
[----:B------:R0:W-:Y:S01]  /*ebc0*/  STL [R1+0x564], R9 ;  /* 0x0005640901007387 */ /* 0x0001e20000100800 */
[----:B------:R-:W-:Y:S02]  /*ebd0*/  IADD3.X R6, PT, PT, R6, UR19, RZ, P6, !PT ;  /* 0x0000001306067c10 */ /* 0x000fe4000b7fe4ff */
[----:B-----5:R-:W-:Y:S02]  /*ebe0*/  SHF.R.S32.HI R0, RZ, 0x1f, R27 ;  /* 0x0000001fff007819 */ /* 0x020fe4000001141b */
[----:B0-----:R-:W-:Y:S02]  /*ebf0*/  IADD3 R9, P1, PT, R27, UR18, RZ ;  /* 0x000000121b097c10 */ /* 0x001fe4000ff3e0ff */
[----:B------:R-:W5:Y:S04]  /*ec00*/  LDL.LU R27, [R1+0xc8] ;  /* 0x0000c800011b7983 */ /* 0x000f680000300800 */
[----:B------:R0:W-:Y:S04]  /*ec10*/  STL [R1+0x530], R8 ;  /* 0x0005300801007387 */ /* 0x0001e80000100800 */
[----:B------:R1:W-:Y:S01]  /*ec20*/  STL [R1+0x56c], R9 ;  /* 0x00056c0901007387 */ /* 0x0003e20000100800 */
[----:B0-----:R-:W-:-:S02]  /*ec30*/  SHF.R.S32.HI R8, RZ, 0x1f, R19 ;  /* 0x0000001fff087819 */ /* 0x001fc40000011413 */
[----:B-1----:R-:W-:Y:S02]  /*ec40*/  IADD3 R9, P0, PT, R19, UR18, RZ ;  /* 0x0000001213097c10 */ /* 0x002fe4000ff1e0ff */
        /* <DEDUP_REMOVED lines=34> */
[----:B------:R-:W-:Y:S04]  /*ee70*/  STL [R1+0x560], R2 ;  /* 0x0005600201007387 */ /* 0x000fe80000100800 */
[----:B------:R0:W-:Y:S04]  /*ee80*/  STL [R1+0x59c], R9 ;  /* 0x00059c0901007387 */ /* 0x0001e80000100800 */
[----:B------:R-:W-:Y:S01]  /*ee90*/  STL [R1+0x568], R10 ;  /* 0x0005680a01007387 */ /* 0x000fe20000100800 */
[----:B0-----:R-:W-:-:S02]  /*eea0*/  IADD3 R9, P1, PT, R24, UR18, RZ ;  /* 0x0000001218097c10 */ /* 0x001fc4000ff3e0ff */
[----:B------:R-:W-:-:S03]  /*eeb0*/  SHF.R.S32.HI R2, RZ, 0x1f, R24 ;  /* 0x0000001fff027819 */ /* 0x000fc60000011418 */
[----:B------:R4:W-:Y:S04]  /*eec0*/  STL [R1+0x5a4], R9 ;  /* 0x0005a40901007387 */ /* 0x0009e80000100800 */
[----:B------:R-:W3:Y:S01]  /*eed0*/  LDL.LU R24, [R1+0xa0] ;  /* 0x0000a00001187983 */ /* 0x000ee20000300800 */
[----:B----4-:R-:W-:-:S03]  /*eee0*/  IADD3 R9, P0, PT, R26, UR18, RZ ;  /* 0x000000121a097c10 */ /* 0x010fc6000ff1e0ff */
[----:B------:R-:W-:Y:S01]  /*eef0*/  STL [R1+0x570], R8 ;  /* 0x0005700801007387 */ /* 0x000fe20000100800 */
        /* <DEDUP_REMOVED lines=37> */
[----:B------:R0:W-:Y:S01]  /*f150*/  STL [R1+0x5a0], R2 ;  /* 0x0005a00201007387 */ /* 0x0001e20000100800 */
[----:B---3--:R-:W-:Y:S02]  /*f160*/  IADD3 R9, P1, PT, R12, UR18, RZ ;  /* 0x000000120c097c10 */ /* 0x008fe4000ff3e0ff */
[----:B------:R-:W-:-:S03]  /*f170*/  SHF.R.S32.HI R3, RZ, 0x1f, R12 ;  /* 0x0000001fff037819 */ /* 0x000fc6000001140c */
[----:B------:R1:W-:Y:S04]  /*f180*/  STL [R1+0x5dc], R9 ;  /* 0x0005dc0901007387 */ /* 0x0003e80000100800 */
[----:B------:R-:W3:Y:S04]  /*f190*/  LDL.LU R12, [R1+0x7c] ;  /* 0x00007c00010c7983 */ /* 0x000ee80000300800 */
[----:B------:R1:W-:Y:S01]  /*f1a0*/  STL [R1+0x5a8], R0 ;  /* 0x0005a80001007387 */ /* 0x0003e20000100800 */
[----:B0-----:R-:W-:Y:S02]  /*f1b0*/  SHF.R.S32.HI R2, RZ, 0x1f, R22 ;  /* 0x0000001fff027819 */ /* 0x001fe40000011416 */
[----:B-1----:R-:W-:-:S02]  /*f1c0*/  IADD3 R9, P0, PT, R22, UR18, RZ ;  /* 0x0000001216097c10 */ /* 0x002fc4000ff1e0ff */
[----:B------:R-:W3:Y:S04]  /*f1d0*/  LDL.LU R22, [R1+0x78] ;  /* 0x0000780001167983 */ /* 0x000ee80000300800 */
[----:B------:R0:W-:Y:S01]  /*f1e0*/  STL [R1+0x5e4], R9 ;  /* 0x0005e40901007387 */ /* 0x0001e20000100800 */
[----:B------:R-:W-:Y:S02]  /*f1f0*/  SHF.R.S32.HI R0, RZ, 0x1f, R24 ;  /* 0x0000001fff007819 */ /* 0x000fe40000011418 */
[----:B0-----:R-:W-:Y:S02]  /*f200*/  IADD3 R9, P6, PT, R24, UR18, RZ ;  /* 0x0000001218097c10 */ /* 0x001fe4000ffde0ff */
        /* <DEDUP_REMOVED lines=29> */
[----:B------:R-:W-:Y:S04]  /*f3e0*/  STL [R1+0x5d8], R3 ;  /* 0x0005d80301007387 */ /* 0x000fe80000100800 */
[----:B------:R2:W-:Y:S01]  /*f3f0*/  STL [R1+0x614], R9 ;  /* 0x0006140901007387 */ /* 0x0005e20000100800 */
[----:B------:R-:W-:Y:S02]  /*f400*/  IADD3.X R10, PT, PT, R0, UR19, RZ, P6, !PT ;  /* 0x00000013000a7c10 */ /* 0x000fe4000b7fe4ff */
[----:B------:R-:W-:Y:S02]  /*f410*/  IADD3.X R8, PT, PT, R8, UR19, RZ, P5, !PT ;  /* 0x0000001308087c10 */ /* 0x000fe4000affe4ff */
[----:B------:R-:W-:Y:S02]  /*f420*/  IADD3.X R7, PT, PT, R7, UR19, RZ, P4, !PT ;  /* 0x0000001307077c10 */ /* 0x000fe4000a7fe4ff */
[----:B------:R-:W-:-:S02]  /*f430*/  IADD3.X R6, PT, PT, R6, UR19, RZ, P3, !PT ;  /* 0x0000001306067c10 */ /* 0x000fc40009ffe4ff */
[----:B------:R-:W-:Y:S02]  /*f440*/  IADD3.X R5, PT, PT, R5, UR19, RZ, P2, !PT ;  /* 0x0000001305057c10 */ /* 0x000fe400097fe4ff */
[----:B------:R-:W-:Y:S02]  /*f450*/  IADD3.X R4, PT, PT, R4, UR19, RZ, P1, !PT ;  /* 0x0000001304047c10 */ /* 0x000fe40008ffe4ff */
[----:B--2---:R-:W-:Y:S02]  /*f460*/  IADD3 R9, P0, PT, R11, UR18, RZ ;  /* 0x000000120b097c10 */ /* 0x004fe4000ff1e0ff */
[----:B------:R-:W-:Y:S02]  /*f470*/  SHF.R.S32.HI R3, RZ, 0x1f, R11 ;  /* 0x0000001fff037819 */ /* 0x000fe4000001140b */
[----:B------:R-:W2:Y:S04]  /*f480*/  LDL.LU R11, [R1+0x50] ;  /* 0x00005000010b7983 */ /* 0x000ea80000300800 */
[----:B------:R-:W-:Y:S04]  /*f490*/  STL [R1+0x5e0], R2 ;  /* 0x0005e00201007387 */ /* 0x000fe80000100800 */
[----:B------:R3:W-:Y:S04]  /*f4a0*/  STL [R1+0x61c], R9 ;  /* 0x00061c0901007387 */ /* 0x0007e80000100800 */
[----:B------:R-:W-:Y:S01]  /*f4b0*/  STL [R1+0x5e8], R10 ;  /* 0x0005e80a01007387 */ /* 0x000fe20000100800 */
[----:B---3--:R-:W-:-:S02]  /*f4c0*/  IADD3 R9, P6, PT, R12, UR18, RZ ;  /* 0x000000120c097c10 */ /* 0x008fc4000ffde0ff */
        /* <DEDUP_REMOVED lines=42> */
[----:B------:R-:W-:Y:S04]  /*f770*/  STL [R1+0x628], R0 ;  /* 0x0006280001007387 */ /* 0x000fe80000100800 */
[----:B0-----:R-:W5:Y:S01]  /*f780*/  LDL.LU R9, [R1+0x24] ;  /* 0x0000240001097983 */ /* 0x001f620000300800 */
[----:B------:R-:W-:Y:S02]  /*f790*/  IADD3.X R7, PT, PT, R7, UR19, RZ, P3, !PT ;  /* 0x0000001307077c10 */ /* 0x000fe40009ffe4ff */
[----:B------:R-:W-:Y:S02]  /*f7a0*/  IADD3.X R6, PT, PT, R6, UR19, RZ, P2, !PT ;  /* 0x0000001306067c10 */ /* 0x000fe400097fe4ff */
[----:B------:R-:W-:Y:S02]  /*f7b0*/  IADD3.X R5, PT, PT, R5, UR19, RZ, P1, !PT ;  /* 0x0000001305057c10 */ /* 0x000fe40008ffe4ff */
[----:B------:R-:W-:-:S02]  /*f7c0*/  IADD3.X R4, PT, PT, R4, UR19, RZ, P0, !PT ;  /* 0x0000001304047c10 */ /* 0x000fc400087fe4ff */
[----:B------:R-:W-:Y:S02]  /*f7d0*/  IADD3.X R3, PT, PT, R3, UR19, RZ, P6, !PT ;  /* 0x0000001303037c10 */ /* 0x000fe4000b7fe4ff */
[----:B--2---:R-:W-:Y:S02]  /*f7e0*/  IADD3 R10, P5, PT, R11, UR18, RZ ;  /* 0x000000120b0a7c10 */ /* 0x004fe4000ffbe0ff */
[----:B------:R-:W-:-:S03]  /*f7f0*/  SHF.R.S32.HI R2, RZ, 0x1f, R11 ;  /* 0x0000001fff027819 */ /* 0x000fc6000001140b */
[----:B------:R0:W-:Y:S04]  /*f800*/  STL [R1+0x664], R10 ;  /* 0x0006640a01007387 */ /* 0x0001e80000100800 */
[----:B0-----:R-:W2:Y:S04]  /*f810*/  LDL.LU R10, [R1+0x20] ;  /* 0x00002000010a7983 */ /* 0x001ea80000300800 */
[----:B------:R0:W-:Y:S01]  /*f820*/  STL [R1+0x630], R8 ;  /* 0x0006300801007387 */ /* 0x0001e20000100800 */
[----:B---3--:R-:W-:-:S05]  /*f830*/  IADD3 R11, P4, PT, R12, UR18, RZ ;  /* 0x000000120c0b7c10 */ /* 0x008fca000ff9e0ff */
[----:B------:R1:W-:Y:S01]  /*f840*/  STL [R1+0x66c], R11 ;  /* 0x00066c0b01007387 */ /* 0x0003e20000100800 */
[----:B------:R-:W-:Y:S02]  /*f850*/  SHF.R.S32.HI R0, RZ, 0x1f, R12 ;  /* 0x0000001fff007819 */ /* 0x000fe4000001140c */
[----:B0-----:R-:W-:Y:S01]  /*f860*/  SHF.R.S32.HI R8, RZ, 0x1f, R22 ;  /* 0x0000001fff087819 */ /* 0x001fe20000011416 */
[----:B-1----:R-:W3:Y:S01]  /*f870*/  LDL.LU R11, [R1+0x1c] ;  /* 0x00001c00010b7983 */ /* 0x002ee20000300800 */
[----:B------:R-:W-:-:S03]  /*f880*/  IADD3 R22, P3, PT, R22, UR18, RZ ;  /* 0x0000001216167c10 */ /* 0x000fc6000ff7e0ff */
[----:B------:R-:W-:Y:S04]  /*f890*/  STL [R1+0x638], R7 ;  /* 0x0006380701007387 */ /* 0x000fe80000100800 */
[----:B------:R-:W3:Y:S04]  /*f8a0*/  LDL.LU R12, [R1+0x18] ;  /* 0x00001800010c7983 */ /* 0x000ee80000300800 */
[----:B------:R0:W-:Y:S04]  /*f8b0*/  STL [R1+0x674], R22 ;  /* 0x0006741601007387 */ /* 0x0001e80000100800 */
[----:B0-----:R-:W3:Y:S01]  /*f8c0*/  LDL.LU R22, [R1+0x14] ;  /* 0x0000140001167983 */ /* 0x001ee20000300800 */
[----:B------:R-:W-:-:S02]  /*f8d0*/  SHF.R.S32.HI R7, RZ, 0x1f, R24 ;  /* 0x0000001fff077819 */ /* 0x000fc40000011418 */
[----:B------:R-:W-:Y:S01]  /*f8e0*/  IADD3 R24, P2, PT, R24, UR18, RZ ;  /* 0x0000001218187c10 */ /* 0x000fe2000ff5e0ff */
[----:B------:R-:W-:Y:S04]  /*f8f0*/  STL [R1+0x640], R6 ;  /* 0x0006400601007387 */ /* 0x000fe80000100800 */
[----:B------:R0:W-:Y:S04]  /*f900*/  STL [R1+0x67c], R24 ;  /* 0x00067c1801007387 */ /* 0x0001e80000100800 */
[----:B0-----:R-:W3:Y:S04]  /*f910*/  LDL.LU R24, [R1+0xc] ;  /* 0x00000c0001187983 */ /* 0x001ee80000300800 */
[----:B------:R0:W-:Y:S01]  /*f920*/  STL [R1+0x648], R5 ;  /* 0x0006480501007387 */ /* 0x0001e20000100800 */
[----:B----4-:R-:W-:-:S02]  /*f930*/  SHF.R.S32.HI R6, RZ, 0x1f, R26 ;  /* 0x0000001fff067819 */ /* 0x010fc4000001141a */
[----:B0-----:R-:W-:Y:S02]  /*f940*/  IADD3 R5, P1, PT, R26, UR18, RZ ;  /* 0x000000121a057c10 */ /* 0x001fe4000ff3e0ff */
[----:B------:R-:W4:Y:S04]  /*f950*/  LDL.LU R26, [R1+0x8] ;  /* 0x00000800011a7983 */ /* 0x000f280000300800 */
[----:B------:R5:W-:Y:S04]  /*f960*/  STL [R1+0x684], R5 ;  /* 0x0006840501007387 */ /* 0x000be80000100800 */
[----:B------:R0:W-:Y:S01]  /*f970*/  STL [R1+0x650], R4 ;  /* 0x0006500401007387 */ /* 0x0001e20000100800 */
[----:B------:R-:W-:-:S02]  /*f980*/  IADD3.X R2, PT, PT, R2, UR19, RZ, P5, !PT ;  /* 0x0000001302027c10 */ /* 0x000fc4000affe4ff */
[----:B-----5:R-:W-:Y:S02]  /*f990*/  SHF.R.S32.HI R5, RZ, 0x1f, R27 ;  /* 0x0000001fff057819 */ /* 0x020fe4000001141b */
        /* <DEDUP_REMOVED lines=19> */
[----:B------:R0:W-:Y:S01]  /*fad0*/  STL [R1+0x6a4], R0 ;  /* 0x0006a40001007387 */ /* 0x0001e20000100800 */
[----:B------:R-:W-:-:S03]  /*fae0*/  IADD3.X R7, PT, PT, R7, UR19, RZ, P2, !PT ;  /* 0x0000001307077c10 */ /* 0x000fc600097fe4ff */
[----:B------:R-:W-:Y:S01]  /*faf0*/  STL [R1+0x670], R8 ;  /* 0x0006700801007387 */ /* 0x000fe20000100800 */
[----:B0-----:R-:W-:Y:S02]  /*fb00*/  SHF.R.S32.HI R0, RZ, 0x1f, R9 ;  /* 0x0000001fff007819 */ /* 0x001fe40000011409 */
[----:B------:R-:W-:-:S05]  /*fb10*/  IADD3 R9, P3, PT, R9, UR18, RZ ;  /* 0x0000001209097c10 */ /* 0x000fca000ff7e0ff */
[----:B------:R2:W-:Y:S04]  /*fb20*/  STL [R1+0x6ac], R9 ;  /* 0x0006ac0901007387 */ /* 0x0005e80000100800 */
[----:B------:R-:W-:Y:S01]  /*fb30*/  STL [R1+0x678], R7 ;  /* 0x0006780701007387 */ /* 0x000fe20000100800 */
[----:B------:R-:W-:Y:S02]  /*fb40*/  IMAD R18, R18, UR6, RZ ;  /* 0x0000000612127c24 */ /* 0x000fe4000f8e02ff */
[----:B------:R-:W-:Y:S02]  /*fb50*/  IMAD R17, R17, UR6, RZ ;  /* 0x0000000611117c24 */ /* 0x000fe4000f8e02ff */
[----:B------:R-:W-:Y:S02]  /*fb60*/  IMAD R16, R16, UR6, RZ ;  /* 0x0000000610107c24 */ /* 0x000fe4000f8e02ff */
[----:B------:R-:W-:-:S02]  /*fb70*/  IMAD R15, R15, UR6, RZ ;  /* 0x000000060f0f7c24 */ /* 0x000fc4000f8e02ff */
[----:B------:R-:W-:Y:S01]  /*fb80*/  IMAD R14, R14, UR6, RZ ;  /* 0x000000060e0e7c24 */ /* 0x000fe2000f8e02ff */
[----:B--2---:R-:W-:Y:S02]  /*fb90*/  IADD3 R9, P2, PT, R10, UR18, RZ ;  /* 0x000000120a097c10 */ /* 0x004fe4000ff5e0ff */
[----:B------:R-:W-:Y:S02]  /*fba0*/  SHF.R.S32.HI R8, RZ, 0x1f, R10 ;  /* 0x0000001fff087819 */ /* 0x000fe4000001140a */
[----:B------:R-:W-:Y:S01]  /*fbb0*/  IADD3.X R10, PT, PT, R6, UR19, RZ, P1, !PT ;  /* 0x00000013060a7c10 */ /* 0x000fe20008ffe4ff */
[----:B------:R-:W-:Y:S04]  /*fbc0*/  STL [R1+0x6b4], R9 ;  /* 0x0006b40901007387 */ /* 0x000fe80000100800 */
[----:B------:R0:W-:Y:S02]  /*fbd0*/  STL [R1+0x680], R10 ;  /* 0x0006800a01007387 */ /* 0x0001e40000100800 */
[----:B0-----:R-:W-:-:S02]  /*fbe0*/  IADD3.X R10, PT, PT, R5, UR19, RZ, P0, !PT ;  /* 0x00000013050a7c10 */ /* 0x001fc400087fe4ff */
[----:B---3--:R-:W-:-:S05]  /*fbf0*/  IADD3 R9, P1, PT, R11, UR18, RZ ;  /* 0x000000120b097c10 */ /* 0x008fca000ff3e0ff */
[----:B------:R0:W-:Y:S04]  /*fc00*/  STL [R1+0x6bc], R9 ;  /* 0x0006bc0901007387 */ /* 0x0001e80000100800 */
[----:B------:R1:W-:Y:S01]  /*fc10*/  STL [R1+0x688], R10 ;  /* 0x0006880a01007387 */ /* 0x0003e20000100800 */
[----:B0-----:R-:W-:Y:S02]  /*fc20*/  IADD3 R9, P0, PT, R12, UR18, RZ ;  /* 0x000000120c097c10 */ /* 0x001fe4000ff1e0ff */
[----:B-1----:R-:W-:-:S03]  /*fc30*/  IADD3.X R10, PT, PT, R4, UR19, RZ, P6, !PT ;  /* 0x00000013040a7c10 */ /* 0x002fc6000b7fe4ff */
        /* <DEDUP_REMOVED lines=10> */
[----:B----4-:R-:W-:Y:S02]  /*fce0*/  IADD3 R9, P4, PT, R26, UR18, RZ ;  /* 0x000000121a097c10 */ /* 0x010fe4000ff9e0ff */
[----:B0-----:R-:W-:-:S03]  /*fcf0*/  IADD3.X R10, PT, PT, R0, UR19, RZ, P3, !PT ;  /* 0x00000013000a7c10 */ /* 0x001fc60009ffe4ff */
[----:B------:R5:W-:Y:S01]  /*fd00*/  STL [R1+0x6dc], R9 ;  /* 0x0006dc0901007387 */ /* 0x000be20000100800 */
[----:B------:R-:W-:-:S03]  /*fd10*/  SHF.R.S32.HI R7, RZ, 0x1f, R11 ;  /* 0x0000001fff077819 */ /* 0x000fc6000001140b */
[----:B------:R0:W-:Y:S01]  /*fd20*/  STL [R1+0x6a8], R10 ;  /* 0x0006a80a01007387 */ /* 0x0001e20000100800 */
[----:B-----5:R-:W-:Y:S02]  /*fd30*/  IADD3 R9, P3, PT, R27, UR18, RZ ;  /* 0x000000121b097c10 */ /* 0x020fe4000ff7e0ff */
[----:B0-----:R-:W-:-:S03]  /*fd40*/  IADD3.X R10, PT, PT, R8, UR19, RZ, P2, !PT ;  /* 0x00000013080a7c10 */ /* 0x001fc600097fe4ff */
[----:B------:R-:W-:Y:S01]  /*fd50*/  STL [R1+0x6e4], R9 ;  /* 0x0006e40901007387 */ /* 0x000fe20000100800 */
[----:B------:R-:W-:-:S03]  /*fd60*/  IADD3.X R7, PT, PT, R7, UR19, RZ, P1, !PT ;  /* 0x0000001307077c10 */ /* 0x000fc60008ffe4ff */
[----:B------:R0:W-:Y:S01]  /*fd70*/  STL [R1+0x6b0], R10 ;  /* 0x0006b00a01007387 */ /* 0x0001e20000100800 */
[----:B------:R-:W-:-:S04]  /*fd80*/  SHF.R.S32.HI R6, RZ, 0x1f, R12 ;  /* 0x0000001fff067819 */ /* 0x000fc8000001140c */
[----:B------:R-:W-:Y:S02]  /*fd90*/  IADD3.X R6, PT, PT, R6, UR19, RZ, P0, !PT ;  /* 0x0000001306067c10 */ /* 0x000fe400087fe4ff */
[----:B------:R-:W-:Y:S02]  /*fda0*/  SHF.R.S32.HI R5, RZ, 0x1f, R22 ;  /* 0x0000001fff057819 */ /* 0x000fe40000011416 */
[----:B------:R-:W-:Y:S02]  /*fdb0*/  IADD3 R11, P0, PT, R19, UR18, RZ ;  /* 0x00000012130b7c10 */ /* 0x000fe4000ff1e0ff */
[----:B------:R-:W-:Y:S02]  /*fdc0*/  IADD3.X R5, PT, PT, R5, UR19, RZ, P6, !PT ;  /* 0x0000001305057c10 */ /* 0x000fe4000b7fe4ff */
[----:B0-----:R-:W-:Y:S02]  /*fdd0*/  IADD3 R10, P1, PT, R20, UR18, RZ ;  /* 0x00000012140a7c10 */ /* 0x001fe4000ff3e0ff */
[----:B------:R-:W-:-:S02]  /*fde0*/  IADD3 R9, P2, PT, R29, UR18, RZ ;  /* 0x000000121d097c10 */ /* 0x000fc4000ff5e0ff */
[----:B------:R-:W-:-:S03]  /*fdf0*/  SHF.R.S32.HI R0, RZ, 0x1f, R29 ;  /* 0x0000001fff007819 */ /* 0x000fc6000001141d */
[----:B------:R0:W-:Y:S04]  /*fe00*/  STL [R1+0x6ec], R9 ;  /* 0x0006ec0901007387 */ /* 0x0001e80000100800 */
[----:B------:R-:W2:Y:S04]  /*fe10*/  LDL.LU R29, [R1+0x188] ;  /* 0x00018800011d7983 */ /* 0x000ea80000300800 */
[----:B------:R-:W-:Y:S04]  /*fe20*/  STL [R1+0x6b8], R7 ;  /* 0x0006b80701007387 */ /* 0x000fe80000100800 */
[----:B0-----:R-:W3:Y:S04]  /*fe30*/  LDL.LU R9, [R1+0x18c] ;  /* 0x00018c0001097983 */ /* 0x001ee80000300800 */
[----:B------:R0:W-:Y:S04]  /*fe40*/  STL [R1+0x6f4], R10 ;  /* 0x0006f40a01007387 */ /* 0x0001e80000100800 */
[----:B0-----:R-:W4:Y:S04]  /*fe50*/  LDL.LU R10, [R1+0x190] ;  /* 0x00019000010a7983 */ /* 0x001f280000300800 */
[----:B------:R-:W-:Y:S04]  /*fe60*/  STL [R1+0x6c0], R6 ;  /* 0x0006c00601007387 */ /* 0x000fe80000100800 */
[----:B------:R0:W-:Y:S01]  /*fe70*/  STL [R1+0x6fc], R11 ;  /* 0x0006fc0b01007387 */ /* 0x0001e20000100800 */
[----:B------:R-:W-:-:S03]  /*fe80*/  SHF.R.S32.HI R4, RZ, 0x1f, R24 ;  /* 0x0000001fff047819 */ /* 0x000fc60000011418 */
[----:B0-----:R-:W5:Y:S01]  /*fe90*/  LDL.LU R11, [R1+0x194] ;  /* 0x00019400010b7983 */ /* 0x001f620000300800 */
[----:B------:R-:W-:Y:S02]  /*fea0*/  SHF.R.S32.HI R6, RZ, 0x1f, R18 ;  /* 0x0000001fff067819 */ /* 0x000fe40000011412 */
[----:B------:R-:W-:Y:S01]  /*feb0*/  IADD3 R18, P6, PT, R18, UR18, RZ ;  /* 0x0000001212127c10 */ /* 0x000fe2000ffde0ff */
[----:B------:R0:W-:Y:S04]  /*fec0*/  STL [R1+0x6c8], R5 ;  /* 0x0006c80501007387 */ /* 0x0001e80000100800 */
[----:B------:R-:W5:Y:S01]  /*fed0*/  LDL.LU R12, [R1+0x198] ;  /* 0x00019800010c7983 */ /* 0x000f620000300800 */
[----:B------:R-:W-:Y:S02]  /*fee0*/  IADD3.X R4, PT, PT, R4, UR19, RZ, P5, !PT ;  /* 0x0000001304047c10 */ /* 0x000fe4000affe4ff */
[----:B------:R-:W-:Y:S01]  /*fef0*/  SHF.R.S32.HI R3, RZ, 0x1f, R26 ;  /* 0x0000001fff037819 */ /* 0x000fe2000001141a */
[----:B------:R-:W-:Y:S01]  /*ff00*/  STL [R1+0x704], R18 ;  /* 0x0007041201007387 */ /* 0x000fe20000100800 */
[----:B0-----:R-:W-:-:S02]  /*ff10*/  SHF.R.S32.HI R5, RZ, 0x1f, R17 ;  /* 0x0000001fff057819 */ /* 0x001fc40000011411 */
[----:B------:R-:W-:Y:S01]  /*ff20*/  IADD3 R17, P5, PT, R17, UR18, RZ ;  /* 0x0000001211117c10 */ /* 0x000fe2000ffbe0ff */
[----:B------:R-:W5:Y:S01]  /*ff30*/  LDL.LU R22, [R1+0x19c] ;  /* 0x00019c0001167983 */ /* 0x000f620000300800 */
[----:B------:R-:W-:-:S03]  /*ff40*/  IADD3.X R3, PT, PT, R3, UR19, RZ, P4, !PT ;  /* 0x0000001303037c10 */ /* 0x000fc6000a7fe4ff */
[----:B------:R0:W-:Y:S01]  /*ff50*/  STL [R1+0x6d0], R4 ;  /* 0x0006d00401007387 */ /* 0x0001e20000100800 */
[----:B------:R-:W-:-:S03]  /*ff60*/  SHF.R.S32.HI R2, RZ, 0x1f, R27 ;  /* 0x0000001fff027819 */ /* 0x000fc6000001141b */
[----:B------:R-:W-:Y:S04]  /*ff70*/  STL [R1+0x70c], R17 ;  /* 0x00070c1101007387 */ /* 0x000fe80000100800 */
[----:B------:R-:W5:Y:S01]  /*ff80*/  LDL.LU R24, [R1+0x1a0] ;  /* 0x0001a00001187983 */ /* 0x000f620000300800 */
[----:B0-----:R-:W-:Y:S02]  /*ff90*/  SHF.R.S32.HI R4, RZ, 0x1f, R16 ;  /* 0x0000001fff047819 */ /* 0x001fe40000011410 */
[----:B------:R-:W-:Y:S01]  /*ffa0*/  IADD3 R16, P4, PT, R16, UR18, RZ ;  /* 0x0000001210107c10 */ /* 0x000fe2000ff9e0ff */
[----:B------:R0:W-:Y:S04]  /*ffb0*/  STL [R1+0x6d8], R3 ;  /* 0x0006d80301007387 */ /* 0x0001e80000100800 */
[----:B------:R1:W-:Y:S01]  /*ffc0*/  STL [R1+0x714], R16 ;  /* 0x0007141001007387 */ /* 0x0003e20000100800 */
[----:B0-----:R-:W-:-:S02]  /*ffd0*/  SHF.R.S32.HI R3, RZ, 0x1f, R15 ;  /* 0x0000001fff037819 */ /* 0x001fc4000001140f */
[----:B-1----:R-:W-:Y:S02]  /*ffe0*/  IADD3.X R16, PT, PT, R2, UR19, RZ, P3, !PT ;  /* 0x0000001302107c10 */ /* 0x002fe40009ffe4ff */
[----:B------:R-:W-:-:S03]  /*fff0*/  IADD3 R15, P3, PT, R15, UR18, RZ ;  /* 0x000000120f0f7c10 */ /* 0x000fc6000ff7e0ff */
[----:B------:R0:W-:Y:S01]  /*10000*/  STL [R1+0x6e0], R16 ;  /* 0x0006e01001007387 */ /* 0x0001e20000100800 */
[----:B------:R-:W-:-:S03]  /*10010*/  SHF.R.S32.HI R8, RZ, 0x1f, R20 ;  /* 0x0000001fff087819 */ /* 0x000fc60000011414 */
[----:B------:R1:W-:Y:S01]  /*10020*/  STL [R1+0x71c], R15 ;  /* 0x00071c0f01007387 */ /* 0x0003e20000100800 */
[----:B------:R-:W-:Y:S02]  /*10030*/  SHF.R.S32.HI R2, RZ, 0x1f, R14 ;  /* 0x0000001fff027819 */ /* 0x000fe4000001140e */
[----:B0-----:R-:W-:Y:S02]  /*10040*/  IADD3.X R16, PT, PT, R0, UR19, RZ, P2, !PT ;  /* 0x0000001300107c10 */ /* 0x001fe400097fe4ff */
[----:B-1----:R-:W-:-:S03]  /*10050*/  IADD3 R15, P2, PT, R14, UR18, RZ ;  /* 0x000000120e0f7c10 */ /* 0x002fc6000ff5e0ff */
[----:B------:R-:W-:Y:S01]  /*10060*/  STL [R1+0x6e8], R16 ;  /* 0x0006e81001007387 */ /* 0x000fe20000100800 */
[----:B------:R-:W-:-:S03]  /*10070*/  IADD3.X R14, PT, PT, R8, UR19, RZ, P1, !PT ;  /* 0x00000013080e7c10 */ /* 0x000fc60008ffe4ff */
[----:B------:R-:W-:Y:S04]  /*10080*/  STL [R1+0x724], R15 ;  /* 0x0007240f01007387 */ /* 0x000fe80000100800 */
[----:B------:R-:W5:Y:S04]  /*10090*/  LDL.LU R27, [R1+0x1e8] ;  /* 0x0001e800011b7983 */ /* 0x000f680000300800 */
[----:B------:R0:W-:Y:S04]  /*100a0*/  STL [R1+0x6f0], R14 ;  /* 0x0006f00e01007387 */ /* 0x0001e80000100800 */
[----:B------:R-:W5:Y:S01]  /*100b0*/  LDL.LU R26, [R1+0x1d4] ;  /* 0x0001d400011a7983 */ /* 0x000f620000300800 */
[----:B------:R-:W-:Y:S01]  /*100c0*/  IMAD R13, R13, UR6, RZ ;  /* 0x000000060d0d7c24 */ /* 0x000fe2000f8e02ff */
[----:B------:R-:W-:-:S04]  /*100d0*/  SHF.R.S32.HI R7, RZ, 0x1f, R19 ;  /* 0x0000001fff077819 */ /* 0x000fc80000011413 */
[----:B------:R-:W-:Y:S02]  /*100e0*/  IADD3 R8, P1, PT, R13, UR18, RZ ;  /* 0x000000120d087c10 */ /* 0x000fe4000ff3e0ff */
[----:B------:R-:W-:Y:S02]  /*100f0*/  SHF.R.S32.HI R0, RZ, 0x1f, R13 ;  /* 0x0000001fff007819 */ /* 0x000fe4000001140d */
[----:B0-----:R-:W-:Y:S01]  /*10100*/  IADD3.X R14, PT, PT, R7, UR19, RZ, P0, !PT ;  /* 0x00000013070e7c10 */ /* 0x001fe200087fe4ff */
[----:B------:R-:W-:Y:S04]  /*10110*/  STL [R1+0x72c], R8 ;  /* 0x00072c0801007387 */ /* 0x000fe80000100800 */
[----:B------:R0:W-:Y:S02]  /*10120*/  STL [R1+0x6f8], R14 ;  /* 0x0006f80e01007387 */ /* 0x0001e40000100800 */
[----:B0-----:R-:W-:Y:S01]  /*10130*/  IADD3.X R14, PT, PT, R6, UR19, RZ, P6, !PT ;  /* 0x00000013060e7c10 */ /* 0x001fe2000b7fe4ff */
[----:B------:R-:W-:-:S02]  /*10140*/  IMAD R21, R21, UR6, RZ ;  /* 0x0000000615157c24 */ /* 0x000fc4000f8e02ff */
[----:B------:R-:W-:Y:S02]  /*10150*/  IMAD R23, R23, UR6, RZ ;  /* 0x0000000617177c24 */ /* 0x000fe4000f8e02ff */
[----:B------:R-:W-:Y:S02]  /*10160*/  IMAD R25, R25, UR6, RZ ;  /* 0x0000000619197c24 */ /* 0x000fe4000f8e02ff */
[----:B------:R-:W-:Y:S01]  /*10170*/  IMAD R28, R28, UR6, RZ ;  /* 0x000000061c1c7c24 */ /* 0x000fe2000f8e02ff */
[----:B--2---:R-:W-:-:S05]  /*10180*/  IADD3 R13, P0, PT, R29, UR18, RZ ;  /* 0x000000121d0d7c10 */ /* 0x004fca000ff1e0ff */
[----:B------:R0:W-:Y:S01]  /*10190*/  STL [R1+0x734], R13 ;  /* 0x0007340d01007387 */ /* 0x0001e20000100800 */
[----:B---3--:R-:W-:-:S03]  /*101a0*/  SHF.R.S32.HI R7, RZ, 0x1f, R9 ;  /* 0x0000001fff077819 */ /* 0x008fc60000011409 */
[----:B------:R-:W-:Y:S01]  /*101b0*/  STL [R1+0x700], R14 ;  /* 0x0007000e01007387 */ /* 0x000fe20000100800 */
[----:B0-----:R-:W-:Y:S02]  /*101c0*/  IADD3 R13, P6, PT, R9, UR18, RZ ;  /* 0x00000012090d7c10 */ /* 0x001fe4000ffde0ff */
[----:B------:R-:W-:Y:S02]  /*101d0*/  IADD3.X R9, PT, PT, R5, UR19, RZ, P5, !PT ;  /* 0x0000001305097c10 */ /* 0x000fe4000affe4ff */
[----:B----4-:R-:W-:Y:S02]  /*101e0*/  SHF.R.S32.HI R6, RZ, 0x1f, R10 ;  /* 0x0000001fff067819 */ /* 0x010fe4000001140a */
[----:B------:R-:W-:Y:S01]  /*101f0*/  IADD3 R10, P5, PT, R10, UR18, RZ ;  /* 0x000000120a0a7c10 */ /* 0x000fe2000ffbe0ff */
[----:B------:R-:W-:Y:S04]  /*10200*/  STL [R1+0x73c], R13 ;  /* 0x00073c0d01007387 */ /* 0x000fe80000100800 */
[----:B------:R0:W-:Y:S04]  /*10210*/  STL [R1+0x708], R9 ;  /* 0x0007080901007387 */ /* 0x0001e80000100800 */
[----:B------:R5:W-:Y:S01]  /*10220*/  STL [R1+0x744], R10 ;  /* 0x0007440a01007387 */ /* 0x000be20000100800 */
[----:B0-----:R-:W-:-:S02]  /*10230*/  IADD3.X R9, PT, PT, R4, UR19, RZ, P4, !PT ;  /* 0x0000001304097c10 */ /* 0x001fc4000a7fe4ff */
[----:B-----5:R-:W-:-:S03]  /*10240*/  IADD3 R10, P4, PT, R11, UR18, RZ ;  /* 0x000000120b0a7c10 */ /* 0x020fc6000ff9e0ff */
[----:B------:R0:W-:Y:S04]  /*10250*/  STL [R1+0x710], R9 ;  /* 0x0007100901007387 */ /* 0x0001e80000100800 */
[----:B------:R1:W-:Y:S01]  /*10260*/  STL [R1+0x74c], R10 ;  /* 0x00074c0a01007387 */ /* 0x0003e20000100800 */
[----:B0-----:R-:W-:Y:S02]  /*10270*/  IADD3.X R9, PT, PT, R3, UR19, RZ, P3, !PT ;  /* 0x0000001303097c10 */ /* 0x001fe40009ffe4ff */
[----:B-1----:R-:W-:-:S03]  /*10280*/  IADD3 R10, P3, PT, R12, UR18, RZ ;  /* 0x000000120c0a7c10 */ /* 0x002fc6000ff7e0ff */
[----:B------:R0:W-:Y:S01]  /*10290*/  STL [R1+0x718], R9 ;  /* 0x0007180901007387 */ /* 0x0001e20000100800 */
[----:B------:R-:W-:-:S03]  /*102a0*/  SHF.R.S32.HI R8, RZ, 0x1f, R29 ;  /* 0x0000001fff087819 */ /* 0x000fc6000001141d */
[----:B------:R1:W-:Y:S01]  /*102b0*/  STL [R1+0x754], R10 ;  /* 0x0007540a01007387 */ /* 0x0003e20000100800 */
[----:B0-----:R-:W-:Y:S02]  /*102c0*/  IADD3.X R9, PT, PT, R2, UR19, RZ, P2, !PT ;  /* 0x0000001302097c10 */ /* 0x001fe400097fe4ff */
[----:B------:R-:W-:Y:S02]  /*102d0*/  IADD3.X R2, PT, PT, R0, UR19, RZ, P1, !PT ;  /* 0x0000001300027c10 */ /* 0x000fe40008ffe4ff */
[----:B-1----:R-:W-:Y:S01]  /*102e0*/  IADD3 R10, P2, PT, R22, UR18, RZ ;  /* 0x00000012160a7c10 */ /* 0x002fe2000ff5e0ff */
[----:B------:R0:W-:Y:S01]  /*102f0*/  STL [R1+0x720], R9 ;  /* 0x0007200901007387 */ /* 0x0001e20000100800 */
[----:B------:R-:W-:-:S03]  /*10300*/  IADD3.X R0, PT, PT, R8, UR19, RZ, P0, !PT ;  /* 0x0000001308007c10 */ /* 0x000fc600087fe4ff */
[----:B------:R-:W-:Y:S04]  /*10310*/  STL [R1+0x75c], R10 ;  /* 0x00075c0a01007387 */ /* 0x000fe80000100800 */
[----:B------:R1:W-:Y:S01]  /*10320*/  STL [R1+0x728], R2 ;  /* 0x0007280201007387 */ /* 0x0003e20000100800 */
[----:B0-----:R-:W-:Y:S02]  /*10330*/  IADD3 R9, P1, PT, R24, UR18, RZ ;  /* 0x0000001218097c10 */ /* 0x001fe4000ff3e0ff */
[----:B------:R-:W-:-:S03]  /*10340*/  IADD3.X R7, PT, PT, R7, UR19, RZ, P6, !PT ;  /* 0x0000001307077c10 */ /* 0x000fc6000b7fe4ff */
[----:B------:R-:W-:Y:S01]  /*10350*/  STL [R1+0x764], R9 ;  /* 0x0007640901007387 */ /* 0x000fe20000100800 */
[----:B-1----:R-:W-:-:S03]  /*10360*/  IADD3 R2, P0, PT, R21, UR18, RZ ;  /* 0x0000001215027c10 */ /* 0x002fc6000ff1e0ff */
[----:B------:R0:W-:Y:S01]  /*10370*/  STL [R1+0x730], R0 ;  /* 0x0007300001007387 */ /* 0x0001e20000100800 */
[----:B------:R-:W-:-:S03]  /*10380*/  SHF.R.S32.HI R5, RZ, 0x1f, R11 ;  /* 0x0000001fff057819 */ /* 0x000fc6000001140b */
[----:B------:R1:W-:Y:S01]  /*10390*/  STL [R1+0x76c], R2 ;  /* 0x00076c0201007387 */ /* 0x0003e20000100800 */
[----:B0-----:R-:W-:-:S03]  /*103a0*/  IADD3 R0, P6, PT, R23, UR18, RZ ;  /* 0x0000001217007c10 */ /* 0x001fc6000ffde0ff */
[----:B------:R-:W-:Y:S01]  /*103b0*/  STL [R1+0x738], R7 ;  /* 0x0007380701007387 */ /* 0x000fe20000100800 */
[----:B-1----:R-:W-:-:S03]  /*103c0*/  IADD3.X R2, PT, PT, R6, UR19, RZ, P5, !PT ;  /* 0x0000001306027c10 */ /* 0x002fc6000affe4ff */
[----:B------:R0:W-:Y:S01]  /*103d0*/  STL [R1+0x774], R0 ;  /* 0x0007740001007387 */ /* 0x0001e20000100800 */
[----:B------:R-:W-:Y:S02]  /*103e0*/  IADD3 R6, P5, PT, R25, UR18, RZ ;  /* 0x0000001219067c10 */ /* 0x000fe4000ffbe0ff */
[----:B------:R-:W-:Y:S01]  /*103f0*/  SHF.R.S32.HI R4, RZ, 0x1f, R12 ;  /* 0x0000001fff047819 */ /* 0x000fe2000001140c */
[----:B------:R1:W-:Y:S01]  /*10400*/  STL [R1+0x740], R2 ;  /* 0x0007400201007387 */ /* 0x0003e20000100800 */
[----:B------:R-:W-:Y:S02]  /*10410*/  SHF.R.S32.HI R3, RZ, 0x1f, R22 ;  /* 0x0000001fff037819 */ /* 0x000fe40000011416 */
[----:B0-----:R-:W-:Y:S01]  /*10420*/  IADD3.X R0, PT, PT, R5, UR19, RZ, P4, !PT ;  /* 0x0000001305007c10 */ /* 0x001fe2000a7fe4ff */
[----:B------:R-:W-:Y:S01]  /*10430*/  STL [R1+0x77c], R6 ;  /* 0x00077c0601007387 */ /* 0x000fe20000100800 */
[----:B-1----:R-:W-:-:S03]  /*10440*/  IADD3 R2, P4, PT, R28, UR18, RZ ;  /* 0x000000121c027c10 */ /* 0x002fc6000ff9e0ff */
[----:B------:R0:W-:Y:S01]  /*10450*/  STL [R1+0x748], R0 ;  /* 0x0007480001007387 */ /* 0x0001e20000100800 */
[----:B------:R-:W-:-:S03]  /*10460*/  IADD3.X R4, PT, PT, R4, UR19, RZ, P3, !PT ;  /* 0x0000001304047c10 */ /* 0x000fc60009ffe4ff */
[----:B------:R1:W-:Y:S01]  /*10470*/  STL [R1+0x784], R2 ;  /* 0x0007840201007387 */ /* 0x0003e20000100800 */
[----:B0-----:R-:W-:-:S03]  /*10480*/  IADD3 R0, P3, PT, R27, UR18, RZ ;  /* 0x000000121b007c10 */ /* 0x001fc6000ff7e0ff */
[----:B------:R-:W-:Y:S01]  /*10490*/  STL [R1+0x750], R4 ;  /* 0x0007500401007387 */ /* 0x000fe20000100800 */
[----:B-1----:R-:W-:-:S03]  /*104a0*/  IADD3.X R2, PT, PT, R3, UR19, RZ, P2, !PT ;  /* 0x0000001303027c10 */ /* 0x002fc600097fe4ff */
[----:B------:R0:W-:Y:S01]  /*104b0*/  STL [R1+0x78c], R0 ;  /* 0x00078c0001007387 */ /* 0x0001e20000100800 */
[----:B------:R-:W-:-:S03]  /*104c0*/  IADD3 R3, P2, PT, R26, UR16, RZ ;  /* 0x000000101a037c10 */ /* 0x000fc6000ff5e0ff */
[----:B------:R1:W-:Y:S01]  /*104d0*/  STL [R1+0x758], R2 ;  /* 0x0007580201007387 */ /* 0x0003e20000100800 */
[----:B0-----:R-:W-:-:S03]  /*104e0*/  SHF.R.S32.HI R0, RZ, 0x1f, R24 ;  /* 0x0000001fff007819 */ /* 0x001fc60000011418 */
[----:B------:R0:W-:Y:S01]  /*104f0*/  STL [R1+0x2a4], R3 ;  /* 0x0002a40301007387 */ /* 0x0001e20000100800 */
[----:B-1----:R-:W-:Y:S02]  /*10500*/  SHF.R.S32.HI R2, RZ, 0x1f, R21 ;  /* 0x0000001fff027819 */ /* 0x002fe40000011415 */
[----:B------:R-:W-:Y:S02]  /*10510*/  IADD3.X R7, PT, PT, R0, UR19, RZ, P1, !PT ;  /* 0x0000001300077c10 */ /* 0x000fe40008ffe4ff */
[----:B------:R-:W-:Y:S02]  /*10520*/  IADD3.X R0, PT, PT, R2, UR19, RZ, P0, !PT ;  /* 0x0000001302007c10 */ /* 0x000fe400087fe4ff */
[----:B------:R-:W-:Y:S02]  /*10530*/  SHF.R.S32.HI R4, RZ, 0x1f, R25 ;  /* 0x0000001fff047819 */ /* 0x000fe40000011419 */
[----:B0-----:R-:W-:Y:S02]  /*10540*/  SHF.R.S32.HI R3, RZ, 0x1f, R23 ;  /* 0x0000001fff037819 */ /* 0x001fe40000011417 */
[----:B------:R-:W-:Y:S01]  /*10550*/  SHF.R.S32.HI R5, RZ, 0x1f, R28 ;  /* 0x0000001fff057819 */ /* 0x000fe2000001141c */
[----:B------:R-:W-:Y:S01]  /*10560*/  STL [R1+0x760], R7 ;  /* 0x0007600701007387 */ /* 0x000fe20000100800 */
[----:B------:R-:W-:-:S02]  /*10570*/  IADD3.X R3, PT, PT, R3, UR19, RZ, P6, !PT ;  /* 0x0000001303037c10 */ /* 0x000fc4000b7fe4ff */
[----:B------:R-:W-:Y:S01]  /*10580*/  IADD3.X R2, PT, PT, R4, UR19, RZ, P5, !PT ;  /* 0x0000001304027c10 */ /* 0x000fe2000affe4ff */
[----:B------:R0:W-:Y:S01]  /*10590*/  STL [R1+0x768], R0 ;  /* 0x0007680001007387 */ /* 0x0001e20000100800 */
[----:B------:R-:W-:-:S03]  /*105a0*/  SHF.R.S32.HI R6, RZ, 0x1f, R27 ;  /* 0x0000001fff067819 */ /* 0x000fc6000001141b */
[----:B------:R-:W-:Y:S01]  /*105b0*/  STL [R1+0x770], R3 ;  /* 0x0007700301007387 */ /* 0x000fe20000100800 */
[----:B0-----:R-:W-:-:S03]  /*105c0*/  IADD3.X R0, PT, PT, R5, UR19, RZ, P4, !PT ;  /* 0x0000001305007c10 */ /* 0x001fc6000a7fe4ff */
[----:B------:R0:W-:Y:S04]  /*105d0*/  STL [R1+0x778], R2 ;  /* 0x0007780201007387 */ /* 0x0001e80000100800 */
[----:B------:R1:W-:Y:S01]  /*105e0*/  STL [R1+0x780], R0 ;  /* 0x0007800001007387 */ /* 0x0003e20000100800 */
[----:B0-----:R-:W-:Y:S02]  /*105f0*/  LEA.HI.X.SX32 R2, R26, UR17, 0x1, P2 ;  /* 0x000000111a027c11 */ /* 0x001fe400090f0eff */
[----:B-1----:R-:W-:-:S05]  /*10600*/  IADD3.X R0, PT, PT, R6, UR19, RZ, P3, !PT ;  /* 0x0000001306007c10 */ /* 0x002fca0009ffe4ff */
[----:B------:R0:W-:Y:S04]  /*10610*/  STL [R1+0x788], R0 ;  /* 0x0007880001007387 */ /* 0x0001e80000100800 */
[----:B------:R1:W-:Y:S04]  /*10620*/  STL [R1+0x2a0], R2 ;  /* 0x0002a00201007387 */ /* 0x0003e80000100800 */
[----:B------:R2:W-:Y:S04]  /*10630*/  STL [R1+0xc0], RZ ;  /* 0x0000c0ff01007387 */ /* 0x0005e80000100800 */
        /* <DEDUP_REMOVED lines=99> */
[----:B------:R2:W-:Y:S01]  /*10c70*/  STL [R1+0x110], RZ ;  /* 0x000110ff01007387 */ /* 0x0005e20000100800 */
[----:B------:R-:W3:Y:S03]  /*10c80*/  S2R R27, SR_TID.X ;  /* 0x00000000001b7919 */ /* 0x000ee60000002100 */
        /* <DEDUP_REMOVED lines=27> */
[----:B---3--:R-:W-:-:S04]  /*10e40*/  SHF.R.U32.HI R27, RZ, 0x5, R27 ;  /* 0x00000005ff1b7819 */ /* 0x008fc8000001161b */
[----:B------:R-:W-:-:S04]  /*10e50*/  SGXT.U32 R27, R27, 0x2 ;  /* 0x000000021b1b781a */ /* 0x000fc80000000000 */
[C---:B0-----:R-:W-:Y:S02]  /*10e60*/  LOP3.LUT R0, R27.reuse, 0x4, RZ, 0xfc, !PT ;  /* 0x000000041b007812 */ /* 0x041fe400078efcff */
[C---:B-1----:R-:W-:Y:S02]  /*10e70*/  LOP3.LUT R2, R27.reuse, 0x8, RZ, 0xfc, !PT ;  /* 0x000000081b027812 */ /* 0x042fe400078efcff */
[C---:B------:R-:W-:Y:S02]  /*10e80*/  LOP3.LUT R4, R27.reuse, 0xc, RZ, 0xfc, !PT ;  /* 0x0000000c1b047812 */ /* 0x040fe400078efcff */
[----:B------:R-:W-:Y:S01]  /*10e90*/  LOP3.LUT R3, R27, 0x10, RZ, 0xfc, !PT ;  /* 0x000000101b037812 */ /* 0x000fe200078efcff */
[----:B------:R-:W-:Y:S01]  /*10ea0*/  ULEA.HI UR5, UR5, UR4, URZ, 0x5 ;  /* 0x0000000405057291 */ /* 0x000fe2000f8f28ff */
[----:B------:R-:W-:Y:S02]  /*10eb0*/  IMAD R0, R0, UR20, RZ ;  /* 0x0000001400007c24 */ /* 0x000fe4000f8e02ff */
[----:B------:R-:W-:-:S02]  /*10ec0*/  IMAD R5, R2, UR15, RZ ;  /* 0x0000000f02057c24 */ /* 0x000fc4000f8e02ff */
[----:B------:R-:W-:Y:S02]  /*10ed0*/  IMAD R2, R3, UR13, RZ ;  /* 0x0000000d03027c24 */ /* 0x000fe4000f8e02ff */
[----:B------:R-:W-:Y:S01]  /*10ee0*/  IMAD R0, R4, UR14, RZ ;  /* 0x0000000e04007c24 */ /* 0x000fe2000f8e02ff */
[----:B--2---:R-:W-:-:S12]  /*10ef0*/  USHF.R.S32.HI UR5, URZ, 0x5, UR5 ;  /* 0x00000005ff057899 */ /* 0x004fd80008011405 */
.L_x_1:
[----:B0-----:R-:W2:Y:S01]  /*10f00*/  LDL R12, [R1+0x2a4] ;  /* 0x0002a400010c7983 */ /* 0x001ea20000100800 */
[----:B------:R-:W0:Y:S03]  /*10f10*/  LDCU UR6, c[0x0][0x3a8] ;  /* 0x00007500ff0677ac */ /* 0x000e260008000800 */
[----:B------:R-:W3:Y:S01]  /*10f20*/  LDL R22, [R1+0x2a0] ;  /* 0x0002a00001167983 */ /* 0x000ee20000100800 */
[----:B------:R-:W1:Y:S01]  /*10f30*/  LDCU UR4, c[0x0][0x3a8] ;  /* 0x00007500ff0477ac */ /* 0x000e620008000800 */
[----:B------:R-:W4:Y:S01]  /*10f40*/  S2R R3, SR_TID.X ;  /* 0x0000000000037919 */ /* 0x000f220000002100 */
[----:B------:R-:W5:Y:S01]  /*10f50*/  S2R R11, SR_TID.X ;  /* 0x00000000000b7919 */ /* 0x000f620000002100 */
[----:B------:R-:W-:Y:S01]  /*10f60*/  PRMT R14, RZ, 0x7610, R14 ;  /* 0x00007610ff0e7816 */ /* 0x000fe2000000000e */
[----:B------:R-:W-:Y:S04]  /*10f70*/  STL [R1+0xe08], R16 ;  /* 0x000e081001007387 */ /* 0x000fe80000100800 */
[----:B------:R-:W-:Y:S04]  /*10f80*/  STL [R1+0xe10], R16 ;  /* 0x000e101001007387 */ /* 0x000fe80000100800 */
[----:B------:R-:W-:Y:S04]  /*10f90*/  STL [R1+0xe18], R16 ;  /* 0x000e181001007387 */ /* 0x000fe80000100800 */
[----:B------:R-:W-:Y:S04]  /*10fa0*/  STL [R1+0xe20], R16 ;  /* 0x000e201001007387 */ /* 0x000fe80000100800 */
[----:B------:R-:W-:Y:S04]  /*10fb0*/  STL [R1+0xe24], R16 ;  /* 0x000e241001007387 */ /* 0x000fe80000100800 */
[----:B------:R-:W-:Y:S01]  /*10fc0*/  STL [R1+0xe28], R16 ;  /* 0x000e281001007387 */ /* 0x000fe20000100800 */
[----:B----4-:R-:W-:-:S03]  /*10fd0*/  SHF.R.U32.HI R3, RZ, 0x5, R3 ;  /* 0x00000005ff037819 */ /* 0x010fc60000011603 */
[----:B------:R-:W-:Y:S01]  /*10fe0*/  STL [R1+0xe30], R16 ;  /* 0x000e301001007387 */ /* 0x000fe20000100800 */
[----:B------:R-:W-:-:S03]  /*10ff0*/  SGXT.U32 R3, R3, 0x2 ;  /* 0x000000020303781a */ /* 0x000fc60000000000 */
[----:B------:R-:W-:Y:S01]  /*11000*/  STL [R1+0xe34], R16 ;  /* 0x000e341001007387 */ /* 0x000fe20000100800 */
[----:B-----5:R-:W-:Y:S02]  /*11010*/  SHF.R.U32.HI R10, RZ, 0x5, R11 ;  /* 0x00000005ff0a7819 */ /* 0x020fe4000001160b */
[C---:B------:R-:W-:Y:S01]  /*11020*/  LOP3.LUT R5, R3.reuse, 0x4, RZ, 0xfc, !PT ;  /* 0x0000000403057812 */ /* 0x040fe200078efcff */
[----:B------:R-:W-:Y:S01]  /*11030*/  STL [R1+0xe3c], R16 ;  /* 0x000e3c1001007387 */ /* 0x000fe20000100800 */
[----:B------:R-:W-:Y:S02]  /*11040*/  SGXT.U32 R10, R10, 0x2 ;  /* 0x000000020a0a781a */ /* 0x000fe40000000000 */
[----:B------:R-:W-:Y:S01]  /*11050*/  LOP3.LUT R8, R3, 0x8, RZ, 0xfc, !PT ;  /* 0x0000000803087812 */ /* 0x000fe200078efcff */
[----:B0-----:R-:W-:Y:S01]  /*11060*/  IMAD R5, R5, UR6, RZ ;  /* 0x0000000605057c24 */ /* 0x001fe2000f8e02ff */
[C---:B------:R-:W-:Y:S01]  /*11070*/  LOP3.LUT R2, R10.reuse, 0x8, RZ, 0xfc, !PT ;  /* 0x000000080a027812 */ /* 0x040fe200078efcff */
[----:B------:R-:W-:Y:S01]  /*11080*/  STL [R1+0xe44], R16 ;  /* 0x000e441001007387 */ /* 0x000fe20000100800 */
[----:B------:R-:W-:Y:S01]  /*11090*/  LOP3.LUT R0, R10, 0x4, RZ, 0xfc, !PT ;  /* 0x000000040a007812 */ /* 0x000fe200078efcff */
[----:B-1----:R-:W-:Y:S01]  /*110a0*/  IMAD R8, R8, UR4, RZ ;  /* 0x0000000408087c24 */ /* 0x002fe2000f8e02ff */
[----:B------:R-:W-:Y:S01]  /*110b0*/  ISETP.GE.AND P4, PT, R2, UR12, PT ;  /* 0x0000000c02007c0c */ /* 0x000fe2000bf86270 */
[----:B------:R-:W0:Y:S01]  /*110c0*/  LDCU UR4, c[0x0][0x3a8] ;  /* 0x00007500ff0477ac */ /* 0x000e220008000800 */
[----:B------:R-:W-:Y:S01]  /*110d0*/  ISETP.GE.AND P3, PT, R0, UR12, PT ;  /* 0x0000000c00007c0c */ /* 0x000fe2000bf66270 */
[----:B------:R-:W-:Y:S01]  /*110e0*/  STL [R1+0xe48], R16 ;  /* 0x000e481001007387 */ /* 0x000fe20000100800 */
[----:B------:R-:W-:-:S02]  /*110f0*/  LOP3.LUT R0, R10, 0x10, RZ, 0xfc, !PT ;  /* 0x000000100a007812 */ /* 0x000fc400078efcff */
[----:B------:R-:W-:Y:S02]  /*11100*/  LOP3.LUT R4, R10, 0xc, RZ, 0xfc, !PT ;  /* 0x0000000c0a047812 */ /* 0x000fe400078efcff */
[----:B------:R-:W-:Y:S01]  /*11110*/  SHF.R.U32.HI R11, RZ, 0x5, R11 ;  /* 0x00000005ff0b7819 */ /* 0x000fe2000001160b */
[----:B------:R-:W1:Y:S01]  /*11120*/  S2UR UR6, SR_CgaCtaId ;  /* 0x00000000000679c3 */ /* 0x000e620000008800 */
[----:B------:R-:W-:Y:S01]  /*11130*/  ISETP.GE.AND P1, PT, R0, UR12, PT ;  /* 0x0000000c00007c0c */ /* 0x000fe2000bf26270 */
[----:B------:R-:W-:Y:S01]  /*11140*/  STL [R1+0xe50], R16 ;  /* 0x000e501001007387 */ /* 0x000fe20000100800 */
[----:B------:R-:W-:Y:S02]  /*11150*/  PRMT R0, RZ, 0x7610, R0 ;  /* 0x00007610ff007816 */ /* 0x000fe40000000000 */
[----:B------:R-:W-:Y:S01]  /*11160*/  SGXT.U32 R11, R11, 0x2 ;  /* 0x000000020b0b781a */ /* 0x000fe20000000000 */
[----:B------:R-:W-:Y:S03]  /*11170*/  STL [R1+0xe54], R16 ;  /* 0x000e541001007387 */ /* 0x000fe60000100800 */
[----:B------:R-:W-:Y:S01]  /*11180*/  LOP3.LUT R11, R11, 0xc, RZ, 0xfc, !PT ;  /* 0x0000000c0b0b7812 */ /* 0x000fe200078efcff */
        /* <DEDUP_REMOVED lines=33> */
[----:B------:R-:W-:Y:S01]  /*113a0*/  STL [R1+0xdd4], R21 ;  /* 0x000dd41501007387 */ /* 0x000fe20000100800 */
[----:B--2---:R-:W-:-:S02]  /*113b0*/  IADD3 R2, P0, PT, R5, R12, RZ ;  /* 0x0000000c05027210 */ /* 0x004fc40007f1e0ff */
[----:B------:R-:W-:Y:S02]  /*113c0*/  IADD3 R6, P2, PT, R8, R12, RZ ;  /* 0x0000000c08067210 */ /* 0x000fe40007f5e0ff */
[-C--:B---3--:R-:W-:Y:S02]  /*113d0*/  LEA.HI.X.SX32 R3, R5, R22.reuse, 0x1, P0 ;  /* 0x0000001605037211 */ /* 0x088fe400000f0eff */
[----:B------:R-:W2:Y:S01]  /*113e0*/  S2R R5, SR_TID.X ;  /* 0x0000000000057919 */ /* 0x000ea20000002100 */
[----:B------:R-:W-:Y:S02]  /*113f0*/  ISETP.GE.AND P0, PT, R4, UR12, PT ;  /* 0x0000000c04007c0c */ /* 0x000fe4000bf06270 */
[----:B------:R-:W-:Y:S01]  /*11400*/  PRMT R4, RZ, 0x7610, R4 ;  /* 0x00007610ff047816 */ /* 0x000fe20000000004 */
[----:B------:R3:W4:Y:S01]  /*11410*/  @!P3 LDG.E.U8 R0, desc[UR8][R2.64] ;  /* 0x000000080200b981 */ /* 0x000722000c1e1100 */
[----:B------:R-:W-:Y:S02]  /*11420*/  LEA.HI.X.SX32 R7, R8, R22, 0x1, P2 ;  /* 0x0000001608077211 */ /* 0x000fe400010f0eff */
[----:B------:R-:W-:-:S03]  /*11430*/  ISETP.GE.AND P2, PT, R10, UR12, PT ;  /* 0x0000000c0a007c0c */ /* 0x000fc6000bf46270 */
[----:B------:R5:W4:Y:S01]  /*11440*/  @!P4 LDG.E.U8 R4, desc[UR8][R6.64] ;  /* 0x000000080604c981 */ /* 0x000b22000c1e1100 */
[----:B---3--:R-:W-:-:S05]  /*11450*/  IMAD R3, R10, UR10, RZ ;  /* 0x0000000a0a037c24 */ /* 0x008fca000f8e02ff */
[----:B-----5:R-:W-:-:S04]  /*11460*/  IADD3 R6, P4, PT, R3, R12, RZ ;  /* 0x0000000c03067210 */ /* 0x020fc80007f9e0ff */
[----:B------:R-:W-:-:S05]  /*11470*/  LEA.HI.X.SX32 R7, R3, R22, 0x1, P4 ;  /* 0x0000001603077211 */ /* 0x000fca00020f0eff */
[----:B------:R3:W5:Y:S01]  /*11480*/  @!P2 LDG.E.U8 R14, desc[UR8][R6.64] ;  /* 0x00000008060ea981 */ /* 0x000762000c1e1100 */
[----:B--2---:R-:W-:-:S04]  /*11490*/  SHF.R.U32.HI R5, RZ, 0x5, R5 ;  /* 0x00000005ff057819 */ /* 0x004fc80000011605 */
[----:B------:R-:W-:Y:S02]  /*114a0*/  SGXT.U32 R5, R5, 0x2 ;  /* 0x000000020505781a */ /* 0x000fe40000000000 */
[C---:B---3--:R-:W-:Y:S02]  /*114b0*/  LOP3.LUT R6, R10.reuse, 0x18, RZ, 0xfc, !PT ;  /* 0x000000180a067812 */ /* 0x048fe400078efcff */
[----:B------:R-:W-:Y:S02]  /*114c0*/  LOP3.LUT R13, R5, 0x10, RZ, 0xfc, !PT ;  /* 0x00000010050d7812 */ /* 0x000fe400078efcff */
[C---:B------:R-:W-:Y:S02]  /*114d0*/  LOP3.LUT R5, R10.reuse, 0x14, RZ, 0xfc, !PT ;  /* 0x000000140a057812 */ /* 0x040fe400078efcff */
[----:B------:R-:W-:Y:S02]  /*114e0*/  LOP3.LUT R7, R10, 0x1c, RZ, 0xfc, !PT ;  /* 0x0000001c0a077812 */ /* 0x000fe400078efcff */
[----:B------:R-:W2:Y:S01]  /*114f0*/  S2R R10, SR_TID.X ;  /* 0x00000000000a7919 */ /* 0x000ea20000002100 */
[----:B0-----:R-:W-:Y:S01]  /*11500*/  IMAD R13, R13, UR4, RZ ;  /* 0x000000040d0d7c24 */ /* 0x001fe2000f8e02ff */
[----:B------:R-:W0:Y:S04]  /*11510*/  LDCU UR4, c[0x0][0x3a8] ;  /* 0x00007500ff0477ac */ /* 0x000e280008000800 */
[----:B------:R-:W-:-:S02]  /*11520*/  IADD3 R8, P3, PT, R13, R12, RZ ;  /* 0x0000000c0d087210 */ /* 0x000fc40007f7e0ff */
[----:B------:R-:W-:Y:S02]  /*11530*/  PRMT R2, RZ, 0x7610, R2 ;  /* 0x00007610ff027816 */ /* 0x000fe40000000002 */
[----:B------:R-:W-:Y:S02]  /*11540*/  LEA.HI.X.SX32 R9, R13, R22, 0x1, P3 ;  /* 0x000000160d097211 */ /* 0x000fe400018f0eff */
[C---:B------:R-:W-:Y:S01]  /*11550*/  ISETP.GE.AND P3, PT, R5.reuse, UR12, PT ;  /* 0x0000000c05007c0c */ /* 0x040fe2000bf66270 */
[----:B------:R-:W-:Y:S02]  /*11560*/  IMAD R5, R5, UR10, RZ ;  /* 0x0000000a05057c24 */ /* 0x000fe4000f8e02ff */
[----:B------:R3:W4:Y:S01]  /*11570*/  @!P1 LDG.E.U8 R2, desc[UR8][R8.64] ;  /* 0x0000000808029981 */ /* 0x000722000c1e1100 */
[----:B------:R-:W-:Y:S01]  /*11580*/  PRMT R3, RZ, 0x7610, R3 ;  /* 0x00007610ff037816 */ /* 0x000fe20000000003 */
[----:B0-----:R-:W-:Y:S01]  /*11590*/  IMAD R11, R11, UR4, RZ ;  /* 0x000000040b0b7c24 */ /* 0x001fe2000f8e02ff */
[----:B------:R-:W0:Y:S01]  /*115a0*/  LDCU UR4, c[0x0][0x3a8] ;  /* 0x00007500ff0477ac */ /* 0x000e220008000800 */
[----:B---3--:R-:W-:-:S04]  /*115b0*/  IADD3 R8, P1, PT, R5, R12, RZ ;  /* 0x0000000c05087210 */ /* 0x008fc80007f3e0ff */
[----:B------:R-:W-:-:S05]  /*115c0*/  LEA.HI.X.SX32 R9, R5, R22, 0x1, P1 ;  /* 0x0000001605097211 */ /* 0x000fca00008f0eff */
[----:B------:R2:W3:Y:S01]  /*115d0*/  @!P3 LDG.E.U8 R3, desc[UR8][R8.64] ;  /* 0x000000080803b981 */ /* 0x0004e2000c1e1100 */
[C---:B------:R-:W-:Y:S01]  /*115e0*/  ISETP.GE.AND P4, PT, R6.reuse, UR12, PT ;  /* 0x0000000c06007c0c */ /* 0x040fe2000bf86270 */
[----:B------:R-:W-:Y:S01]  /*115f0*/  IMAD R6, R6, UR10, RZ ;  /* 0x0000000a06067c24 */ /* 0x000fe2000f8e02ff */
[----:B--2---:R-:W-:-:S04]  /*11600*/  SHF.R.U32.HI R9, RZ, 0x5, R10 ;  /* 0x00000005ff097819 */ /* 0x004fc8000001160a */
[----:B------:R-:W-:Y:S02]  /*11610*/  SGXT.U32 R9, R9, 0x2 ;  /* 0x000000020909781a */ /* 0x000fe40000000000 */
[-C--:B------:R-:W-:Y:S02]  /*11620*/  IADD3 R10, P3, PT, R11, R12.reuse, RZ ;  /* 0x0000000c0b0a7210 */ /* 0x080fe40007f7e0ff */
[----:B------:R-:W-:Y:S02]  /*11630*/  LOP3.LUT R11, R9, 0xc, RZ, 0xfc, !PT ;  /* 0x0000000c090b7812 */ /* 0x000fe400078efcff */
[----:B------:R-:W-:-:S03]  /*11640*/  IADD3 R8, P2, PT, R6, R12, RZ ;  /* 0x0000000c06087210 */ /* 0x000fc60007f5e0ff */
[----:B0-----:R-:W-:Y:S01]  /*11650*/  IMAD R11, R11, UR4, RZ ;  /* 0x000000040b0b7c24 */ /* 0x001fe2000f8e02ff */
[-C--:B------:R-:W-:Y:S02]  /*11660*/  LEA.HI.X.SX32 R9, R6, R22.reuse, 0x1, P2 ;  /* 0x0000001606097211 */ /* 0x080fe400010f0eff */
[----:B------:R-:W-:Y:S02]  /*11670*/  PRMT R6, RZ, 0x7610, R6 ;  /* 0x00007610ff067816 */ /* 0x000fe40000000006 */
[----:B------:R-:W-:Y:S02]  /*11680*/  PRMT R5, RZ, 0x7610, R5 ;  /* 0x00007610ff057816 */ /* 0x000fe40000000005 */
[----:B------:R-:W-:Y:S02]  /*11690*/  LEA.HI.X.SX32 R11, R11, R22, 0x1, P3 ;  /* 0x000000160b0b7211 */ /* 0x000fe400018f0eff */
[----:B------:R0:W2:Y:S04]  /*116a0*/  @!P4 LDG.E.U8 R6, desc[UR8][R8.64] ;  /* 0x000000080806c981 */ /* 0x0000a8000c1e1100 */
[----:B------:R-:W2:Y:S01]  /*116b0*/  @!P0 LDG.E.U8 R5, desc[UR8][R10.64] ;  /* 0x000000080a058981 */ /* 0x000ea2000c1e1100 */
[C---:B------:R-:W-:Y:S01]  /*116c0*/  IMAD R13, R7.reuse, UR10, RZ ;  /* 0x0000000a070d7c24 */ /* 0x040fe2000f8e02ff */
[----:B------:R-:W-:Y:S01]  /*116d0*/  ISETP.GE.AND P5, PT, R7, UR12, PT ;  /* 0x0000000c07007c0c */ /* 0x000fe2000bfa6270 */
[----:B0-----:R-:W0:Y:S03]  /*116e0*/  S2R R9, SR_TID.X ;  /* 0x0000000000097919 */ /* 0x001e260000002100 */
[----:B------:R-:W-:-:S02]  /*116f0*/  IADD3 R12, P1, PT, R13, R12, RZ ;  /* 0x0000000c0d0c7210 */ /* 0x000fc40007f3e0ff */
[----:B------:R-:W-:Y:S02]  /*11700*/  PRMT R7, RZ, 0x7610, R7 ;  /* 0x00007610ff077816 */ /* 0x000fe40000000007 */
[----:B------:R-:W-:-:S05]  /*11710*/  LEA.HI.X.SX32 R13, R13, R22, 0x1, P1 ;  /* 0x000000160d0d7211 */ /* 0x000fca00008f0eff */
[----:B------:R-:W2:Y:S01]  /*11720*/  @!P5 LDG.E.U8 R7, desc[UR8][R12.64] ;  /* 0x000000080c07d981 */ /* 0x000ea2000c1e1100 */
[----:B------:R-:W-:Y:S02]  /*11730*/  UMOV UR4, 0x400 ;  /* 0x0000040000047882 */ /* 0x000fe40000000000 */
[----:B-1----:R-:W-:Y:S01]  /*11740*/  ULEA UR4, UR6, UR4, 0x18 ;  /* 0x0000000406047291 */ /* 0x002fe2000f8ec0ff */
[C---:B0-----:R-:W-:Y:S01]  /*11750*/  LOP3.LUT R22, R9.reuse, 0x7f, RZ, 0xc0, !PT ;  /* 0x0000007f09167812 */ /* 0x041fe200078ec0ff */
[----:B------:R-:W-:Y:S03]  /*11760*/  BAR.SYNC.DEFER_BLOCKING 0x0 ;  /* 0x0000000000007b1d */ /* 0x000fe60000010000 */
[----:B------:R-:W-:Y:S02]  /*11770*/  LOP3.LUT R8, R22, 0x8, RZ, 0x3c, !PT ;  /* 0x0000000816087812 */ /* 0x000fe400078e3cff */
[----:B------:R-:W-:-:S04]  /*11780*/  LOP3.LUT R9, R9, 0x1f, RZ, 0xc0, !PT ;  /* 0x0000001f09097812 */ /* 0x000fc800078ec0ff */
[----:B------:R-:W-:Y:S01]  /*11790*/  ISETP.GE.AND P0, PT, R9, UR12, PT ;  /* 0x0000000c09007c0c */ /* 0x000fe2000bf06270 */
[----:B-----5:R-:W-:Y:S04]  /*117a0*/  STS.U8 [R22+UR4], R14 ;  /* 0x0000000e16007988 */ /* 0x020fe80008000004 */
[----:B----4-:R0:W-:Y:S04]  /*117b0*/  STS.U8 [R22+UR4+0x200], R2 ;  /* 0x0002000216007988 */ /* 0x0101e80008000004 */
[----:B------:R1:W-:Y:S01]  /*117c0*/  STS.U8 [R8+UR4+0x80], R0 ;  /* 0x0000800008007988 */ /* 0x0003e20008000004 */
[----:B0-----:R-:W-:-:S03]  /*117d0*/  LOP3.LUT R2, R22, 0x10, RZ, 0x3c, !PT ;  /* 0x0000001016027812 */ /* 0x001fc600078e3cff */
[----:B---3--:R0:W-:Y:S01]  /*117e0*/  STS.U8 [R8+UR4+0x280], R3 ;  /* 0x0002800308007988 */ /* 0x0081e20008000004 */
[----:B-1----:R-:W-:-:S03]  /*117f0*/  IMAD R0, R9, UR11, RZ ;  /* 0x0000000b09007c24 */ /* 0x002fc6000f8e02ff */
[----:B------:R-:W-:Y:S04]  /*11800*/  STS.U8 [R2+UR4+0x100], R4 ;  /* 0x0001000402007988 */ /* 0x000fe80008000004 */
[----:B------:R-:W3:Y:S01]  /*11810*/  LDL R9, [R1+0x39c] ;  /* 0x00039c0001097983 */ /* 0x000ee20000100800 */
[----:B0-----:R-:W-:-:S03]  /*11820*/  LOP3.LUT R3, R22, 0x18, RZ, 0x3c, !PT ;  /* 0x0000001816037812 */ /* 0x001fc600078e3cff */
[----:B------:R-:W4:Y:S04]  /*11830*/  LDL R8, [R1+0x78c] ;  /* 0x00078c0001087983 */ /* 0x000f280000100800 */
[----:B--2---:R0:W-:Y:S04]  /*11840*/  STS.U8 [R2+UR4+0x300], R6 ;  /* 0x0003000602007988 */ /* 0x0041e80008000004 */
[----:B------:R1:W-:Y:S01]  /*11850*/  STS.U8 [R3+UR4+0x180], R5 ;  /* 0x0001800503007988 */ /* 0x0003e20008000004 */
[----:B------:R-:W-:Y:S02]  /*11860*/  SHF.R.S32.HI R22, RZ, 0x1f, R0 ;  /* 0x0000001fff167819 */ /* 0x000fe40000011400 */
[----:B------:R-:W-:Y:S01]  /*11870*/  PRMT R16, RZ, 0x7610, R16 ;  /* 0x00007610ff107816 */ /* 0x000fe20000000010 */
[----:B0-----:R-:W2:Y:S04]  /*11880*/  LDL R6, [R1+0x3a4] ;  /* 0x0003a40001067983 */ /* 0x001ea80000100800 */
[----:B-1----:R-:W5:Y:S04]  /*11890*/  LDL R5, [R1+0x788] ;  /* 0x0007880001057983 */ /* 0x002f680000100800 */
[----:B------:R0:W-:Y:S01]  /*118a0*/  STS.U8 [R3+UR4+0x380], R7 ;  /* 0x0003800703007988 */ /* 0x0001e20008000004 */
[----:B----4-:R-:W-:-:S03]  /*118b0*/  IADD3 R4, P2, PT, R0, R8, RZ ;  /* 0x0000000800047210 */ /* 0x010fc60007f5e0ff */
[----:B0-----:R-:W4:Y:S01]  /*118c0*/  LDL R7, [R1+0x3a0] ;  /* 0x0003a00001077983 */ /* 0x001f220000100800 */
[----:B---3--:R-:W-:-:S03]  /*118d0*/  IADD3 R8, P1, PT, R0, R9, RZ ;  /* 0x0000000900087210 */ /* 0x008fc60007f3e0ff */
[----:B------:R-:W3:Y:S01]  /*118e0*/  LDL R9, [R1+0x398] ;  /* 0x0003980001097983 */ /* 0x000ee20000100800 */
[C---:B-----5:R-:W-:Y:S01]  /*118f0*/  IMAD.X R5, R22.reuse, 0x1, R5, P2 ;  /* 0x0000000116057824 */ /* 0x060fe200010e0605 */
[----:B------:R-:W-:Y:S06]  /*11900*/  BAR.SYNC.DEFER_BLOCKING 0x0 ;  /* 0x0000000000007b1d */ /* 0x000fec0000010000 */
[----:B------:R-:W5:Y:S01]  /*11910*/  @!P0 LDG.E.U8 R16, desc[UR8][R4.64] ;  /* 0x0000000804108981 */ /* 0x000f62000c1e1100 */
[----:B------:R-:W-:Y:S01]  /*11920*/  PRMT R2, RZ, 0x7610, R2 ;  /* 0x00007610ff027816 */ /* 0x000fe20000000002 */
[----:B---3--:R-:W-:-:S05]  /*11930*/  IMAD.X R9, R22, 0x1, R9, P1 ;  /* 0x0000000116097824 */ /* 0x008fca00008e0609 */
[----:B------:R-:W3:Y:S04]  /*11940*/  @!P0 LDG.E.U8 R2, desc[UR8][R8.64] ;  /* 0x0000000808028981 */ /* 0x000ee8000c1e1100 */
[----:B-----5:R0:W-:Y:S04]  /*11950*/  STL [R1+0x36c], R16 ;  /* 0x00036c1001007387 */ /* 0x0201e80000100800 */
[----:B0-----:R-:W5:Y:S04]  /*11960*/  LDL.LU R16, [R1+0xe8c] ;  /* 0x000e8c0001107983 */ /* 0x001f680000300800 */
[----:B------:R-:W5:Y:S01]  /*11970*/  LDL R5, [R1+0x3b4] ;  /* 0x0003b40001057983 */ /* 0x000f620000100800 */
[----:B--2---:R-:W-:-:S02]  /*11980*/  IADD3 R6, P2, PT, R0, R6, RZ ;  /* 0x0000000600067210 */ /* 0x004fc40007f5e0ff */
[----:B------:R-:W-:Y:S01]  /*11990*/  PRMT R15, RZ, 0x7610, R15 ;  /* 0x00007610ff0f7816 */ /* 0x000fe2000000000f */
[----:B------:R-:W2:Y:S02]  /*119a0*/  LDL R9, [R1+0x3bc] ;  /* 0x0003bc0001097983 */ /* 0x000ea40000100800 */
[----:B----4-:R-:W-:-:S05]  /*119b0*/  IMAD.X R7, R22, 0x1, R7, P2 ;  /* 0x0000000116077824 */ /* 0x010fca00010e0607 */
[----:B------:R-:W4:Y:S04]  /*119c0*/  @!P0 LDG.E.U8 R15, desc[UR8][R6.64] ;  /* 0x00000008060f8981 */ /* 0x000f28000c1e1100 */
[----:B---3--:R-:W-:Y:S01]  /*119d0*/  STL [R1+0xd38], R2 ;  /* 0x000d380201007387 */ /* 0x008fe20000100800 */
[----:B-----5:R-:W-:-:S03]  /*119e0*/  IADD3 R4, P1, PT, R0, R5, RZ ;  /* 0x0000000500047210 */ /* 0x020fc60007f3e0ff */
[----:B------:R-:W3:Y:S01]  /*119f0*/  LDL R5, [R1+0x3b0] ;  /* 0x0003b00001057983 */ /* 0x000ee20000100800 */
[----:B--2---:R-:W-:-:S03]  /*11a00*/  IADD3 R8, P2, PT, R0, R9, RZ ;  /* 0x0000000900087210 */ /* 0x004fc60007f5e0ff */
[----:B----4-:R0:W-:Y:S01]  /*11a10*/  STL [R1+0x368], R15 ;  /* 0x0003680f01007387 */ /* 0x0101e20000100800 */
[----:B------:R-:W-:-:S03]  /*11a20*/  PRMT R17, RZ, 0x7610, R17 ;  /* 0x00007610ff117816 */ /* 0x000fc60000000011 */
[----:B0-----:R-:W2:Y:S04]  /*11a30*/  LDL.LU R15, [R1+0xe88] ;  /* 0x000e8800010f7983 */ /* 0x001ea80000300800 */
[----:B------:R-:W4:Y:S04]  /*11a40*/  LDL R9, [R1+0x3b8] ;  /* 0x0003b80001097983 */ /* 0x000f280000100800 */
[----:B------:R-:W5:Y:S01]  /*11a50*/  LDL R7, [R1+0x3c4] ;  /* 0x0003c40001077983 */ /* 0x000f620000100800 */
[----:B---3--:R-:W-:-:S05]  /*11a60*/  IMAD.X R5, R22, 0x1, R5, P1 ;  /* 0x0000000116057824 */ /* 0x008fca00008e0605 */
[----:B------:R-:W3:Y:S01]  /*11a70*/  @!P0 LDG.E.U8 R17, desc[UR8][R4.64] ;  /* 0x0000000804118981 */ /* 0x000ee2000c1e1100 */
[----:B------:R-:W-:Y:S01]  /*11a80*/  PRMT R16, RZ, 0x7610, R16 ;  /* 0x00007610ff107816 */ /* 0x000fe20000000010 */
[----:B----4-:R-:W-:Y:S01]  /*11a90*/  IMAD.X R9, R22, 0x1, R9, P2 ;  /* 0x0000000116097824 */ /* 0x010fe200010e0609 */
[----:B-----5:R-:W-:-:S04]  /*11aa0*/  IADD3 R6, P1, PT, R0, R7, RZ ;  /* 0x0000000700067210 */ /* 0x020fc80007f3e0ff */
[----:B------:R0:W4:Y:S04]  /*11ab0*/  @!P0 LDG.E.U8 R16, desc[UR8][R8.64] ;  /* 0x0000000808108981 */ /* 0x000128000c1e1100 */
[----:B------:R-:W5:Y:S04]  /*11ac0*/  LDL R7, [R1+0x3c0] ;  /* 0x0003c00001077983 */ /* 0x000f680000100800 */
[----:B---3--:R1:W-:Y:S04]  /*11ad0*/  STL [R1+0x360], R17 ;  /* 0x0003601101007387 */ /* 0x0083e80000100800 */
[----:B-1----:R-:W3:Y:S04]  /*11ae0*/  LDL.LU R17, [R1+0xe84] ;  /* 0x000e840001117983 */ /* 0x002ee80000300800 */
[----:B------:R-:W2:Y:S01]  /*11af0*/  LDL R5, [R1+0x3cc] ;  /* 0x0003cc0001057983 */ /* 0x000ea20000100800 */
[----:B------:R-:W-:-:S05]  /*11b00*/  PRMT R4, RZ, 0x7610, R4 ;  /* 0x00007610ff047816 */ /* 0x000fca0000000004 */
[----:B0-----:R-:W-:Y:S01]  /*11b10*/  IMAD.MOV.U32 R8, RZ, RZ, R4 ;  /* 0x000000ffff087224 */ /* 0x001fe200078e0004 */
[----:B----4-:R0:W-:Y:S01]  /*11b20*/  STL [R1+0x364], R16 ;  /* 0x0003641001007387 */ /* 0x0101e20000100800 */
[----:B-----5:R-:W-:-:S05]  /*11b30*/  IMAD.X R7, R22, 0x1, R7, P1 ;  /* 0x0000000116077824 */ /* 0x020fca00008e0607 */
[----:B------:R-:W4:Y:S04]  /*11b40*/  @!P0 LDG.E.U8 R8, desc[UR8][R6.64] ;  /* 0x0000000806088981 */ /* 0x000f28000c1e1100 */
[----:B0-----:R-:W5:Y:S04]  /*11b50*/  LDL.LU R16, [R1+0xe80] ;  /* 0x000e800001107983 */ /* 0x001f680000300800 */
[----:B------:R2:W-:Y:S04]  /*11b60*/  STL.S16 [R1+0x35c], R4 ;  /* 0x00035c0401007387 */ /* 0x0005e80000100600 */
[----:B------:R-:W5:Y:S04]  /*11b70*/  LDL R9, [R1+0x3d4] ;  /* 0x0003d40001097983 */ /* 0x000f680000100800 */
[----:B------:R-:W5:Y:S01]  /*11b80*/  LDL R7, [R1+0x3dc] ;  /* 0x0003dc0001077983 */ /* 0x000f620000100800 */
[----:B--2---:R-:W-:-:S03]  /*11b90*/  IADD3 R4, P1, PT, R0, R5, RZ ;  /* 0x0000000500047210 */ /* 0x004fc60007f3e0ff */
[----:B------:R-:W2:Y:S01]  /*11ba0*/  LDL R5, [R1+0x3c8] ;  /* 0x0003c80001057983 */ /* 0x000ea20000100800 */
[----:B---3--:R-:W-:-:S03]  /*11bb0*/  PRMT R17, RZ, 0x7610, R17 ;  /* 0x00007610ff117816 */ /* 0x008fc60000000011 */
[----:B----4-:R5:W-:Y:S02]  /*11bc0*/  @!P0 STL [R1+0x35c], R8 ;  /* 0x00035c0801008387 */ /* 0x010be40000100800 */
[----:B-----5:R-:W-:Y:S02]  /*11bd0*/  IADD3 R8, P2, PT, R0, R9, RZ ;  /* 0x0000000900087210 */ /* 0x020fe40007f5e0ff */
[----:B------:R-:W3:Y:S01]  /*11be0*/  LDL R9, [R1+0x3d0] ;  /* 0x0003d00001097983 */ /* 0x000ee20000100800 */
[----:B--2---:R-:W-:-:S05]  /*11bf0*/  IMAD.X R5, R22, 0x1, R5, P1 ;  /* 0x0000000116057824 */ /* 0x004fca00008e0605 */
[----:B------:R-:W2:Y:S01]  /*11c00*/  @!P0 LDG.E.U8 R17, desc[UR8][R4.64] ;  /* 0x0000000804118981 */ /* 0x000ea2000c1e1100 */
[----:B------:R-:W-:Y:S02]  /*11c10*/  PRMT R16, RZ, 0x7610, R16 ;  /* 0x00007610ff107816 */ /* 0x000fe40000000010 */
[----:B------:R-:W-:Y:S02]  /*11c20*/  IADD3 R6, P1, PT, R0, R7, RZ ;  /* 0x0000000700067210 */ /* 0x000fe40007f3e0ff */
[----:B------:R-:W4:Y:S01]  /*11c30*/  LDL R7, [R1+0x3d8] ;  /* 0x0003d80001077983 */ /* 0x000f220000100800 */
[----:B---3--:R-:W-:-:S05]  /*11c40*/  IMAD.X R9, R22, 0x1, R9, P2 ;  /* 0x0000000116097824 */ /* 0x008fca00010e0609 */
[----:B------:R0:W3:Y:S04]  /*11c50*/  @!P0 LDG.E.U8 R16, desc[UR8][R8.64] ;  /* 0x0000000808108981 */ /* 0x0000e8000c1e1100 */
[----:B--2---:R1:W-:Y:S04]  /*11c60*/  STL [R1+0x354], R17 ;  /* 0x0003541101007387 */ /* 0x0043e80000100800 */
[----:B-1----:R-:W2:Y:S04]  /*11c70*/  LDL.LU R17, [R1+0xe7c] ;  /* 0x000e7c0001117983 */ /* 0x002ea80000300800 */
[----:B------:R-:W5:Y:S01]  /*11c80*/  LDL R5, [R1+0x3e4] ;  /* 0x0003e40001057983 */ /* 0x000f620000100800 */
[----:B------:R-:W-:Y:S01]  /*11c90*/  PRMT R4, RZ, 0x7610, R4 ;  /* 0x00007610ff047816 */ /* 0x000fe20000000004 */
[----:B----4-:R-:W-:-:S04]  /*11ca0*/  IMAD.X R7, R22, 0x1, R7, P1 ;  /* 0x0000000116077824 */ /* 0x010fc800008e0607 */
[----:B0-----:R-:W-:-:S06]  /*11cb0*/  IMAD.MOV.U32 R8, RZ, RZ, R4 ;  /* 0x000000ffff087224 */ /* 0x001fcc00078e0004 */
[----:B------:R-:W4:Y:S04]  /*11cc0*/  @!P0 LDG.E.U8 R8, desc[UR8][R6.64] ;  /* 0x0000000806088981 */ /* 0x000f28000c1e1100 */
[----:B---3--:R0:W-:Y:S04]  /*11cd0*/  STL [R1+0x358], R16 ;  /* 0x0003581001007387 */ /* 0x0081e80000100800 */
[----:B0-----:R-:W3:Y:S04]  /*11ce0*/  LDL.LU R16, [R1+0xe78] ;  /* 0x000e780001107983 */ /* 0x001ee80000300800 */
[----:B------:R5:W-:Y:S04]  /*11cf0*/  STL.S16 [R1+0x350], R4 ;  /* 0x0003500401007387 */ /* 0x000be80000100600 */
[----:B------:R-:W3:Y:S04]  /*11d00*/  LDL R9, [R1+0x3ec] ;  /* 0x0003ec0001097983 */ /* 0x000ee80000100800 */
[----:B------:R-:W3:Y:S01]  /*11d10*/  LDL R7, [R1+0x3f4] ;  /* 0x0003f40001077983 */ /* 0x000ee20000100800 */
[----:B-----5:R-:W-:-:S03]  /*11d20*/  IADD3 R4, P1, PT, R0, R5, RZ ;  /* 0x0000000500047210 */ /* 0x020fc60007f3e0ff */
[----:B------:R-:W5:Y:S01]  /*11d30*/  LDL R5, [R1+0x3e0] ;  /* 0x0003e00001057983 */ /* 0x000f620000100800 */
[----:B--2---:R-:W-:-:S03]  /*11d40*/  PRMT R17, RZ, 0x7610, R17 ;  /* 0x00007610ff117816 */ /* 0x004fc60000000011 */
[----:B----4-:R3:W-:Y:S02]  /*11d50*/  @!P0 STL [R1+0x350], R8 ;  /* 0x0003500801008387 */ /* 0x0107e40000100800 */
[----:B---3--:R-:W-:Y:S02]  /*11d60*/  IADD3 R8, P2, PT, R0, R9, RZ ;  /* 0x0000000900087210 */ /* 0x008fe40007f5e0ff */
[----:B------:R-:W2:Y:S01]  /*11d70*/  LDL R9, [R1+0x3e8] ;  /* 0x0003e80001097983 */ /* 0x000ea20000100800 */
[----:B-----5:R-:W-:-:S05]  /*11d80*/  IMAD.X R5, R22, 0x1, R5, P1 ;  /* 0x0000000116057824 */ /* 0x020fca00008e0605 */
[----:B------:R-:W3:Y:S01]  /*11d90*/  @!P0 LDG.E.U8 R17, desc[UR8][R4.64] ;  /* 0x0000000804118981 */ /* 0x000ee2000c1e1100 */
[----:B------:R-:W-:Y:S02]  /*11da0*/  PRMT R16, RZ, 0x7610, R16 ;  /* 0x00007610ff107816 */ /* 0x000fe40000000010 */
[----:B------:R-:W-:Y:S02]  /*11db0*/  IADD3 R6, P1, PT, R0, R7, RZ ;  /* 0x0000000700067210 */ /* 0x000fe40007f3e0ff */
[----:B------:R-:W4:Y:S01]  /*11dc0*/  LDL R7, [R1+0x3f0] ;  /* 0x0003f00001077983 */ /* 0x000f220000100800 */
[----:B--2---:R-:W-:-:S05]  /*11dd0*/  IMAD.X R9, R22, 0x1, R9, P2 ;  /* 0x0000000116097824 */ /* 0x004fca00010e0609 */
[----:B------:R0:W2:Y:S04]  /*11de0*/  @!P0 LDG.E.U8 R16, desc[UR8][R8.64] ;  /* 0x0000000808108981 */ /* 0x0000a8000c1e1100 */
[----:B---3--:R1:W-:Y:S04]  /*11df0*/  STL [R1+0x348], R17 ;  /* 0x0003481101007387 */ /* 0x0083e80000100800 */
[----:B-1----:R-:W3:Y:S04]  /*11e00*/  LDL.LU R17, [R1+0xe74] ;  /* 0x000e740001117983 */ /* 0x002ee80000300800 */
[----:B------:R-:W5:Y:S01]  /*11e10*/  LDL R5, [R1+0x3fc] ;  /* 0x0003fc0001057983 */ /* 0x000f620000100800 */
[----:B------:R-:W-:Y:S01]  /*11e20*/  PRMT R4, RZ, 0x7610, R4 ;  /* 0x00007610ff047816 */ /* 0x000fe20000000004 */
[----:B----4-:R-:W-:-:S04]  /*11e30*/  IMAD.X R7, R22, 0x1, R7, P1 ;  /* 0x0000000116077824 */ /* 0x010fc800008e0607 */
[----:B0-----:R-:W-:-:S06]  /*11e40*/  IMAD.MOV.U32 R8, RZ, RZ, R4 ;  /* 0x000000ffff087224 */ /* 0x001fcc00078e0004 */
[----:B------:R-:W4:Y:S04]  /*11e50*/  @!P0 LDG.E.U8 R8, desc[UR8][R6.64] ;  /* 0x0000000806088981 */ /* 0x000f28000c1e1100 */
[----:B--2---:R0:W-:Y:S04]  /*11e60*/  STL [R1+0x34c], R16 ;  /* 0x00034c1001007387 */ /* 0x0041e80000100800 */
[----:B0-----:R-:W2:Y:S04]  /*11e70*/  LDL.LU R16, [R1+0xe70] ;  /* 0x000e700001107983 */ /* 0x001ea80000300800 */
[----:B------:R5:W-:Y:S04]  /*11e80*/  STL.S16 [R1+0x344], R4 ;  /* 0x0003440401007387 */ /* 0x000be80000100600 */
[----:B------:R-:W2:Y:S04]  /*11e90*/  LDL R9, [R1+0x404] ;  /* 0x0004040001097983 */ /* 0x000ea80000100800 */
[----:B------:R-:W2:Y:S01]  /*11ea0*/  LDL R7, [R1+0x40c] ;  /* 0x00040c0001077983 */ /* 0x000ea20000100800 */
[----:B-----5:R-:W-:-:S03]  /*11eb0*/  IADD3 R4, P1, PT, R0, R5, RZ ;  /* 0x0000000500047210 */ /* 0x020fc60007f3e0ff */
[----:B------:R-:W5:Y:S01]  /*11ec0*/  LDL R5, [R1+0x3f8] ;  /* 0x0003f80001057983 */ /* 0x000f620000100800 */
[----:B---3--:R-:W-:-:S03]  /*11ed0*/  PRMT R17, RZ, 0x7610, R17 ;  /* 0x00007610ff117816 */ /* 0x008fc60000000011 */
[----:B----4-:R2:W-:Y:S02]  /*11ee0*/  @!P0 STL [R1+0x344], R8 ;  /* 0x0003440801008387 */ /* 0x0105e40000100800 */
[----:B--2---:R-:W-:Y:S02]  /*11ef0*/  IADD3 R8, P2, PT, R0, R9, RZ ;  /* 0x0000000900087210 */ /* 0x004fe40007f5e0ff */
        /* <DEDUP_REMOVED lines=43> */
[----:B------:R-:W3:Y:S04]  /*121b0*/  LDL R9, [R1+0x42c] ;  /* 0x00042c0001097983 */ /* 0x000ee80000100800 */
[----:B------:R-:W3:Y:S01]  /*121c0*/  LDL R7, [R1+0x434] ;  /* 0x0004340001077983 */ /* 0x000ee20000100800 */
[----:B-----5:R-:W-:-:S03]  /*121d0*/  IADD3 R4, P1, PT, R0, R5, RZ ;  /* 0x0000000500047210 */ /* 0x020fc60007f3e0ff */
[----:B------:R-:W5:Y:S04]  /*121e0*/  LDL R5, [R1+0x420] ;  /* 0x0004200001057983 */ /* 0x000f680000100800 */
[----:B----4-:R3:W-:Y:S01]  /*121f0*/  @!P0 STL [R1+0x32c], R8 ;  /* 0x00032c0801008387 */ /* 0x0107e20000100800 */
[----:B--2---:R-:W-:Y:S02]  /*12200*/  PRMT R16, RZ, 0x7610, R16 ;  /* 0x00007610ff107816 */ /* 0x004fe40000000010 */
        /* <DEDUP_REMOVED lines=8> */
[----:B------:R-:W2:Y:S04]  /*12290*/  @!P0 LDG.E.U8 R2, desc[UR8][R8.64] ;  /* 0x0000000808028981 */ /* 0x000ea8000c1e1100 */
[----:B---3--:R0:W-:Y:S04]  /*122a0*/  STL [R1+0x328], R16 ;  /* 0x0003281001007387 */ /* 0x0081e80000100800 */
[----:B0-----:R-:W3:Y:S04]  /*122b0*/  LDL.LU R16, [R1+0xe5c] ;  /* 0x000e5c0001107983 */ /* 0x001ee80000300800 */
[----:B------:R-:W5:Y:S01]  /*122c0*/  LDL R5, [R1+0x43c] ;  /* 0x00043c0001057983 */ /* 0x000f620000100800 */
[----:B------:R-:W-:Y:S01]  /*122d0*/  PRMT R17, RZ, 0x7610, R17 ;  /* 0x00007610ff117816 */ /* 0x000fe20000000011 */
[----:B----4-:R-:W-:-:S02]  /*122e0*/  IMAD.X R7, R22, 0x1, R7, P1 ;  /* 0x0000000116077824 */ /* 0x010fc400008e0607 */
[----:B------:R-:W4:Y:S04]  /*122f0*/  LDL R9, [R1+0x44c] ;  /* 0x00044c0001097983 */ /* 0x000f280000100800 */
[----:B------:R-:W4:Y:S04]  /*12300*/  @!P0 LDG.E.U8 R17, desc[UR8][R6.64] ;  /* 0x0000000806118981 */ /* 0x000f28000c1e1100 */
[----:B--2---:R-:W-:Y:S01]  /*12310*/  STL [R1+0xd3c], R2 ;  /* 0x000d3c0201007387 */ /* 0x004fe20000100800 */
[----:B-----5:R-:W-:-:S03]  /*12320*/  IADD3 R4, P1, PT, R0, R5, RZ ;  /* 0x0000000500047210 */ /* 0x020fc60007f3e0ff */
[----:B------:R-:W2:Y:S01]  /*12330*/  LDL R5, [R1+0x438] ;  /* 0x0004380001057983 */ /* 0x000ea20000100800 */
[----:B---3--:R-:W-:-:S03]  /*12340*/  PRMT R16, RZ, 0x7610, R16 ;  /* 0x00007610ff107816 */ /* 0x008fc60000000010 */
[----:B----4-:R0:W-:Y:S04]  /*12350*/  STL [R1+0x324], R17 ;  /* 0x0003241101007387 */ /* 0x0101e80000100800 */
[----:B0-----:R-:W3:Y:S04]  /*12360*/  LDL.LU R17, [R1+0xe58] ;  /* 0x000e580001117983 */ /* 0x001ee80000300800 */
[----:B------:R-:W4:Y:S01]  /*12370*/  LDL R7, [R1+0x454] ;  /* 0x0004540001077983 */ /* 0x000f220000100800 */
[----:B--2---:R-:W-:-:S05]  /*12380*/  IMAD.X R5, R22, 0x1, R5, P1 ;  /* 0x0000000116057824 */ /* 0x004fca00008e0605 */
[----:B------:R-:W2:Y:S01]  /*12390*/  @!P0 LDG.E.U8 R16, desc[UR8][R4.64] ;  /* 0x0000000804108981 */ /* 0x000ea2000c1e1100 */
[----:B------:R-:W-:-:S03]  /*123a0*/  IADD3 R8, P2, PT, R0, R9, RZ ;  /* 0x0000000900087210 */ /* 0x000fc60007f5e0ff */
[----:B------:R-:W5:Y:S01]  /*123b0*/  LDL R9, [R1+0x448] ;  /* 0x0004480001097983 */ /* 0x000f620000100800 */
[----:B----4-:R-:W-:-:S03]  /*123c0*/  IADD3 R6, P1, PT, R0, R7, RZ ;  /* 0x0000000700067210 */ /* 0x010fc60007f3e0ff */
[----:B------:R-:W4:Y:S04]  /*123d0*/  LDL R7, [R1+0x450] ;  /* 0x0004500001077983 */ /* 0x000f280000100800 */
[----:B--2---:R0:W-:Y:S04]  /*123e0*/  STL [R1+0x320], R16 ;  /* 0x0003201001007387 */ /* 0x0041e80000100800 */
[----:B0-----:R-:W2:Y:S01]  /*123f0*/  LDL.LU R16, [R1+0xe54] ;  /* 0x000e540001107983 */ /* 0x001ea20000300800 */
[----:B------:R-:W-:Y:S01]  /*12400*/  PRMT R2, RZ, 0x7610, R2 ;  /* 0x00007610ff027816 */ /* 0x000fe20000000002 */
[----:B-----5:R-:W-:-:S02]  /*12410*/  IMAD.X R9, R22, 0x1, R9, P2 ;  /* 0x0000000116097824 */ /* 0x020fc400010e0609 */
[----:B------:R-:W5:Y:S01]  /*12420*/  LDL R5, [R1+0x45c] ;  /* 0x00045c0001057983 */ /* 0x000f620000100800 */
[----:B----4-:R-:W-:-:S03]  /*12430*/  IMAD.X R7, R22, 0x1, R7, P1 ;  /* 0x0000000116077824 */ /* 0x010fc600008e0607 */
[----:B------:R-:W4:Y:S04]  /*12440*/  @!P0 LDG.E.U8 R2, desc[UR8][R8.64] ;  /* 0x0000000808028981 */ /* 0x000f28000c1e1100 */
[----:B------:R-:W3:Y:S01]  /*12450*/  LDL R9, [R1+0x464] ;  /* 0x0004640001097983 */ /* 0x000ee20000100800 */
[----:B--2---:R-:W-:-:S06]  /*12460*/  PRMT R16, RZ, 0x7610, R16 ;  /* 0x00007610ff107816 */ /* 0x004fcc0000000010 */
[----:B------:R-:W2:Y:S01]  /*12470*/  @!P0 LDG.E.U8 R16, desc[UR8][R6.64] ;  /* 0x0000000806108981 */ /* 0x000ea2000c1e1100 */
[----:B-----5:R-:W-:-:S03]  /*12480*/  IADD3 R4, P1, PT, R0, R5, RZ ;  /* 0x0000000500047210 */ /* 0x020fc60007f3e0ff */
[----:B----4-:R-:W-:Y:S04]  /*12490*/  STL [R1+0xd40], R2 ;  /* 0x000d400201007387 */ /* 0x010fe80000100800 */
[----:B------:R-:W4:Y:S01]  /*124a0*/  LDL R5, [R1+0x458] ;  /* 0x0004580001057983 */ /* 0x000f220000100800 */
[----:B---3--:R-:W-:-:S03]  /*124b0*/  IADD3 R8, P2, PT, R0, R9, RZ ;  /* 0x0000000900087210 */ /* 0x008fc60007f5e0ff */
[----:B--2---:R0:W-:Y:S04]  /*124c0*/  STL [R1+0x31c], R16 ;  /* 0x00031c1001007387 */ /* 0x0041e80000100800 */
[----:B0-----:R-:W2:Y:S04]  /*124d0*/  LDL.LU R16, [R1+0xe50] ;  /* 0x000e500001107983 */ /* 0x001ea80000300800 */
[----:B------:R-:W3:Y:S04]  /*124e0*/  LDL R9, [R1+0x460] ;  /* 0x0004600001097983 */ /* 0x000ee80000100800 */
[----:B------:R-:W5:Y:S01]  /*124f0*/  LDL R7, [R1+0x46c] ;  /* 0x00046c0001077983 */ /* 0x000f620000100800 */
[----:B------:R-:W-:Y:S01]  /*12500*/  PRMT R2, RZ, 0x7610, R2 ;  /* 0x00007610ff027816 */ /* 0x000fe20000000002 */
[----:B----4-:R-:W-:Y:S01]  /*12510*/  IMAD.X R5, R22, 0x1, R5, P1 ;  /* 0x0000000116057824 */ /* 0x010fe200008e0605 */
[----:B------:R-:W-:-:S04]  /*12520*/  PRMT R17, RZ, 0x7610, R17 ;  /* 0x00007610ff117816 */ /* 0x000fc80000000011 */
[----:B------:R-:W4:Y:S04]  /*12530*/  @!P0 LDG.E.U8 R2, desc[UR8][R4.64] ;  /* 0x0000000804028981 */ /* 0x000f28000c1e1100 */
[----:B------:R-:W2:Y:S01]  /*12540*/  LDL R5, [R1+0x474] ;  /* 0x0004740001057983 */ /* 0x000ea20000100800 */
[----:B---3--:R-:W-:Y:S01]  /*12550*/  IMAD.X R9, R22, 0x1, R9, P2 ;  /* 0x0000000116097824 */ /* 0x008fe200010e0609 */
[----:B-----5:R-:W-:-:S04]  /*12560*/  IADD3 R6, P1, PT, R0, R7, RZ ;  /* 0x0000000700067210 */ /* 0x020fc80007f3e0ff */
[----:B------:R-:W3:Y:S04]  /*12570*/  @!P0 LDG.E.U8 R17, desc[UR8][R8.64] ;  /* 0x0000000808118981 */ /* 0x000ee8000c1e1100 */
[----:B------:R-:W5:Y:S04]  /*12580*/  LDL R7, [R1+0x468] ;  /* 0x0004680001077983 */ /* 0x000f680000100800 */
[----:B----4-:R-:W-:Y:S04]  /*12590*/  STL [R1+0xd44], R2 ;  /* 0x000d440201007387 */ /* 0x010fe80000100800 */
[----:B---3--:R0:W-:Y:S01]  /*125a0*/  STL [R1+0x318], R17 ;  /* 0x0003181101007387 */ /* 0x0081e20000100800 */
[----:B-----5:R-:W-:Y:S01]  /*125b0*/  IMAD.X R7, R22, 0x1, R7, P1 ;  /* 0x0000000116077824 */ /* 0x020fe200008e0607 */
[----:B--2---:R-:W-:-:S02]  /*125c0*/  IADD3 R4, P1, PT, R0, R5, RZ ;  /* 0x0000000500047210 */ /* 0x004fc40007f3e0ff */
[----:B0-----:R-:W2:Y:S04]  /*125d0*/  LDL.LU R17, [R1+0xe4c] ;  /* 0x000e4c0001117983 */ /* 0x001ea80000300800 */
[----:B------:R-:W3:Y:S01]  /*125e0*/  LDL R5, [R1+0x470] ;  /* 0x0004700001057983 */ /* 0x000ee20000100800 */
[----:B------:R-:W-:Y:S02]  /*125f0*/  PRMT R2, RZ, 0x7610, R2 ;  /* 0x00007610ff027816 */ /* 0x000fe40000000002 */
[----:B------:R-:W-:Y:S01]  /*12600*/  PRMT R16, RZ, 0x7610, R16 ;  /* 0x00007610ff107816 */ /* 0x000fe20000000010 */
[----:B------:R-:W4:Y:S04]  /*12610*/  LDL R9, [R1+0x47c] ;  /* 0x00047c0001097983 */ /* 0x000f280000100800 */
[----:B------:R-:W5:Y:S04]  /*12620*/  @!P0 LDG.E.U8 R2, desc[UR8][R6.64] ;  /* 0x0000000806028981 */ /* 0x000f68000c1e1100 */
[----:B------:R-:W2:Y:S01]  /*12630*/  LDL R7, [R1+0x484] ;  /* 0x0004840001077983 */ /* 0x000ea20000100800 */
[----:B---3--:R-:W-:-:S05]  /*12640*/  IMAD.X R5, R22, 0x1, R5, P1 ;  /* 0x0000000116057824 */ /* 0x008fca00008e0605 */
[----:B------:R-:W3:Y:S01]  /*12650*/  @!P0 LDG.E.U8 R16, desc[UR8][R4.64] ;  /* 0x0000000804108981 */ /* 0x000ee2000c1e1100 */
[----:B----4-:R-:W-:-:S03]  /*12660*/  IADD3 R8, P2, PT, R0, R9, RZ ;  /* 0x0000000900087210 */ /* 0x010fc60007f5e0ff */
[----:B-----5:R-:W-:Y:S04]  /*12670*/  STL [R1+0xd48], R2 ;  /* 0x000d480201007387 */ /* 0x020fe80000100800 */
[----:B------:R-:W4:Y:S01]  /*12680*/  LDL R9, [R1+0x478] ;  /* 0x0004780001097983 */ /* 0x000f220000100800 */
[----:B--2---:R-:W-:-:S03]  /*12690*/  IADD3 R6, P1, PT, R0, R7, RZ ;  /* 0x0000000700067210 */ /* 0x004fc60007f3e0ff */
[----:B------:R-:W2:Y:S04]  /*126a0*/  LDL R7, [R1+0x480] ;  /* 0x0004800001077983 */ /* 0x000ea80000100800 */
[----:B---3--:R0:W-:Y:S04]  /*126b0*/  STL [R1+0x314], R16 ;  /* 0x0003141001007387 */ /* 0x0081e80000100800 */
[----:B0-----:R-:W3:Y:S01]  /*126c0*/  LDL.LU R16, [R1+0xe48] ;  /* 0x000e480001107983 */ /* 0x001ee20000300800 */
[----:B------:R-:W-:Y:S01]  /*126d0*/  PRMT R2, RZ, 0x7610, R2 ;  /* 0x00007610ff027816 */ /* 0x000fe20000000002 */
[----:B----4-:R-:W-:-:S02]  /*126e0*/  IMAD.X R9, R22, 0x1, R9, P2 ;  /* 0x0000000116097824 */ /* 0x010fc400010e0609 */
[----:B------:R-:W4:Y:S01]  /*126f0*/  LDL R5, [R1+0x48c] ;  /* 0x00048c0001057983 */ /* 0x000f220000100800 */
[----:B--2---:R-:W-:-:S03]  /*12700*/  IMAD.X R7, R22, 0x1, R7, P1 ;  /* 0x0000000116077824 */ /* 0x004fc600008e0607 */
[----:B------:R-:W2:Y:S04]  /*12710*/  @!P0 LDG.E.U8 R2, desc[UR8][R8.64] ;  /* 0x0000000808028981 */ /* 0x000ea8000c1e1100 */
[----:B------:R-:W5:Y:S01]  /*12720*/  LDL R9, [R1+0x494] ;  /* 0x0004940001097983 */ /* 0x000f620000100800 */
[----:B---3--:R-:W-:-:S06]  /*12730*/  PRMT R16, RZ, 0x7610, R16 ;  /* 0x00007610ff107816 */ /* 0x008fcc0000000010 */
[----:B------:R-:W3:Y:S01]  /*12740*/  @!P0 LDG.E.U8 R16, desc[UR8][R6.64] ;  /* 0x0000000806108981 */ /* 0x000ee2000c1e1100 */
[----:B----4-:R-:W-:-:S03]  /*12750*/  IADD3 R4, P1, PT, R0, R5, RZ ;  /* 0x0000000500047210 */ /* 0x010fc60007f3e0ff */
[----:B--2---:R-:W-:Y:S04]  /*12760*/  STL [R1+0xd4c], R2 ;  /* 0x000d4c0201007387 */ /* 0x004fe80000100800 */
[----:B------:R-:W2:Y:S01]  /*12770*/  LDL R5, [R1+0x488] ;  /* 0x0004880001057983 */ /* 0x000ea20000100800 */
[----:B-----5:R-:W-:-:S03]  /*12780*/  IADD3 R8, P2, PT, R0, R9, RZ ;  /* 0x0000000900087210 */ /* 0x020fc60007f5e0ff */
[----:B---3--:R0:W-:Y:S04]  /*12790*/  STL [R1+0x310], R16 ;  /* 0x0003101001007387 */ /* 0x0081e80000100800 */
[----:B0-----:R-:W3:Y:S04]  /*127a0*/  LDL.LU R16, [R1+0xe44] ;  /* 0x000e440001107983 */ /* 0x001ee80000300800 */
[----:B------:R-:W4:Y:S04]  /*127b0*/  LDL R9, [R1+0x490] ;  /* 0x0004900001097983 */ /* 0x000f280000100800 */
[----:B------:R-:W5:Y:S01]  /*127c0*/  LDL R7, [R1+0x49c] ;  /* 0x00049c0001077983 */ /* 0x000f620000100800 */
[----:B------:R-:W-:Y:S01]  /*127d0*/  PRMT R2, RZ, 0x7610, R2 ;  /* 0x00007610ff027816 */ /* 0x000fe20000000002 */
[----:B--2---:R-:W-:Y:S01]  /*127e0*/  IMAD.X R5, R22, 0x1, R5, P1 ;  /* 0x0000000116057824 */ /* 0x004fe200008e0605 */
[----:B------:R-:W-:-:S04]  /*127f0*/  PRMT R17, RZ, 0x7610, R17 ;  /* 0x00007610ff117816 */ /* 0x000fc80000000011 */
[----:B------:R-:W2:Y:S04]  /*12800*/  @!P0 LDG.E.U8 R2, desc[UR8][R4.64] ;  /* 0x0000000804028981 */ /* 0x000ea8000c1e1100 */
[----:B------:R-:W3:Y:S01]  /*12810*/  LDL R5, [R1+0x4a4] ;  /* 0x0004a40001057983 */ /* 0x000ee20000100800 */
[----:B----4-:R-:W-:Y:S01]  /*12820*/  IMAD.X R9, R22, 0x1, R9, P2 ;  /* 0x0000000116097824 */ /* 0x010fe200010e0609 */
[----:B-----5:R-:W-:-:S04]  /*12830*/  IADD3 R6, P1, PT, R0, R7, RZ ;  /* 0x0000000700067210 */ /* 0x020fc80007f3e0ff */
[----:B------:R-:W4:Y:S04]  /*12840*/  @!P0 LDG.E.U8 R17, desc[UR8][R8.64] ;  /* 0x0000000808118981 */ /* 0x000f28000c1e1100 */
[----:B------:R-:W5:Y:S04]  /*12850*/  LDL R7, [R1+0x498] ;  /* 0x0004980001077983 */ /* 0x000f680000100800 */
[----:B--2---:R0:W-:Y:S02]  /*12860*/  STL [R1+0xd50], R2 ;  /* 0x000d500201007387 */ /* 0x0041e40000100800 */
[----:B0-----:R-:W-:-:S02]  /*12870*/  PRMT R2, RZ, 0x7610, R2 ;  /* 0x00007610ff027816 */ /* 0x001fc40000000002 */
[----:B----4-:R0:W-:Y:S01]  /*12880*/  STL [R1+0x30c], R17 ;  /* 0x00030c1101007387 */ /* 0x0101e20000100800 */
[----:B-----5:R-:W-:Y:S01]  /*12890*/  IMAD.X R7, R22, 0x1, R7, P1 ;  /* 0x0000000116077824 */ /* 0x020fe200008e0607 */
[----:B---3--:R-:W-:-:S04]  /*128a0*/  IADD3 R4, P1, PT, R0, R5, RZ ;  /* 0x0000000500047210 */ /* 0x008fc80007f3e0ff */
[----:B------:R-:W2:Y:S04]  /*128b0*/  @!P0 LDG.E.U8 R2, desc[UR8][R6.64] ;  /* 0x0000000806028981 */ /* 0x000ea8000c1e1100 */
[----:B0-----:R-:W3:Y:S04]  /*128c0*/  LDL.LU R17, [R1+0xe40] ;  /* 0x000e400001117983 */ /* 0x001ee80000300800 */
[----:B------:R-:W4:Y:S04]  /*128d0*/  LDL R5, [R1+0x4a0] ;  /* 0x0004a00001057983 */ /* 0x000f280000100800 */
[----:B------:R-:W5:Y:S04]  /*128e0*/  LDL R9, [R1+0x4ac] ;  /* 0x0004ac0001097983 */ /* 0x000f680000100800 */
[----:B------:R-:W3:Y:S01]  /*128f0*/  LDL R7, [R1+0x4b4] ;  /* 0x0004b40001077983 */ /* 0x000ee20000100800 */
[----:B------:R-:W-:-:S03]  /*12900*/  PRMT R16, RZ, 0x7610, R16 ;  /* 0x00007610ff107816 */ /* 0x000fc60000000010 */
[----:B--2---:R0:W-:Y:S01]  /*12910*/  STL [R1+0xd54], R2 ;  /* 0x000d540201007387 */ /* 0x0041e20000100800 */
[----:B----4-:R-:W-:Y:S01]  /*12920*/  IMAD.X R5, R22, 0x1, R5, P1 ;  /* 0x0000000116057824 */ /* 0x010fe200008e0605 */
[----:B-----5:R-:W-:-:S04]  /*12930*/  IADD3 R8, P2, PT, R0, R9, RZ ;  /* 0x0000000900087210 */ /* 0x020fc80007f5e0ff */
[----:B------:R-:W2:Y:S04]  /*12940*/  @!P0 LDG.E.U8 R16, desc[UR8][R4.64] ;  /* 0x0000000804108981 */ /* 0x000ea8000c1e1100 */
[----:B------:R-:W4:Y:S01]  /*12950*/  LDL R9, [R1+0x4a8] ;  /* 0x0004a80001097983 */ /* 0x000f220000100800 */
[----:B---3--:R-:W-:-:S03]  /*12960*/  IADD3 R6, P1, PT, R0, R7, RZ ;  /* 0x0000000700067210 */ /* 0x008fc60007f3e0ff */
[----:B------:R-:W3:Y:S01]  /*12970*/  LDL R7, [R1+0x4b0] ;  /* 0x0004b00001077983 */ /* 0x000ee20000100800 */
[----:B0-----:R-:W-:Y:S02]  /*12980*/  PRMT R2, RZ, 0x7610, R2 ;  /* 0x00007610ff027816 */ /* 0x001fe40000000002 */
[----:B------:R-:W-:Y:S01]  /*12990*/  PRMT R17, RZ, 0x7610, R17 ;  /* 0x00007610ff117816 */ /* 0x000fe20000000011 */
[----:B--2---:R0:W-:Y:S01]  /*129a0*/  STL [R1+0x308], R16 ;  /* 0x0003081001007387 */ /* 0x0041e20000100800 */
[C---:B----4-:R-:W-:Y:S02]  /*129b0*/  IMAD.X R9, R22.reuse, 0x1, R9, P2 ;  /* 0x0000000116097824 */ /* 0x050fe400010e0609 */
[----:B---3--:R-:W-:-:S03]  /*129c0*/  IMAD.X R7, R22, 0x1, R7, P1 ;  /* 0x0000000116077824 */ /* 0x008fc600008e0607 */
[----:B------:R-:W2:Y:S04]  /*129d0*/  @!P0 LDG.E.U8 R2, desc[UR8][R8.64] ;  /* 0x0000000808028981 */ /* 0x000ea8000c1e1100 */
[----:B0-----:R-:W3:Y:S04]  /*129e0*/  LDL.LU R16, [R1+0xe3c] ;  /* 0x000e3c0001107983 */ /* 0x001ee80000300800 */
[----:B------:R-:W4:Y:S04]  /*129f0*/  LDL R5, [R1+0x4bc] ;  /* 0x0004bc0001057983 */ /* 0x000f280000100800 */
[----:B------:R-:W5:Y:S04]  /*12a00*/  @!P0 LDG.E.U8 R17, desc[UR8][R6.64] ;  /* 0x0000000806118981 */ /* 0x000f68000c1e1100 */
[----:B------:R-:W3:Y:S04]  /*12a10*/  LDL R9, [R1+0x4c4] ;  /* 0x0004c40001097983 */ /* 0x000ee80000100800 */
[----:B--2---:R-:W-:Y:S01]  /*12a20*/  STL [R1+0xd58], R2 ;  /* 0x000d580201007387 */ /* 0x004fe20000100800 */
[----:B----4-:R-:W-:-:S03]  /*12a30*/  IADD3 R4, P1, PT, R0, R5, RZ ;  /* 0x0000000500047210 */ /* 0x010fc60007f3e0ff */
[----:B------:R-:W2:Y:S04]  /*12a40*/  LDL R5, [R1+0x4b8] ;  /* 0x0004b80001057983 */ /* 0x000ea80000100800 */
[----:B-----5:R0:W-:Y:S01]  /*12a50*/  STL [R1+0x304], R17 ;  /* 0x0003041101007387 */ /* 0x0201e20000100800 */
[----:B---3--:R-:W-:-:S03]  /*12a60*/  IADD3 R8, P2, PT, R0, R9, RZ ;  /* 0x0000000900087210 */ /* 0x008fc60007f5e0ff */
[----:B0-----:R-:W3:Y:S04]  /*12a70*/  LDL.LU R17, [R1+0xe38] ;  /* 0x000e380001117983 */ /* 0x001ee80000300800 */
[----:B------:R-:W4:Y:S04]  /*12a80*/  LDL R9, [R1+0x4c0] ;  /* 0x0004c00001097983 */ /* 0x000f280000100800 */
[----:B------:R-:W5:Y:S01]  /*12a90*/  LDL R7, [R1+0x4cc] ;  /* 0x0004cc0001077983 */ /* 0x000f620000100800 */
[----:B------:R-:W-:Y:S02]  /*12aa0*/  PRMT R2, RZ, 0x7610, R2 ;  /* 0x00007610ff027816 */ /* 0x000fe40000000002 */
[----:B------:R-:W-:Y:S01]  /*12ab0*/  PRMT R16, RZ, 0x7610, R16 ;  /* 0x00007610ff107816 */ /* 0x000fe20000000010 */
[----:B--2---:R-:W-:-:S05]  /*12ac0*/  IMAD.X R5, R22, 0x1, R5, P1 ;  /* 0x0000000116057824 */ /* 0x004fca00008e0605 */
        /* <DEDUP_REMOVED lines=9> */
[----:B-----5:R-:W-:-:S05]  /*12b60*/  IMAD.X R7, R22, 0x1, R7, P1 ;  /* 0x0000000116077824 */ /* 0x020fca00008e0607 */
[----:B------:R-:W2:Y:S04]  /*12b70*/  @!P0 LDG.E.U8 R2, desc[UR8][R6.64] ;  /* 0x0000000806028981 */ /* 0x000ea8000c1e1100 */
[----:B0-----:R-:W4:Y:S04]  /*12b80*/  LDL.LU R16, [R1+0xe34] ;  /* 0x000e340001107983 */ /* 0x001f280000300800 */
[----:B------:R-:W5:Y:S01]  /*12b90*/  LDL R9, [R1+0x4dc] ;  /* 0x0004dc0001097983 */ /* 0x000f620000100800 */
[----:B---3--:R-:W-:-:S03]  /*12ba0*/  IADD3 R4, P1, PT, R0, R5, RZ ;  /* 0x0000000500047210 */ /* 0x008fc60007f3e0ff */
[----:B------:R-:W3:Y:S04]  /*12bb0*/  LDL R5, [R1+0x4d0] ;  /* 0x0004d00001057983 */ /* 0x000ee80000100800 */
[----:B------:R-:W4:Y:S04]  /*12bc0*/  LDL R7, [R1+0x4e4] ;  /* 0x0004e40001077983 */ /* 0x000f280000100800 */
[----:B--2---:R0:W-:Y:S01]  /*12bd0*/  STL [R1+0xd60], R2 ;  /* 0x000d600201007387 */ /* 0x0041e20000100800 */
[----:B-----5:R-:W-:-:S03]  /*12be0*/  IADD3 R8, P2, PT, R0, R9, RZ ;  /* 0x0000000900087210 */ /* 0x020fc60007f5e0ff */
[----:B------:R-:W2:Y:S01]  /*12bf0*/  LDL R9, [R1+0x4d8] ;  /* 0x0004d80001097983 */ /* 0x000ea20000100800 */
[----:B------:R-:W-:Y:S01]  /*12c00*/  PRMT R14, RZ, 0x7610, R14 ;  /* 0x00007610ff0e7816 */ /* 0x000fe2000000000e */
[----:B---3--:R-:W-:Y:S01]  /*12c10*/  IMAD.X R5, R22, 0x1, R5, P1 ;  /* 0x0000000116057824 */ /* 0x008fe200008e0605 */
[----:B0-----:R-:W-:Y:S02]  /*12c20*/  PRMT R2, RZ, 0x7610, R2 ;  /* 0x00007610ff027816 */ /* 0x001fe40000000002 */
[----:B----4-:R-:W-:Y:S02]  /*12c30*/  IADD3 R6, P1, PT, R0, R7, RZ ;  /* 0x0000000700067210 */ /* 0x010fe40007f3e0ff */
[----:B------:R-:W3:Y:S04]  /*12c40*/  @!P0 LDG.E.U8 R14, desc[UR8][R4.64] ;  /* 0x00000008040e8981 */ /* 0x000ee8000c1e1100 */
[----:B------:R-:W4:Y:S04]  /*12c50*/  LDL R7, [R1+0x4e0] ;  /* 0x0004e00001077983 */ /* 0x000f280000100800 */
[----:B------:R-:W5:Y:S01]  /*12c60*/  LDL R5, [R1+0x4ec] ;  /* 0x0004ec0001057983 */ /* 0x000f620000100800 */
[----:B--2---:R-:W-:-:S05]  /*12c70*/  IMAD.X R9, R22, 0x1, R9, P2 ;  /* 0x0000000116097824 */ /* 0x004fca00010e0609 */
[----:B------:R-:W2:Y:S04]  /*12c80*/  @!P0 LDG.E.U8 R2, desc[UR8][R8.64] ;  /* 0x0000000808028981 */ /* 0x000ea8000c1e1100 */
[----:B---3--:R0:W-:Y:S01]  /*12c90*/  STL [R1+0x2fc], R14 ;  /* 0x0002fc0e01007387 */ /* 0x0081e20000100800 */
[----:B----4-:R-:W-:-:S03]  /*12ca0*/  IMAD.X R7, R22, 0x1, R7, P1 ;  /* 0x0000000116077824 */ /* 0x010fc600008e0607 */
[----:B------:R-:W3:Y:S01]  /*12cb0*/  LDL R9, [R1+0x4fc] ;  /* 0x0004fc0001097983 */ /* 0x000ee20000100800 */
[----:B-----5:R-:W-:-:S03]  /*12cc0*/  IADD3 R4, P1, PT, R0, R5, RZ ;  /* 0x0000000500047210 */ /* 0x020fc60007f3e0ff */
[----:B0-----:R-:W4:Y:S04]  /*12cd0*/  LDL R14, [R1+0x500] ;  /* 0x00050000010e7983 */ /* 0x001f280000100800 */
[----:B--2---:R0:W-:Y:S04]  /*12ce0*/  STL [R1+0xd64], R2 ;  /* 0x000d640201007387 */ /* 0x0041e80000100800 */
[----:B------:R-:W2:Y:S01]  /*12cf0*/  LDL R5, [R1+0x4e8] ;  /* 0x0004e80001057983 */ /* 0x000ea20000100800 */
[----:B------:R-:W-:-:S06]  /*12d00*/  PRMT R16, RZ, 0x7610, R16 ;  /* 0x00007610ff107816 */ /* 0x000fcc0000000010 */
[----:B------:R1:W5:Y:S01]  /*12d10*/  @!P0 LDG.E.U8 R16, desc[UR8][R6.64] ;  /* 0x0000000806108981 */ /* 0x000362000c1e1100 */
[----:B0-----:R-:W-:Y:S01]  /*12d20*/  PRMT R2, RZ, 0x7610, R2 ;  /* 0x00007610ff027816 */ /* 0x001fe20000000002 */
[----:B--2---:R-:W-:-:S05]  /*12d30*/  IMAD.X R5, R22, 0x1, R5, P1 ;  /* 0x0000000116057824 */ /* 0x004fca00008e0605 */
[----:B------:R-:W2:Y:S01]  /*12d40*/  @!P0 LDG.E.U8 R2, desc[UR8][R4.64] ;  /* 0x0000000804028981 */ /* 0x000ea2000c1e1100 */
[----:B-1----:R-:W-:-:S03]  /*12d50*/  PRMT R6, RZ, 0x7610, R6 ;  /* 0x00007610ff067816 */ /* 0x002fc60000000006 */
[----:B-----5:R0:W-:Y:S01]  /*12d60*/  STL [R1+0x2f8], R16 ;  /* 0x0002f81001007387 */ /* 0x0201e20000100800 */
[----:B---3--:R-:W-:-:S03]  /*12d70*/  IADD3 R8, P2, PT, R0, R9, RZ ;  /* 0x0000000900087210 */ /* 0x008fc60007f5e0ff */
[----:B0-----:R-:W3:Y:S04]  /*12d80*/  LDL.LU R16, [R1+0xe30] ;  /* 0x000e300001107983 */ /* 0x001ee80000300800 */
[----:B------:R-:W5:Y:S04]  /*12d90*/  LDL R7, [R1+0x504] ;  /* 0x0005040001077983 */ /* 0x000f680000100800 */
[----:B------:R-:W3:Y:S04]  /*12da0*/  LDL R9, [R1+0x4f8] ;  /* 0x0004f80001097983 */ /* 0x000ee80000100800 */
[----:B------:R-:W-:Y:S04]  /*12db0*/  STL.S16 [R1+0x2f4], R6 ;  /* 0x0002f40601007387 */ /* 0x000fe80000100600 */
[----:B------:R-:W4:Y:S04]  /*12dc0*/  LDL R5, [R1+0x50c] ;  /* 0x00050c0001057983 */ /* 0x000f280000100800 */
[----:B--2---:R0:W-:Y:S04]  /*12dd0*/  STL [R1+0xd68], R2 ;  /* 0x000d680201007387 */ /* 0x0041e80000100800 */
[----:B0-----:R-:W2:Y:S01]  /*12de0*/  LDL.LU R2, [R1+0x2f4] ;  /* 0x0002f40001027983 */ /* 0x001ea20000300800 */
[----:B------:R-:W-:-:S02]  /*12df0*/  PRMT R17, RZ, 0x7610, R17 ;  /* 0x00007610ff117816 */ /* 0x000fc40000000011 */
[----:B-----5:R-:W-:Y:S01]  /*12e00*/  IADD3 R6, P1, PT, R0, R7, RZ ;  /* 0x0000000700067210 */ /* 0x020fe20007f3e0ff */
[----:B---3--:R-:W-:-:S04]  /*12e10*/  IMAD.X R9, R22, 0x1, R9, P2 ;  /* 0x0000000116097824 */ /* 0x008fc800010e0609 */
[----:B----4-:R-:W-:Y:S02]  /*12e20*/  IMAD.X R7, R22, 0x1, R14, P1 ;  /* 0x0000000116077824 */ /* 0x010fe400008e060e */
[----:B------:R-:W3:Y:S04]  /*12e30*/  LDL R14, [R1+0x524] ;  /* 0x00052400010e7983 */ /* 0x000ee80000100800 */
[----:B------:R-:W4:Y:S04]  /*12e40*/  @!P0 LDG.E.U8 R17, desc[UR8][R6.64] ;  /* 0x0000000806118981 */ /* 0x000f28000c1e1100 */
[----:B--2---:R-:W2:Y:S04]  /*12e50*/  @!P0 LDG.E.U8 R2, desc[UR8][R8.64] ;  /* 0x0000000808028981 */ /* 0x004ea8000c1e1100 */
[----:B------:R-:W5:Y:S01]  /*12e60*/  LDL R9, [R1+0x514] ;  /* 0x0005140001097983 */ /* 0x000f620000100800 */
[----:B------:R-:W-:-:S03]  /*12e70*/  IADD3 R4, P1, PT, R0, R5, RZ ;  /* 0x0000000500047210 */ /* 0x000fc60007f3e0ff */
[----:B--2---:R-:W-:Y:S04]  /*12e80*/  STL [R1+0xd6c], R2 ;  /* 0x000d6c0201007387 */ /* 0x004fe80000100800 */
[----:B------:R-:W2:Y:S04]  /*12e90*/  LDL R5, [R1+0x508] ;  /* 0x0005080001057983 */ /* 0x000ea80000100800 */
[----:B----4-:R0:W-:Y:S01]  /*12ea0*/  STL [R1+0x2f0], R17 ;  /* 0x0002f01101007387 */ /* 0x0101e20000100800 */
[----:B-----5:R-:W-:-:S03]  /*12eb0*/  IADD3 R8, P2, PT, R0, R9, RZ ;  /* 0x0000000900087210 */ /* 0x020fc60007f5e0ff */
[----:B0-----:R-:W4:Y:S04]  /*12ec0*/  LDL.LU R17, [R1+0xe2c] ;  /* 0x000e2c0001117983 */ /* 0x001f280000300800 */
[----:B------:R-:W5:Y:S01]  /*12ed0*/  LDL R9, [R1+0x510] ;  /* 0x0005100001097983 */ /* 0x000f620000100800 */
[----:B------:R-:W-:Y:S02]  /*12ee0*/  PRMT R2, RZ, 0x7610, R2 ;  /* 0x00007610ff027816 */ /* 0x000fe40000000002 */
[----:B------:R-:W-:Y:S01]  /*12ef0*/  PRMT R16, RZ, 0x7610, R16 ;  /* 0x00007610ff107816 */ /* 0x000fe20000000010 */
[----:B------:R-:W3:Y:S01]  /*12f00*/  LDL R7, [R1+0x51c] ;  /* 0x00051c0001077983 */ /* 0x000ee20000100800 */
[----:B--2---:R-:W-:-:S05]  /*12f10*/  IMAD.X R5, R22, 0x1, R5, P1 ;  /* 0x0000000116057824 */ /* 0x004fca00008e0605 */
[----:B------:R-:W2:Y:S01]  /*12f20*/  @!P0 LDG.E.U8 R2, desc[UR8][R4.64] ;  /* 0x0000000804028981 */ /* 0x000ea2000c1e1100 */
[----:B-----5:R-:W-:-:S05]  /*12f30*/  IMAD.X R9, R22, 0x1, R9, P2 ;  /* 0x0000000116097824 */ /* 0x020fca00010e0609 */
[----:B------:R-:W5:Y:S01]  /*12f40*/  @!P0 LDG.E.U8 R16, desc[UR8][R8.64] ;  /* 0x0000000808108981 */ /* 0x000f62000c1e1100 */
[----:B---3--:R-:W-:-:S03]  /*12f50*/  IADD3 R6, P1, PT, R0, R7, RZ ;  /* 0x0000000700067210 */ /* 0x008fc60007f3e0ff */
[----:B------:R-:W3:Y:S04]  /*12f60*/  LDL R7, [R1+0x518] ;  /* 0x0005180001077983 */ /* 0x000ee80000100800 */
[----:B--2---:R-:W-:Y:S04]  /*12f70*/  STL [R1+0xd70], R2 ;  /* 0x000d700201007387 */ /* 0x004fe80000100800 */
[----:B-----5:R0:W-:Y:S04]  /*12f80*/  STL [R1+0x2ec], R16 ;  /* 0x0002ec1001007387 */ /* 0x0201e80000100800 */
[----:B0-----:R-:W2:Y:S04]  /*12f90*/  LDL.LU R16, [R1+0xe28] ;  /* 0x000e280001107983 */ /* 0x001ea80000300800 */
[----:B------:R-:W5:Y:S01]  /*12fa0*/  LDL R5, [R1+0x520] ;  /* 0x0005200001057983 */ /* 0x000f620000100800 */
[----:B---3--:R-:W-:Y:S01]  /*12fb0*/  IMAD.X R7, R22, 0x1, R7, P1 ;  /* 0x0000000116077824 */ /* 0x008fe200008e0607 */
[----:B------:R-:W-:-:S02]  /*12fc0*/  IADD3 R4, P1, PT, R0, R14, RZ ;  /* 0x0000000e00047210 */ /* 0x000fc40007f3e0ff */
[----:B------:R-:W-:Y:S01]  /*12fd0*/  PRMT R2, RZ, 0x7610, R2 ;  /* 0x00007610ff027816 */ /* 0x000fe20000000002 */
[----:B------:R-:W3:Y:S04]  /*12fe0*/  LDL R9, [R1+0x52c] ;  /* 0x00052c0001097983 */ /* 0x000ee80000100800 */
[----:B------:R-:W4:Y:S04]  /*12ff0*/  LDL R14, [R1+0x544] ;  /* 0x00054400010e7983 */ /* 0x000f280000100800 */
[----:B------:R-:W4:Y:S04]  /*13000*/  @!P0 LDG.E.U8 R2, desc[UR8][R6.64] ;  /* 0x0000000806028981 */ /* 0x000f28000c1e1100 */
[----:B------:R-:W4:Y:S01]  /*13010*/  LDL R7, [R1+0x534] ;  /* 0x0005340001077983 */ /* 0x000f220000100800 */
[----:B--2---:R-:W-:Y:S01]  /*13020*/  PRMT R16, RZ, 0x7610, R16 ;  /* 0x00007610ff107816 */ /* 0x004fe20000000010 */
[----:B-----5:R-:W-:-:S05]  /*13030*/  IMAD.X R5, R22, 0x1, R5, P1 ;  /* 0x0000000116057824 */ /* 0x020fca00008e0605 */
[----:B------:R-:W2:Y:S01]  /*13040*/  @!P0 LDG.E.U8 R16, desc[UR8][R4.64] ;  /* 0x0000000804108981 */ /* 0x000ea2000c1e1100 */
[----:B---3--:R-:W-:-:S03]  /*13050*/  IADD3 R8, P2, PT, R0, R9, RZ ;  /* 0x0000000900087210 */ /* 0x008fc60007f5e0ff */
[----:B----4-:R-:W-:Y:S04]  /*13060*/  STL [R1+0xd74], R2 ;  /* 0x000d740201007387 */ /* 0x010fe80000100800 */
[----:B------:R-:W3:Y:S01]  /*13070*/  LDL R9, [R1+0x528] ;  /* 0x0005280001097983 */ /* 0x000ee20000100800 */
[----:B------:R-:W-:-:S03]  /*13080*/  IADD3 R6, P1, PT, R0, R7, RZ ;  /* 0x0000000700067210 */ /* 0x000fc60007f3e0ff */
[----:B------:R-:W4:Y:S04]  /*13090*/  LDL R7, [R1+0x530] ;  /* 0x0005300001077983 */ /* 0x000f280000100800 */
[----:B--2---:R0:W-:Y:S04]  /*130a0*/  STL [R1+0x2e8], R16 ;  /* 0x0002e81001007387 */ /* 0x0041e80000100800 */
[----:B0-----:R-:W2:Y:S01]  /*130b0*/  LDL.LU R16, [R1+0xe24] ;  /* 0x000e240001107983 */ /* 0x001ea20000300800 */
[----:B------:R-:W-:Y:S01]  /*130c0*/  PRMT R2, RZ, 0x7610, R2 ;  /* 0x00007610ff027816 */ /* 0x000fe20000000002 */
[----:B---3--:R-:W-:-:S02]  /*130d0*/  IMAD.X R9, R22, 0x1, R9, P2 ;  /* 0x0000000116097824 */ /* 0x008fc400010e0609 */
[----:B------:R-:W3:Y:S04]  /*130e0*/  LDL R5, [R1+0x53c] ;  /* 0x00053c0001057983 */ /* 0x000ee80000100800 */
[----:B------:R-:W5:Y:S01]  /*130f0*/  @!P0 LDG.E.U8 R2, desc[UR8][R8.64] ;  /* 0x0000000808028981 */ /* 0x000f62000c1e1100 */
[----:B----4-:R-:W-:Y:S01]  /*13100*/  IMAD.X R7, R22, 0x1, R7, P1 ;  /* 0x0000000116077824 */ /* 0x010fe200008e0607 */
[----:B--2---:R-:W-:-:S06]  /*13110*/  PRMT R16, RZ, 0x7610, R16 ;  /* 0x00007610ff107816 */ /* 0x004fcc0000000010 */
[----:B------:R-:W2:Y:S01]  /*13120*/  @!P0 LDG.E.U8 R16, desc[UR8][R6.64] ;  /* 0x0000000806108981 */ /* 0x000ea2000c1e1100 */
[----:B---3--:R-:W-:-:S03]  /*13130*/  IADD3 R4, P1, PT, R0, R5, RZ ;  /* 0x0000000500047210 */ /* 0x008fc60007f3e0ff */
[----:B-----5:R-:W-:Y:S04]  /*13140*/  STL [R1+0xd78], R2 ;  /* 0x000d780201007387 */ /* 0x020fe80000100800 */
[----:B------:R-:W3:Y:S04]  /*13150*/  LDL R5, [R1+0x538] ;  /* 0x0005380001057983 */ /* 0x000ee80000100800 */
[----:B--2---:R0:W-:Y:S04]  /*13160*/  STL [R1+0x2e4], R16 ;  /* 0x0002e41001007387 */ /* 0x0041e80000100800 */
[----:B0-----:R-:W2:Y:S04]  /*13170*/  LDL.LU R16, [R1+0xe20] ;  /* 0x000e200001107983 */ /* 0x001ea80000300800 */
[----:B------:R-:W4:Y:S04]  /*13180*/  LDL R9, [R1+0x540] ;  /* 0x0005400001097983 */ /* 0x000f280000100800 */
[----:B------:R-:W5:Y:S01]  /*13190*/  LDL R7, [R1+0x54c] ;  /* 0x00054c0001077983 */ /* 0x000f620000100800 */
[----:B------:R-:W-:Y:S01]  /*131a0*/  PRMT R2, RZ, 0x7610, R2 ;  /* 0x00007610ff027816 */ /* 0x000fe20000000002 */
[----:B---3--:R-:W-:Y:S01]  /*131b0*/  IMAD.X R5, R22, 0x1, R5, P1 ;  /* 0x0000000116057824 */ /* 0x008fe200008e0605 */
[----:B------:R-:W-:-:S02]  /*131c0*/  IADD3 R8, P2, PT, R0, R14, RZ ;  /* 0x0000000e00087210 */ /* 0x000fc40007f5e0ff */
[----:B------:R-:W-:Y:S01]  /*131d0*/  PRMT R17, RZ, 0x7610, R17 ;  /* 0x00007610ff117816 */ /* 0x000fe20000000011 */
[----:B------:R-:W3:Y:S04]  /*131e0*/  LDL R14, [R1+0x550] ;  /* 0x00055000010e7983 */ /* 0x000ee80000100800 */
        /* <DEDUP_REMOVED lines=12> */
[----:B------:R-:W5:Y:S04]  /*132b0*/  LDL R9, [R1+0x55c] ;  /* 0x00055c0001097983 */ /* 0x000f680000100800 */
[----:B------:R-:W5:Y:S01]  /*132c0*/  LDL R7, [R1+0x564] ;  /* 0x0005640001077983 */ /* 0x000f620000100800 */
[----:B---3--:R-:W-:-:S02]  /*132d0*/  IADD3 R4, P1, PT, R0, R5, RZ ;  /* 0x0000000500047210 */ /* 0x008fc40007f3e0ff */
[----:B------:R-:W-:-:S03]  /*132e0*/  PRMT R16, RZ, 0x7610, R16 ;  /* 0x00007610ff107816 */ /* 0x000fc60000000010 */
[----:B------:R-:W-:-:S05]  /*132f0*/  IMAD.X R5, R22, 0x1, R14, P1 ;  /* 0x0000000116057824 */ /* 0x000fca00008e060e */
[----:B------:R-:W3:Y:S04]  /*13300*/  @!P0 LDG.E.U8 R16, desc[UR8][R4.64] ;  /* 0x0000000804108981 */ /* 0x000ee8000c1e1100 */
[----:B--2---:R0:W-:Y:S01]  /*13310*/  STL [R1+0xd80], R2 ;  /* 0x000d800201007387 */ /* 0x0041e20000100800 */
[----:B----4-:R-:W-:-:S03]  /*13320*/  PRMT R17, RZ, 0x7610, R17 ;  /* 0x00007610ff117816 */ /* 0x010fc60000000011 */
[----:B------:R-:W2:Y:S01]  /*13330*/  LDL R14, [R1+0x57c] ;  /* 0x00057c00010e7983 */ /* 0x000ea20000100800 */
[----:B-----5:R-:W-:-:S03]  /*13340*/  IADD3 R8, P2, PT, R0, R9, RZ ;  /* 0x0000000900087210 */ /* 0x020fc60007f5e0ff */
[----:B------:R-:W4:Y:S01]  /*13350*/  LDL R9, [R1+0x558] ;  /* 0x0005580001097983 */ /* 0x000f220000100800 */
[----:B------:R-:W-:-:S03]  /*13360*/  IADD3 R6, P1, PT, R0, R7, RZ ;  /* 0x0000000700067210 */ /* 0x000fc60007f3e0ff */
[----:B------:R-:W5:Y:S01]  /*13370*/  LDL R7, [R1+0x560] ;  /* 0x0005600001077983 */ /* 0x000f620000100800 */
[----:B0-----:R-:W-:-:S03]  /*13380*/  PRMT R2, RZ, 0x7610, R2 ;  /* 0x00007610ff027816 */ /* 0x001fc60000000002 */
[----:B---3--:R0:W-:Y:S04]  /*13390*/  STL [R1+0x2dc], R16 ;  /* 0x0002dc1001007387 */ /* 0x0081e80000100800 */
[----:B0-----:R-:W3:Y:S04]  /*133a0*/  LDL.LU R16, [R1+0xe18] ;  /* 0x000e180001107983 */ /* 0x001ee80000300800 */
[----:B------:R-:W2:Y:S01]  /*133b0*/  LDL R5, [R1+0x56c] ;  /* 0x00056c0001057983 */ /* 0x000ea20000100800 */
[C---:B----4-:R-:W-:Y:S02]  /*133c0*/  IMAD.X R9, R22.reuse, 0x1, R9, P2 ;  /* 0x0000000116097824 */ /* 0x050fe400010e0609 */
[----:B-----5:R-:W-:-:S03]  /*133d0*/  IMAD.X R7, R22, 0x1, R7, P1 ;  /* 0x0000000116077824 */ /* 0x020fc600008e0607 */
[----:B------:R-:W4:Y:S04]  /*133e0*/  @!P0 LDG.E.U8 R2, desc[UR8][R8.64] ;  /* 0x0000000808028981 */ /* 0x000f28000c1e1100 */
[----:B------:R-:W5:Y:S04]  /*133f0*/  @!P0 LDG.E.U8 R17, desc[UR8][R6.64] ;  /* 0x0000000806118981 */ /* 0x000f68000c1e1100 */
[----:B------:R-:W3:Y:S01]  /*13400*/  LDL R9, [R1+0x574] ;  /* 0x0005740001097983 */ /* 0x000ee20000100800 */
[----:B--2---:R-:W-:-:S03]  /*13410*/  IADD3 R4, P1, PT, R0, R5, RZ ;  /* 0x0000000500047210 */ /* 0x004fc60007f3e0ff */
[----:B----4-:R-:W-:Y:S04]  /*13420*/  STL [R1+0xd84], R2 ;  /* 0x000d840201007387 */ /* 0x010fe80000100800 */
[----:B------:R-:W2:Y:S04]  /*13430*/  LDL R5, [R1+0x568] ;  /* 0x0005680001057983 */ /* 0x000ea80000100800 */
[----:B-----5:R0:W-:Y:S01]  /*13440*/  STL [R1+0x2d8], R17 ;  /* 0x0002d81101007387 */ /* 0x0201e20000100800 */
[----:B---3--:R-:W-:-:S03]  /*13450*/  IADD3 R8, P2, PT, R0, R9, RZ ;  /* 0x0000000900087210 */ /* 0x008fc60007f5e0ff */
[----:B0-----:R-:W3:Y:S04]  /*13460*/  LDL.LU R17, [R1+0xe14] ;  /* 0x000e140001117983 */ /* 0x001ee80000300800 */
[----:B------:R-:W4:Y:S01]  /*13470*/  LDL R9, [R1+0x570] ;  /* 0x0005700001097983 */ /* 0x000f220000100800 */
[----:B------:R-:W-:Y:S02]  /*13480*/  PRMT R2, RZ, 0x7610, R2 ;  /* 0x00007610ff027816 */ /* 0x000fe40000000002 */
[----:B------:R-:W-:Y:S01]  /*13490*/  PRMT R16, RZ, 0x7610, R16 ;  /* 0x00007610ff107816 */ /* 0x000fe20000000010 */
[----:B------:R-:W5:Y:S01]  /*134a0*/  LDL R7, [R1+0x578] ;  /* 0x0005780001077983 */ /* 0x000f620000100800 */
[----:B--2---:R-:W-:-:S05]  /*134b0*/  IMAD.X R5, R22, 0x1, R5, P1 ;  /* 0x0000000116057824 */ /* 0x004fca00008e0605 */
[----:B------:R0:W2:Y:S04]  /*134c0*/  @!P0 LDG.E.U8 R2, desc[UR8][R4.64] ;  /* 0x0000000804028981 */ /* 0x0000a8000c1e1100 */
[----:B------:R-:W3:Y:S01]  /*134d0*/  LDL R5, [R1+0x584] ;  /* 0x0005840001057983 */ /* 0x000ee20000100800 */
[----:B----4-:R-:W-:-:S05]  /*134e0*/  IMAD.X R9, R22, 0x1, R9, P2 ;  /* 0x0000000116097824 */ /* 0x010fca00010e0609 */
[----:B------:R1:W4:Y:S01]  /*134f0*/  @!P0 LDG.E.U8 R16, desc[UR8][R8.64] ;  /* 0x0000000808108981 */ /* 0x000322000c1e1100 */
[----:B0-----:R-:W-:Y:S02]  /*13500*/  PRMT R4, RZ, 0x7610, R4 ;  /* 0x00007610ff047816 */ /* 0x001fe40000000004 */
[----:B------:R-:W-:Y:S02]  /*13510*/  IADD3 R6, P1, PT, R0, R14, RZ ;  /* 0x0000000e00067210 */ /* 0x000fe40007f3e0ff */
[----:B------:R-:W3:Y:S03]  /*13520*/  LDL R14, [R1+0x590] ;  /* 0x00059000010e7983 */ /* 0x000ee60000100800 */
[----:B-----5:R-:W-:Y:S02]  /*13530*/  IMAD.X R7, R22, 0x1, R7, P1 ;  /* 0x0000000116077824 */ /* 0x020fe400008e0607 */
[----:B-1----:R-:W-:-:S06]  /*13540*/  IMAD.MOV.U32 R8, RZ, RZ, R4 ;  /* 0x000000ffff087224 */ /* 0x002fcc00078e0004 */
[----:B------:R-:W5:Y:S04]  /*13550*/  @!P0 LDG.E.U8 R8, desc[UR8][R6.64] ;  /* 0x0000000806088981 */ /* 0x000f68000c1e1100 */
[----:B--2---:R-:W-:Y:S04]  /*13560*/  STL [R1+0xd88], R2 ;  /* 0x000d880201007387 */ /* 0x004fe80000100800 */
[----:B----4-:R0:W-:Y:S04]  /*13570*/  STL [R1+0x2d4], R16 ;  /* 0x0002d41001007387 */ /* 0x0101e80000100800 */
[----:B0-----:R-:W2:Y:S04]  /*13580*/  LDL.LU R16, [R1+0xe10] ;  /* 0x000e100001107983 */ /* 0x001ea80000300800 */
[----:B------:R3:W-:Y:S04]  /*13590*/  STL.S16 [R1+0x2d0], R4 ;  /* 0x0002d00401007387 */ /* 0x0007e80000100600 */
[----:B------:R-:W4:Y:S04]  /*135a0*/  LDL R7, [R1+0x594] ;  /* 0x0005940001077983 */ /* 0x000f280000100800 */
[----:B------:R-:W2:Y:S01]  /*135b0*/  LDL R9, [R1+0x58c] ;  /* 0x00058c0001097983 */ /* 0x000ea20000100800 */
[----:B---3--:R-:W-:-:S03]  /*135c0*/  IADD3 R4, P1, PT, R0, R5, RZ ;  /* 0x0000000500047210 */ /* 0x008fc60007f3e0ff */
[----:B------:R-:W3:Y:S01]  /*135d0*/  LDL R5, [R1+0x580] ;  /* 0x0005800001057983 */ /* 0x000ee20000100800 */
[----:B------:R-:W-:-:S03]  /*135e0*/  PRMT R17, RZ, 0x7610, R17 ;  /* 0x00007610ff117816 */ /* 0x000fc60000000011 */
[----:B-----5:R2:W-:Y:S01]  /*135f0*/  @!P0 STL [R1+0x2d0], R8 ;  /* 0x0002d00801008387 */ /* 0x0205e20000100800 */
[----:B---3--:R-:W-:Y:S01]  /*13600*/  IMAD.X R5, R22, 0x1, R5, P1 ;  /* 0x0000000116057824 */ /* 0x008fe200008e0605 */
[C---:B----4-:R-:W-:Y:S01]  /*13610*/  IADD3 R6, P1, PT, R0.reuse, R7, RZ ;  /* 0x0000000700067210 */ /* 0x050fe20007f3e0ff */
[----:B------:R-:W-:Y:S01]  /*13620*/  IMAD.MOV.U32 R7, RZ, RZ, R17 ;  /* 0x000000ffff077224 */ /* 0x000fe200078e0011 */
[----:B--2---:R-:W-:Y:S02]  /*13630*/  IADD3 R8, P2, PT, R0, R9, RZ ;  /* 0x0000000900087210 */ /* 0x004fe40007f5e0ff */
[----:B------:R-:W2:Y:S04]  /*13640*/  LDL R9, [R1+0x588] ;  /* 0x0005880001097983 */ /* 0x000ea80000100800 */
[----:B------:R-:W3:Y:S01]  /*13650*/  @!P0 LDG.E.U8 R7, desc[UR8][R4.64] ;  /* 0x0000000804078981 */ /* 0x000ee2000c1e1100 */
[----:B------:R-:W-:-:S03]  /*13660*/  PRMT R2, RZ, 0x7610, R2 ;  /* 0x00007610ff027816 */ /* 0x000fc60000000002 */
[----:B------:R0:W-:Y:S01]  /*13670*/  STL.S16 [R1+0x2cc], R17 ;  /* 0x0002cc1101007387 */ /* 0x0001e20000100600 */
[----:B------:R-:W-:-:S03]  /*13680*/  PRMT R16, RZ, 0x7610, R16 ;  /* 0x00007610ff107816 */ /* 0x000fc60000000010 */
[----:B0-----:R-:W4:Y:S04]  /*13690*/  LDL.LU R17, [R1+0xe0c] ;  /* 0x000e0c0001117983 */ /* 0x001f280000300800 */
[----:B------:R-:W5:Y:S01]  /*136a0*/  LDL R5, [R1+0x59c] ;  /* 0x00059c0001057983 */ /* 0x000f620000100800 */
[----:B--2---:R-:W-:-:S03]  /*136b0*/  IMAD.X R9, R22, 0x1, R9, P2 ;  /* 0x0000000116097824 */ /* 0x004fc600010e0609 */
[----:B---3--:R0:W-:Y:S04]  /*136c0*/  @!P0 STL [R1+0x2cc], R7 ;  /* 0x0002cc0701008387 */ /* 0x0081e80000100800 */
[----:B------:R-:W2:Y:S01]  /*136d0*/  @!P0 LDG.E.U8 R2, desc[UR8][R8.64] ;  /* 0x0000000808028981 */ /* 0x000ea2000c1e1100 */
[----:B0-----:R-:W-:-:S03]  /*136e0*/  IMAD.X R7, R22, 0x1, R14, P1 ;  /* 0x0000000116077824 */ /* 0x001fc600008e060e */
[----:B------:R-:W3:Y:S04]  /*136f0*/  LDL R14, [R1+0x5bc] ;  /* 0x0005bc00010e7983 */ /* 0x000ee80000100800 */
[----:B------:R-:W3:Y:S04]  /*13700*/  @!P0 LDG.E.U8 R16, desc[UR8][R6.64] ;  /* 0x0000000806108981 */ /* 0x000ee8000c1e1100 */
[----:B------:R-:W4:Y:S01]  /*13710*/  LDL R9, [R1+0x5ac] ;  /* 0x0005ac0001097983 */ /* 0x000f220000100800 */
[----:B-----5:R-:W-:-:S03]  /*13720*/  IADD3 R4, P1, PT, R0, R5, RZ ;  /* 0x0000000500047210 */ /* 0x020fc60007f3e0ff */
[----:B--2---:R-:W-:Y:S04]  /*13730*/  STL [R1+0xd8c], R2 ;  /* 0x000d8c0201007387 */ /* 0x004fe80000100800 */
[----:B------:R-:W2:Y:S04]  /*13740*/  LDL R5, [R1+0x598] ;  /* 0x0005980001057983 */ /* 0x000ea80000100800 */
[----:B---3--:R0:W-:Y:S01]  /*13750*/  STL [R1+0x2c8], R16 ;  /* 0x0002c81001007387 */ /* 0x0081e20000100800 */
[----:B----4-:R-:W-:-:S03]  /*13760*/  IADD3 R8, P2, PT, R0, R9, RZ ;  /* 0x0000000900087210 */ /* 0x010fc60007f5e0ff */
[----:B0-----:R-:W3:Y:S04]  /*13770*/  LDL.LU R16, [R1+0xe08] ;  /* 0x000e080001107983 */ /* 0x001ee80000300800 */
[----:B------:R-:W4:Y:S04]  /*13780*/  LDL R9, [R1+0x5a8] ;  /* 0x0005a80001097983 */ /* 0x000f280000100800 */
[----:B------:R-:W5:Y:S01]  /*13790*/  LDL R7, [R1+0x5b4] ;  /* 0x0005b40001077983 */ /* 0x000f620000100800 */
[----:B------:R-:W-:Y:S02]  /*137a0*/  PRMT R17, RZ, 0x7610, R17 ;  /* 0x00007610ff117816 */ /* 0x000fe40000000011 */
[----:B------:R-:W-:Y:S01]  /*137b0*/  PRMT R15, RZ, 0x7610, R15 ;  /* 0x00007610ff0f7816 */ /* 0x000fe2000000000f */
[----:B--2---:R-:W-:-:S05]  /*137c0*/  IMAD.X R5, R22, 0x1, R5, P1 ;  /* 0x0000000116057824 */ /* 0x004fca00008e0605 */
[----:B------:R0:W2:Y:S01]  /*137d0*/  @!P0 LDG.E.U8 R17, desc[UR8][R4.64] ;  /* 0x0000000804118981 */ /* 0x0000a2000c1e1100 */
[----:B----4-:R-:W-:Y:S01]  /*137e0*/  IMAD.X R9, R22, 0x1, R9, P2 ;  /* 0x0000000116097824 */ /* 0x010fe200010e0609 */
[----:B-----5:R-:W-:-:S04]  /*137f0*/  IADD3 R6, P1, PT, R0, R7, RZ ;  /* 0x0000000700067210 */ /* 0x020fc80007f3e0ff */
[----:B------:R1:W4:Y:S04]  /*13800*/  @!P0 LDG.E.U8 R15, desc[UR8][R8.64] ;  /* 0x00000008080f8981 */ /* 0x000328000c1e1100 */
[----:B------:R-:W5:Y:S01]  /*13810*/  LDL R7, [R1+0x5b0] ;  /* 0x0005b00001077983 */ /* 0x000f620000100800 */
[----:B0-----:R-:W-:-:S05]  /*13820*/  PRMT R4, RZ, 0x7610, R4 ;  /* 0x00007610ff047816 */ /* 0x001fca0000000004 */
[----:B-1----:R-:W-:Y:S01]  /*13830*/  IMAD.MOV.U32 R8, RZ, RZ, R4 ;  /* 0x000000ffff087224 */ /* 0x002fe200078e0004 */
[----:B--2---:R0:W-:Y:S04]  /*13840*/  STL [R1+0x2c0], R17 ;  /* 0x0002c01101007387 */ /* 0x0041e80000100800 */
[----:B0-----:R-:W2:Y:S04]  /*13850*/  LDL.LU R17, [R1+0xe04] ;  /* 0x000e040001117983 */ /* 0x001ea80000300800 */
[----:B----4-:R0:W-:Y:S01]  /*13860*/  STL [R1+0x2c4], R15 ;  /* 0x0002c40f01007387 */ /* 0x0101e20000100800 */
[----:B-----5:R-:W-:-:S05]  /*13870*/  IMAD.X R7, R22, 0x1, R7, P1 ;  /* 0x0000000116077824 */ /* 0x020fca00008e0607 */
[----:B------:R-:W4:Y:S04]  /*13880*/  @!P0 LDG.E.U8 R8, desc[UR8][R6.64] ;  /* 0x0000000806088981 */ /* 0x000f28000c1e1100 */
[----:B0-----:R-:W5:Y:S04]  /*13890*/  LDL.LU R15, [R1+0xe00] ;  /* 0x000e0000010f7983 */ /* 0x001f680000300800 */
[----:B------:R0:W-:Y:S04]  /*138a0*/  STL.S16 [R1+0x2bc], R4 ;  /* 0x0002bc0401007387 */ /* 0x0001e80000100600 */
[----:B------:R-:W2:Y:S04]  /*138b0*/  LDL R9, [R1+0x5c4] ;  /* 0x0005c40001097983 */ /* 0x000ea80000100800 */
[----:B------:R-:W3:Y:S04]  /*138c0*/  LDL R5, [R1+0x5b8] ;  /* 0x0005b80001057983 */ /* 0x000ee80000100800 */
[----:B------:R-:W5:Y:S01]  /*138d0*/  LDL R7, [R1+0x5cc] ;  /* 0x0005cc0001077983 */ /* 0x000f620000100800 */
[----:B0-----:R-:W-:-:S03]  /*138e0*/  IADD3 R4, P1, PT, R0, R14, RZ ;  /* 0x0000000e00047210 */ /* 0x001fc60007f3e0ff */
[----:B------:R-:W5:Y:S04]  /*138f0*/  LDL R14, [R1+0x5dc] ;  /* 0x0005dc00010e7983 */ /* 0x000f680000100800 */
[----:B----4-:R2:W-:Y:S02]  /*13900*/  @!P0 STL [R1+0x2bc], R8 ;  /* 0x0002bc0801008387 */ /* 0x0105e40000100800 */
[----:B--2---:R-:W-:Y:S02]  /*13910*/  IADD3 R8, P2, PT, R0, R9, RZ ;  /* 0x0000000900087210 */ /* 0x004fe40007f5e0ff */
[----:B------:R-:W2:Y:S01]  /*13920*/  LDL R9, [R1+0x5c0] ;  /* 0x0005c00001097983 */ /* 0x000ea20000100800 */
[----:B---3--:R-:W-:Y:S01]  /*13930*/  IMAD.X R5, R22, 0x1, R5, P1 ;  /* 0x0000000116057824 */ /* 0x008fe200008e0605 */
[----:B-----5:R-:W-:-:S02]  /*13940*/  IADD3 R6, P1, PT, R0, R7, RZ ;  /* 0x0000000700067210 */ /* 0x020fc40007f3e0ff */
[----:B------:R-:W3:Y:S01]  /*13950*/  LDL R7, [R1+0x5c8] ;  /* 0x0005c80001077983 */ /* 0x000ee20000100800 */
[----:B------:R-:W-:Y:S02]  /*13960*/  PRMT R2, RZ, 0x7610, R2 ;  /* 0x00007610ff027816 */ /* 0x000fe40000000002 */
[----:B------:R-:W-:-:S04]  /*13970*/  PRMT R29, RZ, 0x7610, R29 ;  /* 0x00007610ff1d7816 */ /* 0x000fc8000000001d */
[----:B------:R0:W4:Y:S02]  /*13980*/  @!P0 LDG.E.U8 R2, desc[UR8][R4.64] ;  /* 0x0000000804028981 */ /* 0x000124000c1e1100 */
[----:B0-----:R-:W-:Y:S02]  /*13990*/  PRMT R4, RZ, 0x7610, R4 ;  /* 0x00007610ff047816 */ /* 0x001fe40000000004 */
[----:B------:R-:W5:Y:S01]  /*139a0*/  LDL R5, [R1+0x5d4] ;  /* 0x0005d40001057983 */ /* 0x000f620000100800 */
[----:B--2---:R-:W-:-:S05]  /*139b0*/  IMAD.X R9, R22, 0x1, R9, P2 ;  /* 0x0000000116097824 */ /* 0x004fca00010e0609 */
[----:B------:R0:W2:Y:S01]  /*139c0*/  @!P0 LDG.E.U8 R29, desc[UR8][R8.64] ;  /* 0x00000008081d8981 */ /* 0x0000a2000c1e1100 */
[----:B---3--:R-:W-:Y:S02]  /*139d0*/  IMAD.X R7, R22, 0x1, R7, P1 ;  /* 0x0000000116077824 */ /* 0x008fe400008e0607 */
[----:B0-----:R-:W-:-:S06]  /*139e0*/  IMAD.MOV.U32 R9, RZ, RZ, R4 ;  /* 0x000000ffff097224 */ /* 0x001fcc00078e0004 */
[----:B------:R-:W3:Y:S04]  /*139f0*/  @!P0 LDG.E.U8 R9, desc[UR8][R6.64] ;  /* 0x0000000806098981 */ /* 0x000ee8000c1e1100 */
[----:B----4-:R-:W-:Y:S04]  /*13a00*/  STL [R1+0xd90], R2 ;  /* 0x000d900201007387 */ /* 0x010fe80000100800 */
[----:B--2---:R0:W-:Y:S04]  /*13a10*/  STL [R1+0x2b8], R29 ;  /* 0x0002b81d01007387 */ /* 0x0041e80000100800 */
[----:B0-----:R-:W2:Y:S04]  /*13a20*/  LDL.LU R29, [R1+0xdfc] ;  /* 0x000dfc00011d7983 */ /* 0x001ea80000300800 */
[----:B------:R5:W-:Y:S04]  /*13a30*/  STL.S16 [R1+0x2b4], R4 ;  /* 0x0002b40401007387 */ /* 0x000be80000100600 */
[----:B------:R-:W4:Y:S01]  /*13a40*/  LDL R7, [R1+0x5e4] ;  /* 0x0005e40001077983 */ /* 0x000f220000100800 */
[----:B-----5:R-:W-:-:S03]  /*13a50*/  IADD3 R4, P1, PT, R0, R5, RZ ;  /* 0x0000000500047210 */ /* 0x020fc60007f3e0ff */
[----:B------:R-:W5:Y:S04]  /*13a60*/  LDL R5, [R1+0x5d0] ;  /* 0x0005d00001057983 */ /* 0x000f680000100800 */
[----:B---3--:R0:W-:Y:S04]  /*13a70*/  @!P0 STL [R1+0x2b4], R9 ;  /* 0x0002b40901008387 */ /* 0x0081e80000100800 */
[----:B0-----:R-:W3:Y:S01]  /*13a80*/  LDL R9, [R1+0x5d8] ;  /* 0x0005d80001097983 */ /* 0x001ee20000100800 */
[----:B------:R-:W-:Y:S02]  /*13a90*/  PRMT R28, RZ, 0x7610, R28 ;  /* 0x00007610ff1c7816 */ /* 0x000fe4000000001c */
[----:B------:R-:W-:-:S02]  /*13aa0*/  IADD3 R8, P2, PT, R0, R14, RZ ;  /* 0x0000000e00087210 */ /* 0x000fc40007f5e0ff */
[----:B------:R-:W-:Y:S01]  /*13ab0*/  PRMT R26, RZ, 0x7610, R26 ;  /* 0x00007610ff1a7816 */ /* 0x000fe2000000001a */
[----:B------:R-:W2:Y:S01]  /*13ac0*/  LDL R14, [R1+0x5fc] ;  /* 0x0005fc00010e7983 */ /* 0x000ea20000100800 */
[----:B-----5:R-:W-:Y:S01]  /*13ad0*/  IMAD.X R5, R22, 0x1, R5, P1 ;  /* 0x0000000116057824 */ /* 0x020fe200008e0605 */
[----:B----4-:R-:W-:Y:S02]  /*13ae0*/  IADD3 R6, P1, PT, R0, R7, RZ ;  /* 0x0000000700067210 */ /* 0x010fe40007f3e0ff */
[----:B------:R-:W4:Y:S04]  /*13af0*/  LDL R7, [R1+0x5e0] ;  /* 0x0005e00001077983 */ /* 0x000f280000100800 */
[----:B------:R0:W5:Y:S01]  /*13b00*/  @!P0 LDG.E.U8 R28, desc[UR8][R4.64] ;  /* 0x00000008041c8981 */ /* 0x000162000c1e1100 */
[----:B---3--:R-:W-:-:S05]  /*13b10*/  IMAD.X R9, R22, 0x1, R9, P2 ;  /* 0x0000000116097824 */ /* 0x008fca00010e0609 */
[----:B------:R1:W3:Y:S01]  /*13b20*/  @!P0 LDG.E.U8 R26, desc[UR8][R8.64] ;  /* 0x00000008081a8981 */ /* 0x0002e2000c1e1100 */
[----:B0-----:R-:W-:-:S05]  /*13b30*/  PRMT R4, RZ, 0x7610, R4 ;  /* 0x00007610ff047816 */ /* 0x001fca0000000004 */
[----:B-1----:R-:W-:Y:S02]  /*13b40*/  IMAD.MOV.U32 R8, RZ, RZ, R4 ;  /* 0x000000ffff087224 */ /* 0x002fe400078e0004 */
[----:B----4-:R-:W-:Y:S01]  /*13b50*/  IMAD.X R7, R22, 0x1, R7, P1 ;  /* 0x0000000116077824 */ /* 0x010fe200008e0607 */
[----:B-----5:R0:W-:Y:S04]  /*13b60*/  STL [R1+0x2ac], R28 ;  /* 0x0002ac1c01007387 */ /* 0x0201e80000100800 */
[----:B------:R-:W4:Y:S04]  /*13b70*/  @!P0 LDG.E.U8 R8, desc[UR8][R6.64] ;  /* 0x0000000806088981 */ /* 0x000f28000c1e1100 */
[----:B0-----:R-:W5:Y:S04]  /*13b80*/  LDL.LU R28, [R1+0xdf8] ;  /* 0x000df800011c7983 */ /* 0x001f680000300800 */
[----:B------:R-:W2:Y:S04]  /*13b90*/  LDL R5, [R1+0x5ec] ;  /* 0x0005ec0001057983 */ /* 0x000ea80000100800 */
[----:B---3--:R0:W-:Y:S04]  /*13ba0*/  STL [R1+0x2b0], R26 ;  /* 0x0002b01a01007387 */ /* 0x0081e80000100800 */
[----:B0-----:R-:W3:Y:S04]  /*13bb0*/  LDL.LU R26, [R1+0xdf4] ;  /* 0x000df400011a7983 */ /* 0x001ee80000300800 */
[----:B------:R2:W-:Y:S04]  /*13bc0*/  STL.S16 [R1+0x9c], R4 ;  /* 0x00009c0401007387 */ /* 0x0005e80000100600 */
[----:B------:R-:W3:Y:S01]  /*13bd0*/  LDL R9, [R1+0x5f4] ;  /* 0x0005f40001097983 */ /* 0x000ee20000100800 */
[----:B--2---:R-:W-:-:S03]  /*13be0*/  IADD3 R4, P1, PT, R0, R5, RZ ;  /* 0x0000000500047210 */ /* 0x004fc60007f3e0ff */
[----:B------:R-:W2:Y:S04]  /*13bf0*/  LDL R5, [R1+0x5e8] ;  /* 0x0005e80001057983 */ /* 0x000ea80000100800 */
[----:B----4-:R3:W-:Y:S01]  /*13c00*/  @!P0 STL [R1+0x9c], R8 ;  /* 0x00009c0801008387 */ /* 0x0107e20000100800 */
[----:B------:R-:W-:Y:S02]  /*13c10*/  PRMT R27, RZ, 0x7610, R27 ;  /* 0x00007610ff1b7816 */ /* 0x000fe4000000001b */
[----:B------:R-:W-:Y:S01]  /*13c20*/  PRMT R25, RZ, 0x7610, R25 ;  /* 0x00007610ff197816 */ /* 0x000fe20000000019 */
[----:B------:R-:W4:Y:S01]  /*13c30*/  LDL R7, [R1+0x5f8] ;  /* 0x0005f80001077983 */ /* 0x000f220000100800 */
[----:B---3--:R-:W-:-:S03]  /*13c40*/  IADD3 R8, P2, PT, R0, R9, RZ ;  /* 0x0000000900087210 */ /* 0x008fc60007f5e0ff */
[----:B------:R-:W3:Y:S01]  /*13c50*/  LDL R9, [R1+0x5f0] ;  /* 0x0005f00001097983 */ /* 0x000ee20000100800 */
[----:B--2---:R-:W-:-:S05]  /*13c60*/  IMAD.X R5, R22, 0x1, R5, P1 ;  /* 0x0000000116057824 */ /* 0x004fca00008e0605 */
[----:B------:R0:W2:Y:S01]  /*13c70*/  @!P0 LDG.E.U8 R27, desc[UR8][R4.64] ;  /* 0x00000008041b8981 */ /* 0x0000a2000c1e1100 */
[----:B---3--:R-:W-:-:S05]  /*13c80*/  IMAD.X R9, R22, 0x1, R9, P2 ;  /* 0x0000000116097824 */ /* 0x008fca00010e0609 */
[----:B------:R1:W3:Y:S01]  /*13c90*/  @!P0 LDG.E.U8 R25, desc[UR8][R8.64] ;  /* 0x0000000808198981 */ /* 0x0002e2000c1e1100 */
[----:B0-----:R-:W-:Y:S02]  /*13ca0*/  PRMT R4, RZ, 0x7610, R4 ;  /* 0x00007610ff047816 */ /* 0x001fe40000000004 */
[----:B------:R-:W-:Y:S02]  /*13cb0*/  IADD3 R6, P1, PT, R0, R14, RZ ;  /* 0x0000000e00067210 */ /* 0x000fe40007f3e0ff */
[----:B------:R-:W5:Y:S03]  /*13cc0*/  LDL R14, [R1+0x610] ;  /* 0x00061000010e7983 */ /* 0x000f660000100800 */
[----:B----4-:R-:W-:Y:S02]  /*13cd0*/  IMAD.X R7, R22, 0x1, R7, P1 ;  /* 0x0000000116077824 */ /* 0x010fe400008e0607 */
[----:B-1----:R-:W-:-:S06]  /*13ce0*/  IMAD.MOV.U32 R8, RZ, RZ, R4 ;  /* 0x000000ffff087224 */ /* 0x002fcc00078e0004 */
[----:B------:R-:W4:Y:S04]  /*13cf0*/  @!P0 LDG.E.U8 R8, desc[UR8][R6.64] ;  /* 0x0000000806088981 */ /* 0x000f28000c1e1100 */
[----:B--2---:R0:W-:Y:S04]  /*13d00*/  STL [R1+0x84], R27 ;  /* 0x0000841b01007387 */ /* 0x0041e80000100800 */
[----:B0-----:R-:W2:Y:S04]  /*13d10*/  LDL.LU R27, [R1+0xdf0] ;  /* 0x000df000011b7983 */ /* 0x001ea80000300800 */
[----:B------:R-:W2:Y:S04]  /*13d20*/  LDL R5, [R1+0x604] ;  /* 0x0006040001057983 */ /* 0x000ea80000100800 */
[----:B---3--:R0:W-:Y:S04]  /*13d30*/  STL [R1+0x88], R25 ;  /* 0x0000881901007387 */ /* 0x0081e80000100800 */
[----:B0-----:R-:W3:Y:S04]  /*13d40*/  LDL.LU R25, [R1+0xdec] ;  /* 0x000dec0001197983 */ /* 0x001ee80000300800 */
[----:B------:R2:W-:Y:S04]  /*13d50*/  STL.S16 [R1+0x80], R4 ;  /* 0x0000800401007387 */ /* 0x0005e80000100600 */
[----:B------:R-:W3:Y:S04]  /*13d60*/  LDL R9, [R1+0x60c] ;  /* 0x00060c0001097983 */ /* 0x000ee80000100800 */
[----:B------:R-:W5:Y:S01]  /*13d70*/  LDL R7, [R1+0x614] ;  /* 0x0006140001077983 */ /* 0x000f620000100800 */
[----:B--2---:R-:W-:-:S03]  /*13d80*/  IADD3 R4, P1, PT, R0, R5, RZ ;  /* 0x0000000500047210 */ /* 0x004fc60007f3e0ff */
[----:B------:R-:W2:Y:S04]  /*13d90*/  LDL R5, [R1+0x600] ;  /* 0x0006000001057983 */ /* 0x000ea80000100800 */
[----:B----4-:R3:W-:Y:S02]  /*13da0*/  @!P0 STL [R1+0x80], R8 ;  /* 0x0000800801008387 */ /* 0x0107e40000100800 */
[----:B---3--:R-:W-:Y:S02]  /*13db0*/  IADD3 R8, P2, PT, R0, R9, RZ ;  /* 0x0000000900087210 */ /* 0x008fe40007f5e0ff */
[----:B------:R-:W3:Y:S01]  /*13dc0*/  LDL R9, [R1+0x608] ;  /* 0x0006080001097983 */ /* 0x000ee20000100800 */
[----:B------:R-:W-:Y:S02]  /*13dd0*/  PRMT R16, RZ, 0x7610, R16 ;  /* 0x00007610ff107816 */ /* 0x000fe40000000010 */
[----:B------:R-:W-:-:S03]  /*13de0*/  PRMT R23, RZ, 0x7610, R23 ;  /* 0x00007610ff177816 */ /* 0x000fc60000000017 */
[----:B------:R0:W-:Y:S01]  /*13df0*/  STL.S16 [R1+0x70], R16 ;  /* 0x0000701001007387 */ /* 0x0001e20000100600 */
[----:B--2---:R-:W-:Y:S01]  /*13e00*/  IMAD.X R5, R22, 0x1, R5, P1 ;  /* 0x0000000116057824 */ /* 0x004fe200008e0605 */
[----:B-----5:R-:W-:Y:S01]  /*13e10*/  IADD3 R6, P1, PT, R0, R7, RZ ;  /* 0x0000000700067210 */ /* 0x020fe20007f3e0ff */
[----:B------:R-:W-:Y:S01]  /*13e20*/  IMAD.MOV.U32 R7, RZ, RZ, R16 ;  /* 0x000000ffff077224 */ /* 0x000fe200078e0010 */
[----:B------:R-:W-:Y:S01]  /*13e30*/  PRMT R10, RZ, 0x7610, R10 ;  /* 0x00007610ff0a7816 */ /* 0x000fe2000000000a */
[----:B0-----:R-:W2:Y:S04]  /*13e40*/  LDL R16, [R1+0x628] ;  /* 0x0006280001107983 */ /* 0x001ea80000100800 */
[----:B------:R-:W4:Y:S04]  /*13e50*/  @!P0 LDG.E.U8 R7, desc[UR8][R4.64] ;  /* 0x0000000804078981 */ /* 0x000f28000c1e1100 */
[----:B------:R-:W5:Y:S01]  /*13e60*/  LDL R5, [R1+0x61c] ;  /* 0x00061c0001057983 */ /* 0x000f620000100800 */
[----:B---3--:R-:W-:-:S05]  /*13e70*/  IMAD.X R9, R22, 0x1, R9, P2 ;  /* 0x0000000116097824 */ /* 0x008fca00010e0609 */
[----:B------:R-:W3:Y:S04]  /*13e80*/  @!P0 LDG.E.U8 R23, desc[UR8][R8.64] ;  /* 0x0000000808178981 */ /* 0x000ee8000c1e1100 */
[----:B----4-:R0:W-:Y:S02]  /*13e90*/  @!P0 STL [R1+0x70], R7 ;  /* 0x0000700701008387 */ /* 0x0101e40000100800 */
[----:B0-----:R-:W-:Y:S02]  /*13ea0*/  IMAD.X R7, R22, 0x1, R14, P1 ;  /* 0x0000000116077824 */ /* 0x001fe400008e060e */
[----:B------:R-:W4:Y:S01]  /*13eb0*/  LDL R14, [R1+0x634] ;  /* 0x00063400010e7983 */ /* 0x000f220000100800 */
[----:B-----5:R-:W-:-:S03]  /*13ec0*/  IADD3 R4, P1, PT, R0, R5, RZ ;  /* 0x0000000500047210 */ /* 0x020fc60007f3e0ff */
[----:B------:R-:W5:Y:S04]  /*13ed0*/  @!P0 LDG.E.U8 R10, desc[UR8][R6.64] ;  /* 0x00000008060a8981 */ /* 0x000f68000c1e1100 */
[----:B---3--:R0:W-:Y:S04]  /*13ee0*/  STL [R1+0x74], R23 ;  /* 0x0000741701007387 */ /* 0x0081e80000100800 */
[----:B0-----:R-:W3:Y:S04]  /*13ef0*/  LDL.LU R23, [R1+0xde8] ;  /* 0x000de80001177983 */ /* 0x001ee80000300800 */
[----:B------:R-:W2:Y:S04]  /*13f00*/  LDL R9, [R1+0x624] ;  /* 0x0006240001097983 */ /* 0x000ea80000100800 */
[----:B------:R-:W3:Y:S04]  /*13f10*/  LDL R5, [R1+0x618] ;  /* 0x0006180001057983 */ /* 0x000ee80000100800 */
[----:B------:R-:W4:Y:S01]  /*13f20*/  LDL R7, [R1+0x62c] ;  /* 0x00062c0001077983 */ /* 0x000f220000100800 */
[----:B------:R-:W-:-:S03]  /*13f30*/  PRMT R24, RZ, 0x7610, R24 ;  /* 0x00007610ff187816 */ /* 0x000fc60000000018 */
[----:B-----5:R0:W-:Y:S01]  /*13f40*/  STL [R1+0x64], R10 ;  /* 0x0000640a01007387 */ /* 0x0201e20000100800 */
[----:B------:R-:W-:Y:S02]  /*13f50*/  PRMT R18, RZ, 0x7610, R18 ;  /* 0x00007610ff127816 */ /* 0x000fe40000000012 */
[----:B------:R-:W-:Y:S01]  /*13f60*/  PRMT R2, RZ, 0x7610, R2 ;  /* 0x00007610ff027816 */ /* 0x000fe20000000002 */
[----:B0-----:R-:W5:Y:S01]  /*13f70*/  LDL R10, [R1+0x63c] ;  /* 0x00063c00010a7983 */ /* 0x001f620000100800 */
[----:B--2---:R-:W-:-:S03]  /*13f80*/  IADD3 R8, P2, PT, R0, R9, RZ ;  /* 0x0000000900087210 */ /* 0x004fc60007f5e0ff */
[----:B------:R-:W2:Y:S01]  /*13f90*/  LDL R9, [R1+0x620] ;  /* 0x0006200001097983 */ /* 0x000ea20000100800 */
[----:B---3--:R-:W-:Y:S01]  /*13fa0*/  IMAD.X R5, R22, 0x1, R5, P1 ;  /* 0x0000000116057824 */ /* 0x008fe200008e0605 */
[----:B----4-:R-:W-:Y:S01]  /*13fb0*/  IADD3 R6, P1, PT, R0, R7, RZ ;  /* 0x0000000700067210 */ /* 0x010fe20007f3e0ff */
[----:B------:R-:W-:-:S06]  /*13fc0*/  IMAD.MOV.U32 R7, RZ, RZ, R24 ;  /* 0x000000ffff077224 */ /* 0x000fcc00078e0018 */
[----:B------:R-:W3:Y:S04]  /*13fd0*/  @!P0 LDG.E.U8 R7, desc[UR8][R4.64] ;  /* 0x0000000804078981 */ /* 0x000ee8000c1e1100 */
[----:B------:R0:W-:Y:S04]  /*13fe0*/  STL.S16 [R1+0x5c], R24 ;  /* 0x00005c1801007387 */ /* 0x0001e80000100600 */
[----:B0-----:R-:W4:Y:S01]  /*13ff0*/  LDL.LU R24, [R1+0xde4] ;  /* 0x000de40001187983 */ /* 0x001f220000300800 */
[----:B--2---:R-:W-:-:S05]  /*14000*/  IMAD.X R9, R22, 0x1, R9, P2 ;  /* 0x0000000116097824 */ /* 0x004fca00010e0609 */
[----:B------:R-:W2:Y:S04]  /*14010*/  @!P0 LDG.E.U8 R18, desc[UR8][R8.64] ;  /* 0x0000000808128981 */ /* 0x000ea8000c1e1100 */
[----:B---3--:R0:W-:Y:S02]  /*14020*/  @!P0 STL [R1+0x5c], R7 ;  /* 0x00005c0701008387 */ /* 0x0081e40000100800 */
[----:B0-----:R-:W-:Y:S02]  /*14030*/  IMAD.X R7, R22, 0x1, R16, P1 ;  /* 0x0000000116077824 */ /* 0x001fe400008e0610 */
[----:B------:R-:W3:Y:S04]  /*14040*/  LDL R16, [R1+0x640] ;  /* 0x0006400001107983 */ /* 0x000ee80000100800 */
[----:B------:R-:W3:Y:S04]  /*14050*/  @!P0 LDG.E.U8 R2, desc[UR8][R6.64] ;  /* 0x0000000806028981 */ /* 0x000ee8000c1e1100 */
[----:B--2---:R0:W-:Y:S04]  /*14060*/  STL [R1+0x60], R18 ;  /* 0x0000601201007387 */ /* 0x0041e80000100800 */
[----:B0-----:R-:W2:Y:S04]  /*14070*/  LDL.LU R18, [R1+0xde0] ;  /* 0x000de00001127983 */ /* 0x001ea80000300800 */
[----:B------:R-:W2:Y:S04]  /*14080*/  LDL R5, [R1+0x630] ;  /* 0x0006300001057983 */ /* 0x000ea80000100800 */
[----:B------:R-:W4:Y:S04]  /*14090*/  LDL R7, [R1+0x644] ;  /* 0x0006440001077983 */ /* 0x000f280000100800 */
[----:B---3--:R0:W-:Y:S04]  /*140a0*/  STL [R1+0xd94], R2 ;  /* 0x000d940201007387 */ /* 0x0081e80000100800 */
[----:B------:R-:W3:Y:S01]  /*140b0*/  LDL R9, [R1+0x638] ;  /* 0x0006380001097983 */ /* 0x000ee20000100800 */
[----:B------:R-:W-:-:S02]  /*140c0*/  IADD3 R4, P1, PT, R0, R14, RZ ;  /* 0x0000000e00047210 */ /* 0x000fc40007f3e0ff */
[----:B------:R-:W-:Y:S01]  /*140d0*/  PRMT R13, RZ, 0x7610, R13 ;  /* 0x00007610ff0d7816 */ /* 0x000fe2000000000d */
[----:B------:R-:W3:Y:S01]  /*140e0*/  LDL R14, [R1+0x65c] ;  /* 0x00065c00010e7983 */ /* 0x000ee20000100800 */
[----:B-----5:R-:W-:Y:S02]  /*140f0*/  IADD3 R8, P2, PT, R0, R10, RZ ;  /* 0x0000000a00087210 */ /* 0x020fe40007f5e0ff */
[----:B0-----:R-:W-:Y:S01]  /*14100*/  PRMT R2, RZ, 0x7610, R2 ;  /* 0x00007610ff027816 */ /* 0x001fe20000000002 */
[----:B------:R-:W5:Y:S04]  /*14110*/  LDL R10, [R1+0x648] ;  /* 0x00064800010a7983 */ /* 0x000f680000100800 */
[----:B------:R0:W-:Y:S01]  /*14120*/  STL.S16 [R1+0x50], R13 ;  /* 0x0000500d01007387 */ /* 0x0001e20000100600 */
[----:B--2---:R-:W-:Y:S01]  /*14130*/  IMAD.X R5, R22, 0x1, R5, P1 ;  /* 0x0000000116057824 */ /* 0x004fe200008e0605 */
[----:B----4-:R-:W-:Y:S01]  /*14140*/  IADD3 R6, P1, PT, R0, R7, RZ ;  /* 0x0000000700067210 */ /* 0x010fe20007f3e0ff */
[----:B------:R-:W-:Y:S01]  /*14150*/  IMAD.MOV.U32 R7, RZ, RZ, R13 ;  /* 0x000000ffff077224 */ /* 0x000fe200078e000d */
[----:B------:R-:W-:Y:S01]  /*14160*/  PRMT R19, RZ, 0x7610, R19 ;  /* 0x00007610ff137816 */ /* 0x000fe20000000013 */
[----:B0-----:R-:W2:Y:S04]  /*14170*/  LDL R13, [R1+0x658] ;  /* 0x00065800010d7983 */ /* 0x001ea80000100800 */
[----:B------:R-:W4:Y:S01]  /*14180*/  @!P0 LDG.E.U8 R7, desc[UR8][R4.64] ;  /* 0x0000000804078981 */ /* 0x000f22000c1e1100 */
[----:B---3--:R-:W-:-:S05]  /*14190*/  IMAD.X R9, R22, 0x1, R9, P2 ;  /* 0x0000000116097824 */ /* 0x008fca00010e0609 */
[----:B------:R-:W3:Y:S04]  /*141a0*/  @!P0 LDG.E.U8 R2, desc[UR8][R8.64] ;  /* 0x0000000808028981 */ /* 0x000ee8000c1e1100 */
[----:B------:R-:W2:Y:S04]  /*141b0*/  LDL R5, [R1+0x64c] ;  /* 0x00064c0001057983 */ /* 0x000ea80000100800 */
[----:B----4-:R0:W-:Y:S02]  /*141c0*/  @!P0 STL [R1+0x50], R7 ;  /* 0x0000500701008387 */ /* 0x0101e40000100800 */
[----:B0-----:R-:W-:Y:S01]  /*141d0*/  IMAD.X R7, R22, 0x1, R16, P1 ;  /* 0x0000000116077824 */ /* 0x001fe200008e0610 */
[----:B--2---:R-:W-:Y:S01]  /*141e0*/  IADD3 R4, P1, PT, R0, R5, RZ ;  /* 0x0000000500047210 */ /* 0x004fe20007f3e0ff */
[----:B------:R-:W2:Y:S04]  /*141f0*/  LDL R16, [R1+0x660] ;  /* 0x0006600001107983 */ /* 0x000ea80000100800 */
[----:B------:R-:W4:Y:S01]  /*14200*/  @!P0 LDG.E.U8 R19, desc[UR8][R6.64] ;  /* 0x0000000806138981 */ /* 0x000f22000c1e1100 */
[----:B-----5:R-:W-:-:S03]  /*14210*/  IMAD.X R5, R22, 0x1, R10, P1 ;  /* 0x0000000116057824 */ /* 0x020fc600008e060a */
[----:B---3--:R0:W-:Y:S02]  /*14220*/  STL [R1+0xd98], R2 ;  /* 0x000d980201007387 */ /* 0x0081e40000100800 */
[----:B0-----:R-:W-:-:S06]  /*14230*/  PRMT R2, RZ, 0x7610, R2 ;  /* 0x00007610ff027816 */ /* 0x001fcc0000000002 */
[----:B------:R-:W3:Y:S01]  /*14240*/  @!P0 LDG.E.U8 R2, desc[UR8][R4.64] ;  /* 0x0000000804028981 */ /* 0x000ee2000c1e1100 */
[----:B------:R-:W-:Y:S02]  /*14250*/  PRMT R9, RZ, 0x7610, R9 ;  /* 0x00007610ff097816 */ /* 0x000fe40000000009 */
[----:B------:R-:W-:Y:S01]  /*14260*/  IADD3 R8, P2, PT, R0, R14, RZ ;  /* 0x0000000e00087210 */ /* 0x000fe20007f5e0ff */
[----:B----4-:R0:W-:Y:S04]  /*14270*/  STL [R1+0x4c], R19 ;  /* 0x00004c1301007387 */ /* 0x0101e80000100800 */
[----:B0-----:R-:W4:Y:S04]  /*14280*/  LDL.LU R19, [R1+0xddc] ;  /* 0x000ddc0001137983 */ /* 0x001f280000300800 */
[----:B------:R-:W5:Y:S04]  /*14290*/  LDL R7, [R1+0x664] ;  /* 0x0006640001077983 */ /* 0x000f680000100800 */
[----:B------:R-:W2:Y:S04]  /*142a0*/  LDL R14, [R1+0x674] ;  /* 0x00067400010e7983 */ /* 0x000ea80000100800 */
[----:B------:R-:W4:Y:S04]  /*142b0*/  LDL R10, [R1+0x668] ;  /* 0x00066800010a7983 */ /* 0x000f280000100800 */
[----:B------:R0:W-:Y:S04]  /*142c0*/  STL.S16 [R1+0x48], R9 ;  /* 0x0000480901007387 */ /* 0x0001e80000100600 */
[----:B------:R-:W4:Y:S01]  /*142d0*/  LDL R5, [R1+0x66c] ;  /* 0x00066c0001057983 */ /* 0x000f220000100800 */
[----:B0-----:R-:W-:-:S03]  /*142e0*/  IMAD.X R9, R22, 0x1, R13, P2 ;  /* 0x0000000116097824 */ /* 0x001fc600010e060d */
[----:B------:R-:W4:Y:S04]  /*142f0*/  LDL R13, [R1+0x670] ;  /* 0x00067000010d7983 */ /* 0x000f280000100800 */
[----:B---3--:R0:W-:Y:S04]  /*14300*/  STL [R1+0xd9c], R2 ;  /* 0x000d9c0201007387 */ /* 0x0081e80000100800 */
[----:B0-----:R-:W3:Y:S01]  /*14310*/  LDL.LU R2, [R1+0x48] ;  /* 0x0000480001027983 */ /* 0x001ee20000300800 */
[----:B------:R-:W-:Y:S02]  /*14320*/  PRMT R20, RZ, 0x7610, R20 ;  /* 0x00007610ff147816 */ /* 0x000fe40000000014 */
[----:B-----5:R-:W-:-:S05]  /*14330*/  IADD3 R6, P1, PT, R0, R7, RZ ;  /* 0x0000000700067210 */ /* 0x020fca0007f3e0ff */
[----:B--2---:R-:W-:Y:S02]  /*14340*/  IMAD.X R7, R22, 0x1, R16, P1 ;  /* 0x0000000116077824 */ /* 0x004fe400008e0610 */
[----:B------:R-:W2:Y:S04]  /*14350*/  LDL R16, [R1+0x678] ;  /* 0x0006780001107983 */ /* 0x000ea80000100800 */
[----:B------:R-:W5:Y:S04]  /*14360*/  @!P0 LDG.E.U8 R20, desc[UR8][R6.64] ;  /* 0x0000000806148981 */ /* 0x000f68000c1e1100 */
[----:B---3--:R-:W3:Y:S01]  /*14370*/  @!P0 LDG.E.U8 R2, desc[UR8][R8.64] ;  /* 0x0000000808028981 */ /* 0x008ee2000c1e1100 */
[----:B----4-:R-:W-:-:S05]  /*14380*/  IADD3 R4, P1, PT, R0, R5, RZ ;  /* 0x0000000500047210 */ /* 0x010fca0007f3e0ff */
[----:B------:R-:W-:Y:S01]  /*14390*/  IMAD.X R5, R22, 0x1, R10, P1 ;  /* 0x0000000116057824 */ /* 0x000fe200008e060a */
[----:B---3--:R0:W-:Y:S04]  /*143a0*/  STL [R1+0xda0], R2 ;  /* 0x000da00201007387 */ /* 0x0081e80000100800 */
[----:B-----5:R1:W-:Y:S01]  /*143b0*/  STL [R1+0x40], R20 ;  /* 0x0000401401007387 */ /* 0x0203e20000100800 */
[----:B0-----:R-:W-:-:S03]  /*143c0*/  PRMT R2, RZ, 0x7610, R2 ;  /* 0x00007610ff027816 */ /* 0x001fc60000000002 */
[----:B-1----:R-:W3:Y:S04]  /*143d0*/  LDL.LU R20, [R1+0xdd8] ;  /* 0x000dd80001147983 */ /* 0x002ee80000300800 */
[----:B------:R-:W4:Y:S04]  /*143e0*/  LDL R7, [R1+0x67c] ;  /* 0x00067c0001077983 */ /* 0x000f280000100800 */
[----:B------:R-:W5:Y:S01]  /*143f0*/  @!P0 LDG.E.U8 R2, desc[UR8][R4.64] ;  /* 0x0000000804028981 */ /* 0x000f62000c1e1100 */
[----:B------:R-:W-:Y:S02]  /*14400*/  IADD3 R8, P2, PT, R0, R14, RZ ;  /* 0x0000000e00087210 */ /* 0x000fe40007f5e0ff */
[----:B------:R-:W-:Y:S01]  /*14410*/  PRMT R21, RZ, 0x7610, R21 ;  /* 0x00007610ff157816 */ /* 0x000fe20000000015 */
[----:B------:R-:W3:Y:S02]  /*14420*/  LDL R14, [R1+0x68c] ;  /* 0x00068c00010e7983 */ /* 0x000ee40000100800 */
[----:B------:R-:W-:-:S02]  /*14430*/  IMAD.X R9, R22, 0x1, R13, P2 ;  /* 0x0000000116097824 */ /* 0x000fc400010e060d */
[----:B------:R-:W3:Y:S04]  /*14440*/  LDL R10, [R1+0x680] ;  /* 0x00068000010a7983 */ /* 0x000ee80000100800 */
[----:B------:R-:W3:Y:S04]  /*14450*/  LDL R13, [R1+0x688] ;  /* 0x00068800010d7983 */ /* 0x000ee80000100800 */
[----:B------:R-:W3:Y:S04]  /*14460*/  LDL R5, [R1+0x684] ;  /* 0x0006840001057983 */ /* 0x000ee80000100800 */
[----:B------:R0:W3:Y:S01]  /*14470*/  @!P0 LDG.E.U8 R21, desc[UR8][R8.64] ;  /* 0x0000000808158981 */ /* 0x0000e2000c1e1100 */
[----:B----4-:R-:W-:-:S03]  /*14480*/  IADD3 R6, P1, PT, R0, R7, RZ ;  /* 0x0000000700067210 */ /* 0x010fc60007f3e0ff */
[----:B-----5:R1:W-:Y:S02]  /*14490*/  STL [R1+0xda4], R2 ;  /* 0x000da40201007387 */ /* 0x0203e40000100800 */
[----:B--2---:R-:W-:Y:S01]  /*144a0*/  IMAD.X R7, R22, 0x1, R16, P1 ;  /* 0x0000000116077824 */ /* 0x004fe200008e0610 */
[----:B------:R-:W-:Y:S01]  /*144b0*/  PRMT R12, RZ, 0x7610, R12 ;  /* 0x00007610ff0c7816 */ /* 0x000fe2000000000c */
[----:B------:R-:W2:Y:S01]  /*144c0*/  LDL R16, [R1+0x690] ;  /* 0x0006900001107983 */ /* 0x000ea20000100800 */
[----:B-1----:R-:W-:-:S06]  /*144d0*/  PRMT R2, RZ, 0x7610, R2 ;  /* 0x00007610ff027816 */ /* 0x002fcc0000000002 */
[----:B------:R-:W4:Y:S01]  /*144e0*/  @!P0 LDG.E.U8 R2, desc[UR8][R6.64] ;  /* 0x0000000806028981 */ /* 0x000f22000c1e1100 */
[C---:B---3--:R-:W-:Y:S02]  /*144f0*/  IADD3 R4, P1, PT, R0.reuse, R5, RZ ;  /* 0x0000000500047210 */ /* 0x048fe40007f3e0ff */
[----:B0-----:R-:W-:Y:S01]  /*14500*/  IADD3 R8, P2, PT, R0, R14, RZ ;  /* 0x0000000e00087210 */ /* 0x001fe20007f5e0ff */
[----:B------:R0:W-:Y:S02]  /*14510*/  STL [R1+0x3c], R21 ;  /* 0x00003c1501007387 */ /* 0x0001e40000100800 */
[C---:B------:R-:W-:Y:S02]  /*14520*/  IMAD.X R5, R22.reuse, 0x1, R10, P1 ;  /* 0x0000000116057824 */ /* 0x040fe400008e060a */
[----:B------:R-:W-:-:S03]  /*14530*/  IMAD.X R9, R22, 0x1, R13, P2 ;  /* 0x0000000116097824 */ /* 0x000fc600010e060d */
[----:B------:R-:W3:Y:S04]  /*14540*/  @!P0 LDG.E.U8 R12, desc[UR8][R4.64] ;  /* 0x00000008040c8981 */ /* 0x000ee8000c1e1100 */
[----:B0-----:R-:W5:Y:S04]  /*14550*/  LDL.LU R21, [R1+0xdd4] ;  /* 0x000dd40001157983 */ /* 0x001f680000300800 */
[----:B------:R-:W2:Y:S04]  /*14560*/  LDL R7, [R1+0x694] ;  /* 0x0006940001077983 */ /* 0x000ea80000100800 */
[----:B----4-:R0:W-:Y:S04]  /*14570*/  STL [R1+0xda8], R2 ;  /* 0x000da80201007387 */ /* 0x0101e80000100800 */
[----:B------:R-:W4:Y:S04]  /*14580*/  LDL R5, [R1+0x69c] ;  /* 0x00069c0001057983 */ /* 0x000f280000100800 */
[----:B------:R-:W5:Y:S01]  /*14590*/  LDL R10, [R1+0x698] ;  /* 0x00069800010a7983 */ /* 0x000f620000100800 */
[----:B0-----:R-:W-:-:S02]  /*145a0*/  PRMT R2, RZ, 0x7610, R2 ;  /* 0x00007610ff027816 */ /* 0x001fc40000000002 */
[----:B------:R-:W-:Y:S01]  /*145b0*/  PRMT R11, RZ, 0x7610, R11 ;  /* 0x00007610ff0b7816 */ /* 0x000fe2000000000b */
[----:B------:R-:W5:Y:S04]  /*145c0*/  LDL R14, [R1+0x6a4] ;  /* 0x0006a400010e7983 */ /* 0x000f680000100800 */
[----:B------:R-:W5:Y:S01]  /*145d0*/  @!P0 LDG.E.U8 R2, desc[UR8][R8.64] ;  /* 0x0000000808028981 */ /* 0x000f62000c1e1100 */
[----:B--2---:R-:W-:-:S03]  /*145e0*/  IADD3 R6, P1, PT, R0, R7, RZ ;  /* 0x0000000700067210 */ /* 0x004fc60007f3e0ff */
[----:B------:R-:W2:Y:S02]  /*145f0*/  LDL R13, [R1+0x6ac] ;  /* 0x0006ac00010d7983 */ /* 0x000ea40000100800 */
[----:B------:R-:W-:Y:S02]  /*14600*/  IMAD.X R7, R22, 0x1, R16, P1 ;  /* 0x0000000116077824 */ /* 0x000fe400008e0610 */
[----:B---3--:R0:W-:Y:S04]  /*14610*/  STL [R1+0x2c], R12 ;  /* 0x00002c0c01007387 */ /* 0x0081e80000100800 */
[----:B------:R-:W3:Y:S04]  /*14620*/  LDL R16, [R1+0x6a8] ;  /* 0x0006a80001107983 */ /* 0x000ee80000100800 */
[----:B------:R-:W2:Y:S04]  /*14630*/  @!P0 LDG.E.U8 R11, desc[UR8][R6.64] ;  /* 0x00000008060b8981 */ /* 0x000ea8000c1e1100 */
[----:B0-----:R-:W3:Y:S01]  /*14640*/  LDL R12, [R1+0x6a0] ;  /* 0x0006a000010c7983 */ /* 0x001ee20000100800 */
[----:B----4-:R-:W-:-:S05]  /*14650*/  IADD3 R4, P1, PT, R0, R5, RZ ;  /* 0x0000000500047210 */ /* 0x010fca0007f3e0ff */
[----:B-----5:R-:W-:Y:S01]  /*14660*/  IMAD.X R5, R22, 0x1, R10, P1 ;  /* 0x0000000116057824 */ /* 0x020fe200008e060a */
[----:B------:R0:W-:Y:S02]  /*14670*/  STL [R1+0xdac], R2 ;  /* 0x000dac0201007387 */ /* 0x0001e40000100800 */
[----:B0-----:R-:W-:-:S06]  /*14680*/  PRMT R2, RZ, 0x7610, R2 ;  /* 0x00007610ff027816 */ /* 0x001fcc0000000002 */
[----:B------:R0:W4:Y:S01]  /*14690*/  @!P0 LDG.E.U8 R2, desc[UR8][R4.64] ;  /* 0x0000000804028981 */ /* 0x000122000c1e1100 */
[----:B------:R-:W-:Y:S02]  /*146a0*/  PRMT R9, RZ, 0x7610, R9 ;  /* 0x00007610ff097816 */ /* 0x000fe40000000009 */
[C---:B------:R-:W-:Y:S01]  /*146b0*/  IADD3 R8, P2, PT, R0.reuse, R14, RZ ;  /* 0x0000000e00087210 */ /* 0x040fe20007f5e0ff */
[----:B--2---:R1:W-:Y:S02]  /*146c0*/  STL [R1+0x28], R11 ;  /* 0x0000280b01007387 */ /* 0x0043e40000100800 */
[----:B------:R-:W-:Y:S01]  /*146d0*/  IMAD.MOV.U32 R7, RZ, RZ, R9 ;  /* 0x000000ffff077224 */ /* 0x000fe200078e0009 */
[----:B------:R-:W-:Y:S01]  /*146e0*/  IADD3 R6, P1, PT, R0, R13, RZ ;  /* 0x0000000d00067210 */ /* 0x000fe20007f3e0ff */
[----:B------:R-:W2:Y:S02]  /*146f0*/  LDL R14, [R1+0x6bc] ;  /* 0x0006bc00010e7983 */ /* 0x000ea40000100800 */
[----:B0-----:R-:W-:-:S02]  /*14700*/  IMAD.MOV.U32 R5, RZ, RZ, R7 ;  /* 0x000000ffff057224 */ /* 0x001fc400078e0007 */
[----:B------:R-:W5:Y:S04]  /*14710*/  LDL R10, [R1+0x6b0] ;  /* 0x0006b000010a7983 */ /* 0x000f680000100800 */
[----:B-1----:R-:W2:Y:S04]  /*14720*/  LDL R11, [R1+0x6b4] ;  /* 0x0006b400010b7983 */ /* 0x002ea80000100800 */
[----:B------:R0:W-:Y:S01]  /*14730*/  STL.S16 [R1+0x24], R9 ;  /* 0x0000240901007387 */ /* 0x0001e20000100600 */
[----:B---3--:R-:W-:-:S03]  /*14740*/  IMAD.X R7, R22, 0x1, R16, P1 ;  /* 0x0000000116077824 */ /* 0x008fc600008e0610 */
[----:B------:R-:W3:Y:S01]  /*14750*/  LDL R13, [R1+0x6c4] ;  /* 0x0006c400010d7983 */ /* 0x000ee20000100800 */
[----:B0-----:R-:W-:-:S03]  /*14760*/  IMAD.X R9, R22, 0x1, R12, P2 ;  /* 0x0000000116097824 */ /* 0x001fc600010e060c */
[----:B------:R-:W3:Y:S04]  /*14770*/  LDL R12, [R1+0x6b8] ;  /* 0x0006b800010c7983 */ /* 0x000ee80000100800 */
[----:B------:R0:W3:Y:S04]  /*14780*/  @!P0 LDG.E.U8 R5, desc[UR8][R8.64] ;  /* 0x0000000808058981 */ /* 0x0000e8000c1e1100 */
[----:B----4-:R1:W-:Y:S01]  /*14790*/  STL [R1+0xdb0], R2 ;  /* 0x000db00201007387 */ /* 0x0103e20000100800 */
[----:B0-----:R-:W-:-:S03]  /*147a0*/  PRMT R9, RZ, 0x7610, R9 ;  /* 0x00007610ff097816 */ /* 0x001fc60000000009 */
[----:B------:R-:W4:Y:S01]  /*147b0*/  LDL R16, [R1+0x6c0] ;  /* 0x0006c00001107983 */ /* 0x000f220000100800 */
[----:B-1----:R-:W-:-:S06]  /*147c0*/  PRMT R2, RZ, 0x7610, R2 ;  /* 0x00007610ff027816 */ /* 0x002fcc0000000002 */
[----:B------:R0:W4:Y:S01]  /*147d0*/  @!P0 LDG.E.U8 R2, desc[UR8][R6.64] ;  /* 0x0000000806028981 */ /* 0x000122000c1e1100 */
[C---:B--2---:R-:W-:Y:S02]  /*147e0*/  IADD3 R4, P1, PT, R0.reuse, R11, RZ ;  /* 0x0000000b00047210 */ /* 0x044fe40007f3e0ff */
[----:B------:R-:W-:Y:S01]  /*147f0*/  IADD3 R8, P2, PT, R0, R14, RZ ;  /* 0x0000000e00087210 */ /* 0x000fe20007f5e0ff */
[----:B0-----:R-:W-:Y:S01]  /*14800*/  IMAD.MOV.U32 R7, RZ, RZ, R9 ;  /* 0x000000ffff077224 */ /* 0x001fe200078e0009 */
[----:B---3--:R5:W-:Y:S04]  /*14810*/  @!P0 STL [R1+0x24], R5 ;  /* 0x0000240501008387 */ /* 0x008be80000100800 */
[----:B------:R-:W2:Y:S01]  /*14820*/  LDL R11, [R1+0x6cc] ;  /* 0x0006cc00010b7983 */ /* 0x000ea20000100800 */
[----:B-----5:R-:W-:-:S05]  /*14830*/  IMAD.X R5, R22, 0x1, R10, P1 ;  /* 0x0000000116057824 */ /* 0x020fca00008e060a */
[----:B------:R-:W3:Y:S04]  /*14840*/  @!P0 LDG.E.U8 R7, desc[UR8][R4.64] ;  /* 0x0000000804078981 */ /* 0x000ee8000c1e1100 */
[----:B----4-:R0:W-:Y:S04]  /*14850*/  STL [R1+0xdb4], R2 ;  /* 0x000db40201007387 */ /* 0x0101e80000100800 */
[----:B------:R-:W4:Y:S04]  /*14860*/  LDL R14, [R1+0x6d4] ;  /* 0x0006d400010e7983 */ /* 0x000f280000100800 */
[----:B------:R-:W5:Y:S01]  /*14870*/  LDL R10, [R1+0x6c8] ;  /* 0x0006c800010a7983 */ /* 0x000f620000100800 */
[----:B0-----:R-:W-:-:S03]  /*14880*/  PRMT R2, RZ, 0x7610, R2 ;  /* 0x00007610ff027816 */ /* 0x001fc60000000002 */
[----:B------:R0:W-:Y:S02]  /*14890*/  STL.S16 [R1+0x14], R9 ;  /* 0x0000140901007387 */ /* 0x0001e40000100600 */
[----:B0-----:R-:W-:Y:S01]  /*148a0*/  IMAD.X R9, R22, 0x1, R12, P2 ;  /* 0x0000000116097824 */ /* 0x001fe200010e060c */
[----:B------:R-:W-:Y:S01]  /*148b0*/  IADD3 R6, P1, PT, R0, R13, RZ ;  /* 0x0000000d00067210 */ /* 0x000fe20007f3e0ff */
[----:B------:R-:W4:Y:S04]  /*148c0*/  LDL R12, [R1+0x6d0] ;  /* 0x0006d000010c7983 */ /* 0x000f280000100800 */
[----:B------:R-:W4:Y:S04]  /*148d0*/  @!P0 LDG.E.U8 R2, desc[UR8][R8.64] ;  /* 0x0000000808028981 */ /* 0x000f28000c1e1100 */
[----:B------:R-:W4:Y:S04]  /*148e0*/  LDL R13, [R1+0x6dc] ;  /* 0x0006dc00010d7983 */ /* 0x000f280000100800 */
[----:B---3--:R0:W-:Y:S02]  /*148f0*/  @!P0 STL [R1+0x14], R7 ;  /* 0x0000140701008387 */ /* 0x0081e40000100800 */
[----:B0-----:R-:W-:Y:S01]  /*14900*/  IMAD.X R7, R22, 0x1, R16, P1 ;  /* 0x0000000116077824 */ /* 0x001fe200008e0610 */
[----:B--2---:R-:W-:Y:S01]  /*14910*/  IADD3 R4, P1, PT, R0, R11, RZ ;  /* 0x0000000b00047210 */ /* 0x004fe20007f3e0ff */
[----:B------:R-:W2:Y:S04]  /*14920*/  LDL R16, [R1+0x6d8] ;  /* 0x0006d80001107983 */ /* 0x000ea80000100800 */
[----:B-----5:R-:W-:Y:S01]  /*14930*/  IMAD.X R5, R22, 0x1, R10, P1 ;  /* 0x0000000116057824 */ /* 0x020fe200008e060a */
[----:B----4-:R0:W-:Y:S04]  /*14940*/  STL [R1+0xdb8], R2 ;  /* 0x000db80201007387 */ /* 0x0101e80000100800 */
[----:B------:R-:W3:Y:S04]  /*14950*/  LDL R11, [R1+0x6e4] ;  /* 0x0006e400010b7983 */ /* 0x000ee80000100800 */
[----:B------:R-:W4:Y:S01]  /*14960*/  LDL R10, [R1+0x6e0] ;  /* 0x0006e000010a7983 */ /* 0x000f220000100800 */
[----:B0-----:R-:W-:-:S06]  /*14970*/  PRMT R2, RZ, 0x7610, R2 ;  /* 0x00007610ff027816 */ /* 0x001fcc0000000002 */
[----:B------:R-:W5:Y:S01]  /*14980*/  @!P0 LDG.E.U8 R2, desc[UR8][R4.64] ;  /* 0x0000000804028981 */ /* 0x000f62000c1e1100 */
[----:B------:R-:W-:Y:S02]  /*14990*/  PRMT R17, RZ, 0x7610, R17 ;  /* 0x00007610ff117816 */ /* 0x000fe40000000011 */
[----:B------:R-:W-:Y:S02]  /*149a0*/  IADD3 R8, P2, PT, R0, R14, RZ ;  /* 0x0000000e00087210 */ /* 0x000fe40007f5e0ff */
[----:B------:R-:W4:Y:S04]  /*149b0*/  LDL R14, [R1+0x6ec] ;  /* 0x0006ec00010e7983 */ /* 0x000f280000100800 */
[----:B------:R0:W4:Y:S01]  /*149c0*/  @!P0 LDG.E.U8 R17, desc[UR8][R6.64] ;  /* 0x0000000806118981 */ /* 0x000122000c1e1100 */
[----:B------:R-:W-:-:S03]  /*149d0*/  IMAD.X R9, R22, 0x1, R12, P2 ;  /* 0x0000000116097824 */ /* 0x000fc600010e060c */
[----:B------:R-:W4:Y:S01]  /*149e0*/  LDL R12, [R1+0x6f4] ;  /* 0x0006f400010c7983 */ /* 0x000f220000100800 */
[----:B0-----:R-:W-:-:S03]  /*149f0*/  IADD3 R6, P1, PT, R0, R13, RZ ;  /* 0x0000000d00067210 */ /* 0x001fc60007f3e0ff */
[----:B------:R-:W4:Y:S02]  /*14a00*/  LDL R13, [R1+0x6e8] ;  /* 0x0006e800010d7983 */ /* 0x000f240000100800 */
[----:B--2---:R-:W-:Y:S01]  /*14a10*/  IMAD.X R7, R22, 0x1, R16, P1 ;  /* 0x0000000116077824 */ /* 0x004fe200008e0610 */
[----:B------:R-:W-:Y:S02]  /*14a20*/  PRMT R29, RZ, 0x7610, R29 ;  /* 0x00007610ff1d7816 */ /* 0x000fe4000000001d */
[----:B---3--:R-:W-:Y:S01]  /*14a30*/  IADD3 R4, P1, PT, R0, R11, RZ ;  /* 0x0000000b00047210 */ /* 0x008fe20007f3e0ff */
[----:B-----5:R0:W-:Y:S04]  /*14a40*/  STL [R1+0xdbc], R2 ;  /* 0x000dbc0201007387 */ /* 0x0201e80000100800 */
[----:B----4-:R-:W-:Y:S01]  /*14a50*/  IMAD.X R5, R22, 0x1, R10, P1 ;  /* 0x0000000116057824 */ /* 0x010fe200008e060a */
[----:B------:R-:W-:Y:S01]  /*14a60*/  PRMT R15, RZ, 0x7610, R15 ;  /* 0x00007610ff0f7816 */ /* 0x000fe2000000000f */
[----:B------:R-:W2:Y:S04]  /*14a70*/  LDL R11, [R1+0x6f0] ;  /* 0x0006f000010b7983 */ /* 0x000ea80000100800 */
[----:B------:R-:W3:Y:S01]  /*14a80*/  @!P0 LDG.E.U8 R29, desc[UR8][R4.64] ;  /* 0x00000008041d8981 */ /* 0x000ee2000c1e1100 */
[----:B0-----:R-:W-:-:S03]  /*14a90*/  PRMT R2, RZ, 0x7610, R2 ;  /* 0x00007610ff027816 */ /* 0x001fc60000000002 */
[----:B------:R0:W4:Y:S04]  /*14aa0*/  @!P0 LDG.E.U8 R15, desc[UR8][R8.64] ;  /* 0x00000008080f8981 */ /* 0x000128000c1e1100 */
[----:B------:R1:W5:Y:S01]  /*14ab0*/  @!P0 LDG.E.U8 R2, desc[UR8][R6.64] ;  /* 0x0000000806028981 */ /* 0x000362000c1e1100 */
[C---:B0-----:R-:W-:Y:S02]  /*14ac0*/  IADD3 R8, P2, PT, R0.reuse, R14, RZ ;  /* 0x0000000e00087210 */ /* 0x041fe40007f5e0ff */
[----:B-1----:R-:W-:-:S03]  /*14ad0*/  IADD3 R6, P1, PT, R0, R12, RZ ;  /* 0x0000000c00067210 */ /* 0x002fc60007f3e0ff */
[----:B------:R-:W-:Y:S01]  /*14ae0*/  IMAD.X R9, R22, 0x1, R13, P2 ;  /* 0x0000000116097824 */ /* 0x000fe200010e060d */
[----:B-----5:R0:W-:Y:S04]  /*14af0*/  STL [R1+0xdc4], R2 ;  /* 0x000dc40201007387 */ /* 0x0201e80000100800 */
[----:B------:R-:W5:Y:S04]  /*14b00*/  LDL R14, [R1+0x6fc] ;  /* 0x0006fc00010e7983 */ /* 0x000f680000100800 */
[----:B------:R-:W4:Y:S01]  /*14b10*/  LDL R10, [R1+0x70c] ;  /* 0x00070c00010a7983 */ /* 0x000f220000100800 */
[----:B0-----:R-:W-:-:S05]  /*14b20*/  PRMT R2, RZ, 0x7610, R2 ;  /* 0x00007610ff027816 */ /* 0x001fca0000000002 */
[----:B------:R0:W-:Y:S04]  /*14b30*/  STL.S16 [R1], R2 ;  /* 0x0000000201007387 */ /* 0x0001e80000100600 */
[----:B------:R-:W4:Y:S04]  /*14b40*/  LDL R12, [R1+0x6f8] ;  /* 0x0006f800010c7983 */ /* 0x000f280000100800 */
[----:B------:R-:W4:Y:S04]  /*14b50*/  LDL R13, [R1+0x71c] ;  /* 0x00071c00010d7983 */ /* 0x000f280000100800 */
[----:B0-----:R-:W4:Y:S04]  /*14b60*/  LDL R2, [R1+0x708] ;  /* 0x0007080001027983 */ /* 0x001f280000100800 */
[----:B------:R-:W-:Y:S04]  /*14b70*/  STL [R1+0x10], R17 ;  /* 0x0000101101007387 */ /* 0x000fe80000100800 */
[----:B---3--:R0:W-:Y:S04]  /*14b80*/  STL [R1+0xdc0], R29 ;  /* 0x000dc01d01007387 */ /* 0x0081e80000100800 */
[----:B0-----:R-:W3:Y:S01]  /*14b90*/  LDL.LU R29, [R1] ;  /* 0x00000000011d7983 */ /* 0x001ee20000300800 */
[----:B------:R-:W-:Y:S01]  /*14ba0*/  PRMT R28, RZ, 0x7610, R28 ;  /* 0x00007610ff1c7816 */ /* 0x000fe2000000001c */
[----:B--2---:R-:W-:Y:S01]  /*14bb0*/  IMAD.X R7, R22, 0x1, R11, P1 ;  /* 0x0000000116077824 */ /* 0x004fe200008e060b */
[----:B------:R-:W-:Y:S01]  /*14bc0*/  PRMT R26, RZ, 0x7610, R26 ;  /* 0x00007610ff1a7816 */ /* 0x000fe2000000001a */
[----:B------:R-:W2:Y:S04]  /*14bd0*/  LDL R11, [R1+0x718] ;  /* 0x00071800010b7983 */ /* 0x000ea80000100800 */
[----:B------:R-:W2:Y:S04]  /*14be0*/  @!P0 LDG.E.U8 R28, desc[UR8][R6.64] ;  /* 0x00000008061c8981 */ /* 0x000ea8000c1e1100 */
[----:B---3--:R0:W3:Y:S01]  /*14bf0*/  @!P0 LDG.E.U8 R29, desc[UR8][R8.64] ;  /* 0x00000008081d8981 */ /* 0x0080e2000c1e1100 */
[----:B-----5:R-:W-:-:S05]  /*14c00*/  IADD3 R4, P1, PT, R0, R14, RZ ;  /* 0x0000000e00047210 */ /* 0x020fca0007f3e0ff */
[----:B----4-:R-:W-:Y:S01]  /*14c10*/  IMAD.X R5, R22, 0x1, R12, P1 ;  /* 0x0000000116057824 */ /* 0x010fe200008e060c */
[----:B0-----:R-:W-:-:S04]  /*14c20*/  IADD3 R8, P2, PT, R0, R10, RZ ;  /* 0x0000000a00087210 */ /* 0x001fc80007f5e0ff */
[----:B------:R-:W4:Y:S01]  /*14c30*/  @!P0 LDG.E.U8 R26, desc[UR8][R4.64] ;  /* 0x00000008041a8981 */ /* 0x000f22000c1e1100 */
[----:B------:R-:W-:-:S03]  /*14c40*/  IMAD.X R9, R22, 0x1, R2, P2 ;  /* 0x0000000116097824 */ /* 0x000fc600010e0602 */
[----:B---3--:R-:W-:Y:S04]  /*14c50*/  STL [R1+0xdc8], R29 ;  /* 0x000dc81d01007387 */ /* 0x008fe80000100800 */
[----:B--2---:R-:W-:Y:S04]  /*14c60*/  STL [R1+0xdcc], R28 ;  /* 0x000dcc1c01007387 */ /* 0x004fe80000100800 */
[----:B------:R-:W2:Y:S04]  /*14c70*/  LDL R10, [R1+0x72c] ;  /* 0x00072c00010a7983 */ /* 0x000ea80000100800 */
[----:B------:R-:W3:Y:S04]  /*14c80*/  LDL R12, [R1+0x73c] ;  /* 0x00073c00010c7983 */ /* 0x000ee80000100800 */
[----:B------:R0:W-:Y:S04]  /*14c90*/  STL [R1+0xc], R15 ;  /* 0x00000c0f01007387 */ /* 0x0001e80000100800 */
[----:B------:R-:W5:Y:S04]  /*14ca0*/  LDL R14, [R1+0x74c] ;  /* 0x00074c00010e7983 */ /* 0x000f680000100800 */
[----:B------:R-:W5:Y:S04]  /*14cb0*/  LDL R2, [R1+0x738] ;  /* 0x0007380001027983 */ /* 0x000f680000100800 */
[----:B0-----:R-:W5:Y:S01]  /*14cc0*/  LDL R15, [R1+0x728] ;  /* 0x00072800010f7983 */ /* 0x001f620000100800 */
[----:B------:R-:W-:-:S02]  /*14cd0*/  PRMT R27, RZ, 0x7610, R27 ;  /* 0x00007610ff1b7816 */ /* 0x000fc4000000001b */
[----:B------:R-:W-:Y:S01]  /*14ce0*/  IADD3 R6, P1, PT, R0, R13, RZ ;  /* 0x0000000d00067210 */ /* 0x000fe20007f3e0ff */
[----:B----4-:R0:W-:Y:S04]  /*14cf0*/  STL [R1+0xdd0], R26 ;  /* 0x000dd01a01007387 */ /* 0x0101e80000100800 */
[----:B------:R-:W-:Y:S01]  /*14d00*/  IMAD.X R7, R22, 0x1, R11, P1 ;  /* 0x0000000116077824 */ /* 0x000fe200008e060b */
[----:B------:R2:W4:Y:S04]  /*14d10*/  @!P0 LDG.E.U8 R27, desc[UR8][R8.64] ;  /* 0x00000008081b8981 */ /* 0x000528000c1e1100 */
[----:B------:R-:W4:Y:S01]  /*14d20*/  LDL R13, [R1+0x748] ;  /* 0x00074800010d7983 */ /* 0x000f220000100800 */
[----:B------:R-:W-:-:S03]  /*14d30*/  PRMT R25, RZ, 0x7610, R25 ;  /* 0x00007610ff197816 */ /* 0x000fc60000000019 */
[----:B------:R-:W4:Y:S04]  /*14d40*/  LDL R11, [R1+0x75c] ;  /* 0x00075c00010b7983 */ /* 0x000f280000100800 */
[----:B------:R3:W4:Y:S01]  /*14d50*/  @!P0 LDG.E.U8 R25, desc[UR8][R6.64] ;  /* 0x0000000806198981 */ /* 0x000722000c1e1100 */
[----:B------:R-:W-:Y:S02]  /*14d60*/  PRMT R24, RZ, 0x7610, R24 ;  /* 0x00007610ff187816 */ /* 0x000fe40000000018 */
[----:B------:R-:W-:Y:S01]  /*14d70*/  PRMT R3, RZ, 0x7610, R3 ;  /* 0x00007610ff037816 */ /* 0x000fe20000000003 */
[----:B0-----:R-:W4:Y:S01]  /*14d80*/  LDL R26, [R1+0x734] ;  /* 0x00073400011a7983 */ /* 0x001f220000100800 */
[----:B------:R-:W-:-:S03]  /*14d90*/  PRMT R23, RZ, 0x7610, R23 ;  /* 0x00007610ff177816 */ /* 0x000fc60000000017 */
[----:B------:R-:W4:Y:S04]  /*14da0*/  LDL R28, [R1+0x744] ;  /* 0x00074400011c7983 */ /* 0x000f280000100800 */
[----:B------:R-:W4:Y:S04]  /*14db0*/  LDL R17, [R1+0x740] ;  /* 0x0007400001117983 */ /* 0x000f280000100800 */
[----:B------:R-:W4:Y:S04]  /*14dc0*/  LDL R29, [R1+0x720] ;  /* 0x00072000011d7983 */ /* 0x000f280000100800 */
[----:B------:R-:W4:Y:S01]  /*14dd0*/  LDL R16, [R1+0x754] ;  /* 0x0007540001107983 */ /* 0x000f220000100800 */
[----:B--2---:R-:W-:-:S03]  /*14de0*/  IADD3 R8, P1, PT, R0, R10, RZ ;  /* 0x0000000a00087210 */ /* 0x004fc60007f3e0ff */
[----:B------:R-:W2:Y:S01]  /*14df0*/  LDL R10, [R1+0x77c] ;  /* 0x00077c00010a7983 */ /* 0x000ea20000100800 */
[----:B---3--:R-:W-:-:S03]  /*14e00*/  IADD3 R6, P2, PT, R0, R12, RZ ;  /* 0x0000000c00067210 */ /* 0x008fc60007f5e0ff */
[----:B------:R-:W3:Y:S01]  /*14e10*/  LDL R12, [R1+0x758] ;  /* 0x00075800010c7983 */ /* 0x000ee20000100800 */
[----:B-----5:R-:W-:Y:S01]  /*14e20*/  IMAD.X R9, R22, 0x1, R15, P1 ;  /* 0x0000000116097824 */ /* 0x020fe200008e060f */
[----:B------:R-:W-:Y:S02]  /*14e30*/  IADD3 R4, P1, PT, R0, R14, RZ ;  /* 0x0000000e00047210 */ /* 0x000fe40007f3e0ff */
[----:B------:R-:W5:Y:S04]  /*14e40*/  LDL R15, [R1+0x76c] ;  /* 0x00076c00010f7983 */ /* 0x000f680000100800 */
[----:B------:R-:W5:Y:S01]  /*14e50*/  LDL R14, [R1+0x778] ;  /* 0x00077800010e7983 */ /* 0x000f620000100800 */
[----:B------:R-:W-:-:S03]  /*14e60*/  IMAD.X R7, R22, 0x1, R2, P2 ;  /* 0x0000000116077824 */ /* 0x000fc600010e0602 */
[----:B------:R-:W5:Y:S01]  /*14e70*/  LDL R2, [R1+0x768] ;  /* 0x0007680001027983 */ /* 0x000f620000100800 */
[----:B----4-:R-:W-:-:S03]  /*14e80*/  IMAD.X R5, R22, 0x1, R13, P1 ;  /* 0x0000000116057824 */ /* 0x010fc600008e060d */
[----:B------:R0:W4:Y:S04]  /*14e90*/  @!P0 LDG.E.U8 R24, desc[UR8][R6.64] ;  /* 0x0000000806188981 */ /* 0x000128000c1e1100 */
[----:B------:R1:W4:Y:S04]  /*14ea0*/  @!P0 LDG.E.U8 R3, desc[UR8][R4.64] ;  /* 0x0000000804038981 */ /* 0x000328000c1e1100 */
[----:B------:R-:W4:Y:S01]  /*14eb0*/  LDL R13, [R1+0x714] ;  /* 0x00071400010d7983 */ /* 0x000f220000100800 */
[----:B0-----:R-:W-:-:S03]  /*14ec0*/  IADD3 R6, P1, PT, R0, R11, RZ ;  /* 0x0000000b00067210 */ /* 0x001fc60007f3e0ff */
[----:B------:R0:W4:Y:S01]  /*14ed0*/  @!P0 LDG.E.U8 R23, desc[UR8][R8.64] ;  /* 0x0000000808178981 */ /* 0x000122000c1e1100 */
[----:B-1----:R-:W-:Y:S02]  /*14ee0*/  PRMT R5, RZ, 0x7610, R5 ;  /* 0x00007610ff057816 */ /* 0x002fe40000000005 */
[----:B--2---:R-:W-:Y:S01]  /*14ef0*/  IADD3 R10, P2, PT, R0, R10, RZ ;  /* 0x0000000a000a7210 */ /* 0x004fe20007f5e0ff */
[C---:B---3--:R-:W-:Y:S01]  /*14f00*/  IMAD.X R7, R22.reuse, 0x1, R12, P1 ;  /* 0x0000000116077824 */ /* 0x048fe200008e060c */
[----:B------:R-:W-:Y:S01]  /*14f10*/  PRMT R4, RZ, 0x7610, R4 ;  /* 0x00007610ff047816 */ /* 0x000fe20000000004 */
[----:B------:R-:W2:Y:S05]  /*14f20*/  LDL R12, [R1+0x724] ;  /* 0x00072400010c7983 */ /* 0x000eaa0000100800 */
[----:B------:R1:W3:Y:S01]  /*14f30*/  @!P0 LDG.E.U8 R4, desc[UR8][R6.64] ;  /* 0x0000000806048981 */ /* 0x0002e2000c1e1100 */
[----:B-----5:R-:W-:Y:S01]  /*14f40*/  IMAD.X R11, R22, 0x1, R14, P2 ;  /* 0x00000001160b7824 */ /* 0x020fe200010e060e */
[----:B0-----:R-:W-:-:S04]  /*14f50*/  IADD3 R8, P1, PT, R0, R15, RZ ;  /* 0x0000000f00087210 */ /* 0x001fc80007f3e0ff */
[----:B------:R-:W5:Y:S01]  /*14f60*/  @!P0 LDG.E.U8 R5, desc[UR8][R10.64] ;  /* 0x000000080a058981 */ /* 0x000f62000c1e1100 */
[----:B------:R-:W-:-:S03]  /*14f70*/  IMAD.X R9, R22, 0x1, R2, P1 ;  /* 0x0000000116097824 */ /* 0x000fc600008e0602 */
[----:B------:R-:W2:Y:S04]  /*14f80*/  LDL R2, [R1+0x730] ;  /* 0x0007300001027983 */ /* 0x000ea80000100800 */
[----:B------:R-:W2:Y:S01]  /*14f90*/  LDL R11, [R1+0x710] ;  /* 0x00071000010b7983 */ /* 0x000ea20000100800 */
[----:B----4-:R-:W-:Y:S02]  /*14fa0*/  IADD3 R14, P1, PT, R0, R13, RZ ;  /* 0x0000000d000e7210 */ /* 0x010fe40007f3e0ff */
[----:B-1----:R-:W-:Y:S02]  /*14fb0*/  PRMT R6, RZ, 0x7610, R6 ;  /* 0x00007610ff067816 */ /* 0x002fe40000000006 */
[----:B------:R-:W-:-:S04]  /*14fc0*/  PRMT R7, RZ, 0x7610, R7 ;  /* 0x00007610ff077816 */ /* 0x000fc80000000007 */
[----:B------:R0:W4:Y:S02]  /*14fd0*/  @!P0 LDG.E.U8 R6, desc[UR8][R8.64] ;  /* 0x0000000808068981 */ /* 0x000124000c1e1100 */
[----:B0-----:R-:W-:Y:S01]  /*14fe0*/  PRMT R9, RZ, 0x7610, R9 ;  /* 0x00007610ff097816 */ /* 0x001fe20000000009 */
[----:B--2---:R-:W-:Y:S01]  /*14ff0*/  IMAD.X R15, R22, 0x1, R11, P1 ;  /* 0x00000001160f7824 */ /* 0x004fe200008e060b */
[----:B------:R-:W-:Y:S02]  /*15000*/  IADD3 R10, P1, PT, R0, R26, RZ ;  /* 0x0000001a000a7210 */ /* 0x000fe40007f3e0ff */
[----:B------:R-:W2:Y:S03]  /*15010*/  LDL R26, [R1+0x750] ;  /* 0x00075000011a7983 */ /* 0x000ea60000100800 */
[----:B------:R-:W-:Y:S01]  /*15020*/  IMAD.X R11, R22, 0x1, R2, P1 ;  /* 0x00000001160b7824 */ /* 0x000fe200008e0602 */
[----:B------:R0:W3:Y:S04]  /*15030*/  @!P0 LDG.E.U8 R7, desc[UR8][R14.64] ;  /* 0x000000080e078981 */ /* 0x0000e8000c1e1100 */
[----:B------:R1:W3:Y:S04]  /*15040*/  @!P0 LDG.E.U8 R9, desc[UR8][R10.64] ;  /* 0x000000080a098981 */ /* 0x0002e8000c1e1100 */
[----:B------:R-:W3:Y:S01]  /*15050*/  LDL R2, [R1+0x760] ;  /* 0x0007600001027983 */ /* 0x000ee20000100800 */
[----:B0-----:R-:W-:-:S02]  /*15060*/  IADD3 R14, P1, PT, R0, R28, RZ ;  /* 0x0000001c000e7210 */ /* 0x001fc40007f3e0ff */
[----:B------:R-:W-:Y:S01]  /*15070*/  IADD3 R12, P2, PT, R0, R12, RZ ;  /* 0x0000000c000c7210 */ /* 0x000fe20007f5e0ff */
[----:B------:R-:W3:Y:S01]  /*15080*/  LDL R28, [R1+0x704] ;  /* 0x00070400011c7983 */ /* 0x000ee20000100800 */
[----:B-1----:R-:W-:Y:S01]  /*15090*/  PRMT R10, RZ, 0x7610, R10 ;  /* 0x00007610ff0a7816 */ /* 0x002fe2000000000a */
[C---:B------:R-:W-:Y:S01]  /*150a0*/  IMAD.X R15, R22.reuse, 0x1, R17, P1 ;  /* 0x00000001160f7824 */ /* 0x040fe200008e0611 */
[----:B------:R-:W-:Y:S01]  /*150b0*/  PRMT R8, RZ, 0x7610, R8 ;  /* 0x00007610ff087816 */ /* 0x000fe20000000008 */
[----:B------:R-:W-:Y:S01]  /*150c0*/  IMAD.X R13, R22, 0x1, R29, P2 ;  /* 0x00000001160d7824 */ /* 0x000fe200010e061d */
[----:B------:R-:W-:Y:S01]  /*150d0*/  PRMT R11, RZ, 0x7610, R11 ;  /* 0x00007610ff0b7816 */ /* 0x000fe2000000000b */
[----:B------:R-:W3:Y:S04]  /*150e0*/  LDL R17, [R1+0x770] ;  /* 0x0007700001117983 */ /* 0x000ee80000100800 */
[----:B------:R-:W3:Y:S04]  /*150f0*/  @!P0 LDG.E.U8 R10, desc[UR8][R14.64] ;  /* 0x000000080e0a8981 */ /* 0x000ee8000c1e1100 */
[----:B------:R0:W3:Y:S04]  /*15100*/  @!P0 LDG.E.U8 R8, desc[UR8][R12.64] ;  /* 0x000000080c088981 */ /* 0x0000e8000c1e1100 */
[----:B------:R-:W3:Y:S04]  /*15110*/  LDL R29, [R1+0x780] ;  /* 0x00078000011d7983 */ /* 0x000ee80000100800 */
[----:B------:R-:W3:Y:S01]  /*15120*/  LDL R15, [R1+0x764] ;  /* 0x00076400010f7983 */ /* 0x000ee20000100800 */
[----:B0-----:R-:W-:-:S03]  /*15130*/  IADD3 R12, P1, PT, R0, R16, RZ ;  /* 0x00000010000c7210 */ /* 0x001fc60007f3e0ff */
[----:B------:R-:W4:Y:S02]  /*15140*/  LDL R16, [R1+0x784] ;  /* 0x0007840001107983 */ /* 0x000f240000100800 */
[----:B--2---:R-:W-:Y:S02]  /*15150*/  IMAD.X R13, R22, 0x1, R26, P1 ;  /* 0x00000001160d7824 */ /* 0x004fe400008e061a */
[----:B------:R-:W2:Y:S04]  /*15160*/  LDL R26, [R1+0x700] ;  /* 0x00070000011a7983 */ /* 0x000ea80000100800 */
[----:B------:R0:W2:Y:S02]  /*15170*/  @!P0 LDG.E.U8 R11, desc[UR8][R12.64] ;  /* 0x000000080c0b8981 */ /* 0x0000a4000c1e1100 */
[----:B0-----:R-:W-:-:S02]  /*15180*/  PRMT R12, RZ, 0x7610, R12 ;  /* 0x00007610ff0c7816 */ /* 0x001fc4000000000c */
[----:B---3--:R-:W-:-:S05]  /*15190*/  IADD3 R14, P1, PT, R0, R15, RZ ;  /* 0x0000000f000e7210 */ /* 0x008fca0007f3e0ff */
[----:B------:R-:W-:Y:S01]  /*151a0*/  IMAD.X R15, R22, 0x1, R2, P1 ;  /* 0x00000001160f7824 */ /* 0x000fe200008e0602 */
[----:B------:R-:W-:Y:S01]  /*151b0*/  PRMT R13, RZ, 0x7610, R13 ;  /* 0x00007610ff0d7816 */ /* 0x000fe2000000000d */
[----:B------:R-:W3:Y:S04]  /*151c0*/  LDL R2, [R1+0x654] ;  /* 0x0006540001027983 */ /* 0x000ee80000100800 */
[----:B------:R0:W2:Y:S04]  /*151d0*/  @!P0 LDG.E.U8 R12, desc[UR8][R14.64] ;  /* 0x000000080e0c8981 */ /* 0x0000a8000c1e1100 */
[----:B------:R-:W0:Y:S02]  /*151e0*/  LDL R15, [R1+0x774] ;  /* 0x00077400010f7983 */ /* 0x000e240000100800 */
[----:B0-----:R-:W-:-:S05]  /*151f0*/  IADD3 R14, P1, PT, R0, R15, RZ ;  /* 0x0000000f000e7210 */ /* 0x001fca0007f3e0ff */
[----:B------:R-:W-:Y:S01]  /*15200*/  IMAD.X R15, R22, 0x1, R17, P1 ;  /* 0x00000001160f7824 */ /* 0x000fe200008e0611 */
[----:B----4-:R-:W-:-:S04]  /*15210*/  IADD3 R16, P1, PT, R0, R16, RZ ;  /* 0x0000001000107210 */ /* 0x010fc80007f3e0ff */
[----:B------:R0:W4:Y:S01]  /*15220*/  @!P0 LDG.E.U8 R13, desc[UR8][R14.64] ;  /* 0x000000080e0d8981 */ /* 0x000122000c1e1100 */
[----:B------:R-:W-:Y:S01]  /*15230*/  IMAD.X R17, R22, 0x1, R29, P1 ;  /* 0x0000000116117824 */ /* 0x000fe200008e061d */
[----:B------:R-:W-:Y:S02]  /*15240*/  PRMT R18, RZ, 0x7610, R18 ;  /* 0x00007610ff127816 */ /* 0x000fe40000000012 */
[----:B------:R-:W-:Y:S01]  /*15250*/  PRMT R19, RZ, 0x7610, R19 ;  /* 0x00007610ff137816 */ /* 0x000fe20000000013 */
[----:B------:R-:W4:Y:S01]  /*15260*/  LDL R29, [R1+0x444] ;  /* 0x00044400011d7983 */ /* 0x000f220000100800 */
[----:B0-----:R-:W-:-:S06]  /*15270*/  PRMT R14, RZ, 0x7610, R14 ;  /* 0x00007610ff0e7816 */ /* 0x001fcc000000000e */
[----:B------:R0:W4:Y:S01]  /*15280*/  @!P0 LDG.E.U8 R14, desc[UR8][R16.64] ;  /* 0x00000008100e8981 */ /* 0x000122000c1e1100 */
[----:B------:R-:W-:Y:S02]  /*15290*/  PRMT R15, RZ, 0x7610, R15 ;  /* 0x00007610ff0f7816 */ /* 0x000fe4000000000f */
[----:B0-----:R-:W-:Y:S02]  /*152a0*/  IADD3 R16, P1, PT, R0, R28, RZ ;  /* 0x0000001c00107210 */ /* 0x001fe40007f3e0ff */
[----:B------:R-:W4:Y:S03]  /*152b0*/  LDL R28, [R1+0x440] ;  /* 0x00044000011c7983 */ /* 0x000f260000100800 */
[----:B--2---:R-:W-:Y:S02]  /*152c0*/  IMAD.X R17, R22, 0x1, R26, P1 ;  /* 0x0000000116117824 */ /* 0x004fe400008e061a */
[----:B------:R-:W2:Y:S04]  /*152d0*/  LDL R26, [R1+0x394] ;  /* 0x00039400011a7983 */ /* 0x000ea80000100800 */
[----:B------:R3:W2:Y:S04]  /*152e0*/  @!P0 LDG.E.U8 R15, desc[UR8][R16.64] ;  /* 0x00000008100f8981 */ /* 0x0006a8000c1e1100 */
[----:B------:R-:W2:Y:S01]  /*152f0*/  LDL R17, [R1+0x650] ;  /* 0x0006500001117983 */ /* 0x000ea20000100800 */
[----:B---3--:R-:W-:-:S03]  /*15300*/  IADD3 R16, P1, PT, R0, R2, RZ ;  /* 0x0000000200107210 */ /* 0x008fc60007f3e0ff */
[----:B------:R-:W3:Y:S02]  /*15310*/  LDL R2, [R1+0x390] ;  /* 0x0003900001027983 */ /* 0x000ee40000100800 */
[----:B--2---:R-:W-:-:S05]  /*15320*/  IMAD.X R17, R22, 0x1, R17, P1 ;  /* 0x0000000116117824 */ /* 0x004fca00008e0611 */
[----:B------:R0:W2:Y:S04]  /*15330*/  @!P0 LDG.E.U8 R18, desc[UR8][R16.64] ;  /* 0x0000000810128981 */ /* 0x0000a8000c1e1100 */
[----:B------:R-:W0:Y:S02]  /*15340*/  LDL R17, [R1+0x5a4] ;  /* 0x0005a40001117983 */ /* 0x000e240000100800 */
[----:B0-----:R-:W-:Y:S02]  /*15350*/  IADD3 R16, P1, PT, R0, R17, RZ ;  /* 0x0000001100107210 */ /* 0x001fe40007f3e0ff */
[----:B------:R-:W2:Y:S03]  /*15360*/  LDL R17, [R1+0x5a0] ;  /* 0x0005a00001117983 */ /* 0x000ea60000100800 */
[----:B--2---:R-:W-:-:S05]  /*15370*/  IMAD.X R17, R22, 0x1, R17, P1 ;  /* 0x0000000116117824 */ /* 0x004fca00008e0611 */
[----:B------:R0:W2:Y:S04]  /*15380*/  @!P0 LDG.E.U8 R19, desc[UR8][R16.64] ;  /* 0x0000000810138981 */ /* 0x0000a8000c1e1100 */
[----:B------:R-:W0:Y:S02]  /*15390*/  LDL R17, [R1+0x4f4] ;  /* 0x0004f40001117983 */ /* 0x000e240000100800 */
[----:B0-----:R-:W-:Y:S02]  /*153a0*/  IADD3 R16, P1, PT, R0, R17, RZ ;  /* 0x0000001100107210 */ /* 0x001fe40007f3e0ff */
[----:B------:R-:W2:Y:S01]  /*153b0*/  LDL R17, [R1+0x4f0] ;  /* 0x0004f00001117983 */ /* 0x000ea20000100800 */
[----:B------:R-:W-:Y:S01]  /*153c0*/  PRMT R20, RZ, 0x7610, R20 ;  /* 0x00007610ff147816 */ /* 0x000fe20000000014 */
[----:B------:R-:W0:Y:S01]  /*153d0*/  S2UR UR7, SR_CgaCtaId ;  /* 0x00000000000779c3 */ /* 0x000e220000008800 */
[----:B------:R-:W-:Y:S01]  /*153e0*/  PRMT R21, RZ, 0x7610, R21 ;  /* 0x00007610ff157816 */ /* 0x000fe20000000015 */
[----:B------:R-:W-:-:S02]  /*153f0*/  UMOV UR6, 0x400 ;  /* 0x0000040000067882 */ /* 0x000fc40000000000 */
[----:B0-----:R-:W-:Y:S01]  /*15400*/  ULEA UR6, UR7, UR6, 0x18 ;  /* 0x0000000607067291 */ /* 0x001fe2000f8ec0ff */
[----:B--2---:R-:W-:-:S05]  /*15410*/  IMAD.X R17, R22, 0x1, R17, P1 ;  /* 0x0000000116117824 */ /* 0x004fca00008e0611 */
[----:B------:R4:W2:Y:S02]  /*15420*/  @!P0 LDG.E.U8 R20, desc[UR8][R16.64] ;  /* 0x0000000810148981 */ /* 0x0008a4000c1e1100 */
[----:B----4-:R-:W-:Y:S02]  /*15430*/  IADD3 R16, P1, PT, R0, R29, RZ ;  /* 0x0000001d00107210 */ /* 0x010fe40007f3e0ff */
[----:B------:R-:W0:Y:S03]  /*15440*/  S2R R29, SR_TID.X ;  /* 0x00000000001d7919 */ /* 0x000e260000002100 */
[----:B------:R-:W-:-:S05]  /*15450*/  IMAD.X R17, R22, 0x1, R28, P1 ;  /* 0x0000000116117824 */ /* 0x000fca00008e061c */
[----:B------:R1:W4:Y:S02]  /*15460*/  @!P0 LDG.E.U8 R21, desc[UR8][R16.64] ;  /* 0x0000000810158981 */ /* 0x000324000c1e1100 */
[----:B-1----:R-:W-:-:S05]  /*15470*/  IADD3 R16, P1, PT, R0, R26, RZ ;  /* 0x0000001a00107210 */ /* 0x002fca0007f3e0ff */
[----:B---3--:R-:W-:Y:S01]  /*15480*/  IMAD.X R17, R22, 0x1, R2, P1 ;  /* 0x0000000116117824 */ /* 0x008fe200008e0602 */
[----:B------:R-:W-:-:S06]  /*15490*/  PRMT R22, RZ, 0x7610, R22 ;  /* 0x00007610ff167816 */ /* 0x000fcc0000000016 */
[----:B------:R1:W3:Y:S01]  /*154a0*/  @!P0 LDG.E.U8 R22, desc[UR8][R16.64] ;  /* 0x0000000810168981 */ /* 0x0002e2000c1e1100 */
[----:B0-----:R-:W-:-:S04]  /*154b0*/  SHF.R.S32.HI R0, RZ, 0x2, R29 ;  /* 0x00000002ff007819 */ /* 0x001fc8000001141d */
[----:B------:R-:W-:Y:S01]  /*154c0*/  SGXT R0, R0, 0x1 ;  /* 0x000000010000781a */ /* 0x000fe20000000200 */
[----:B-1----:R-:W-:-:S03]  /*154d0*/  IMAD.SHL.U32 R16, R29, 0x40, RZ ;  /* 0x000000401d107824 */ /* 0x002fc600078e00ff */
[----:B------:R-:W-:Y:S01]  /*154e0*/  LOP3.LUT R0, R0, 0x90, RZ, 0xc0, !PT ;  /* 0x0000009000007812 */ /* 0x000fe200078ec0ff */
[----:B------:R-:W-:Y:S01]  /*154f0*/  IMAD.SHL.U32 R17, R29, 0x2, RZ ;  /* 0x000000021d117824 */ /* 0x000fe200078e00ff */
[----:B------:R-:W-:-:S04]  /*15500*/  LOP3.LUT R16, R16, 0x400, RZ, 0xc0, !PT ;  /* 0x0000040010107812 */ /* 0x000fc800078ec0ff */
[----:B------:R-:W-:Y:S01]  /*15510*/  LOP3.LUT R17, R0, 0x10, R17, 0x78, !PT ;  /* 0x0000001000117812 */ /* 0x000fe200078e7811 */
[----:B------:R-:W-:Y:S01]  /*15520*/  VIADD R0, R16, UR6 ;  /* 0x0000000610007c36 */ /* 0x000fe20008000000 */
[C---:B------:R-:W-:Y:S02]  /*15530*/  LOP3.LUT R16, R29.reuse, 0x3, RZ, 0xc0, !PT ;  /* 0x000000031d107812 */ /* 0x040fe400078ec0ff */
[----:B------:R-:W-:-:S03]  /*15540*/  LOP3.LUT R26, R29, 0x3, RZ, 0xc0, !PT ;  /* 0x000000031d1a7812 */ /* 0x000fc600078ec0ff */
[----:B------:R-:W-:Y:S01]  /*15550*/  IMAD R0, R16, 0x20, R0 ;  /* 0x0000002010007824 */ /* 0x000fe200078e0200 */
[----:B------:R-:W-:-:S04]  /*15560*/  SHF.R.U32.HI R16, RZ, 0x2, R29 ;  /* 0x00000002ff107819 */ /* 0x000fc8000001161d */
[----:B------:R-:W-:Y:S01]  /*15570*/  SGXT.U32 R2, R16, 0x3 ;  /* 0x000000031002781a */ /* 0x000fe20000000000 */
[----:B------:R-:W-:Y:S01]  /*15580*/  IMAD R16, R26, 0x88, RZ ;  /* 0x000000881a107824 */ /* 0x000fe200078e02ff */
[----:B------:R-:W-:-:S04]  /*15590*/  LOP3.LUT R26, R29, 0x60, RZ, 0xc0, !PT ;  /* 0x000000601d1a7812 */ /* 0x000fc800078ec0ff */
[----:B------:R-:W-:Y:S01]  /*155a0*/  LOP3.LUT R16, R16, R2, RZ, 0xfc, !PT ;  /* 0x0000000210107212 */ /* 0x000fe200078efcff */
[----:B------:R-:W-:-:S03]  /*155b0*/  IMAD R0, R26, 0x8, R0 ;  /* 0x000000081a007824 */ /* 0x000fc600078e0200 */
[----:B------:R-:W-:-:S05]  /*155c0*/  LOP3.LUT R26, R16, 0x8, RZ, 0x3c, !PT ;  /* 0x00000008101a7812 */ /* 0x000fca00078e3cff */
[----:B------:R-:W0:Y:S04]  /*155d0*/  LDS.U8 R2, [R26+UR4] ;  /* 0x000000041a027984 */ /* 0x000e280008000000 */
[----:B------:R-:W1:Y:S04]  /*155e0*/  LDS.U8 R29, [R26+UR4+0x40] ;  /* 0x000040041a1d7984 */ /* 0x000e680008000000 */
[----:B0-----:R-:W-:Y:S04]  /*155f0*/  STL [R1+0x68], R2 ;  /* 0x0000680201007387 */ /* 0x001fe80000100800 */
[----:B------:R-:W0:Y:S04]  /*15600*/  LDS.U8 R2, [R26+UR4+0x60] ;  /* 0x000060041a027984 */ /* 0x000e280008000000 */
[----:B-1----:R-:W-:Y:S04]  /*15610*/  STL [R1+0x79c], R29 ;  /* 0x00079c1d01007387 */ /* 0x002fe80000100800 */
[----:B------:R-:W1:Y:S04]  /*15620*/  LDS.U8 R29, [R26+UR4+0x200] ;  /* 0x000200041a1d7984 */ /* 0x000e680008000000 */
[----:B0-----:R0:W-:Y:S04]  /*15630*/  STL [R1+0x798], R2 ;  /* 0x0007980201007387 */ /* 0x0011e80000100800 */
[----:B0-----:R-:W2:Y:S04]  /*15640*/  LDL.LU R2, [R1+0x36c] ;  /* 0x00036c0001027983 */ /* 0x001ea80000300800 */
[----:B-1----:R-:W-:Y:S04]  /*15650*/  STL [R1+0x7c], R29 ;  /* 0x00007c1d01007387 */ /* 0x002fe80000100800 */
[----:B------:R-:W0:Y:S01]  /*15660*/  LDS.U8 R29, [R26+UR4+0x220] ;  /* 0x000220041a1d7984 */ /* 0x000e220008000000 */
[----:B------:R-:W-:-:S03]  /*15670*/  IMAD.IADD R0, R17, 0x1, R0 ;  /* 0x0000000111007824 */ /* 0x000fc600078e0200 */
[----:B------:R-:W-:Y:S04]  /*15680*/  LDS.U8 R17, [R26+UR4+0x20] ;  /* 0x000020041a117984 */ /* 0x000fe80008000000 */
[----:B0-----:R-:W-:Y:S04]  /*15690*/  STL [R1+0x78], R29 ;  /* 0x0000781d01007387 */ /* 0x001fe80000100800 */
[----:B------:R-:W0:Y:S04]  /*156a0*/  LDS.U8 R29, [R26+UR4+0x240] ;  /* 0x000240041a1d7984 */ /* 0x000e280008000000 */
[----:B------:R-:W1:Y:S01]  /*156b0*/  LDS.U8 R26, [R26+UR4+0x260] ;  /* 0x000260041a1a7984 */ /* 0x000e620008000000 */
[----:B------:R-:W-:-:S03]  /*156c0*/  LOP3.LUT R28, R16, 0x10, RZ, 0x3c, !PT ;  /* 0x00000010101c7812 */ /* 0x000fc600078e3cff */
[----:B0-----:R-:W-:Y:S04]  /*156d0*/  STL [R1+0x7a4], R29 ;  /* 0x0007a41d01007387 */ /* 0x001fe80000100800 */
[----:B-1----:R-:W-:Y:S04]  /*156e0*/  STL [R1+0x7a0], R26 ;  /* 0x0007a01a01007387 */ /* 0x002fe80000100800 */
[----:B------:R-:W0:Y:S04]  /*156f0*/  LDS.U8 R26, [R28+UR4] ;  /* 0x000000041c1a7984 */ /* 0x000e280008000000 */
[----:B0-----:R-:W-:Y:S04]  /*15700*/  STL [R1+0x374], R26 ;  /* 0x0003741a01007387 */ /* 0x001fe80000100800 */
[----:B------:R-:W0:Y:S04]  /*15710*/  LDS.U8 R26, [R28+UR4+0x20] ;  /* 0x000020041c1a7984 */ /* 0x000e280008000000 */
[----:B0-----:R-:W-:Y:S04]  /*15720*/  STL [R1+0x370], R26 ;  /* 0x0003701a01007387 */ /* 0x001fe80000100800 */
[----:B------:R-:W0:Y:S04]  /*15730*/  LDS.U8 R26, [R28+UR4+0x40] ;  /* 0x000040041c1a7984 */ /* 0x000e280008000000 */
[----:B0-----:R-:W-:Y:S04]  /*15740*/  STL [R1+0x7bc], R26 ;  /* 0x0007bc1a01007387 */ /* 0x001fe80000100800 */
[----:B------:R-:W0:Y:S04]  /*15750*/  LDS.U8 R26, [R28+UR4+0x60] ;  /* 0x000060041c1a7984 */ /* 0x000e280008000000 */
[----:B0-----:R-:W-:Y:S04]  /*15760*/  STL [R1+0x7b8], R26 ;  /* 0x0007b81a01007387 */ /* 0x001fe80000100800 */
[----:B------:R-:W0:Y:S04]  /*15770*/  LDS.U8 R26, [R28+UR4+0x200] ;  /* 0x000200041c1a7984 */ /* 0x000e280008000000 */
[----:B0-----:R-:W-:Y:S04]  /*15780*/  STL [R1+0x37c], R26 ;  /* 0x00037c1a01007387 */ /* 0x001fe80000100800 */
[----:B------:R-:W0:Y:S01]  /*15790*/  LDS.U8 R26, [R28+UR4+0x220] ;  /* 0x000220041c1a7984 */ /* 0x000e220008000000 */
[----:B------:R-:W-:-:S03]  /*157a0*/  LOP3.LUT R29, R16, 0x18, RZ, 0x3c, !PT ;  /* 0x00000018101d7812 */ /* 0x000fc600078e3cff */
[----:B0-----:R-:W-:Y:S04]  /*157b0*/  STL [R1+0x378], R26 ;  /* 0x0003781a01007387 */ /* 0x001fe80000100800 */
[----:B------:R-:W0:Y:S04]  /*157c0*/  LDS.U8 R26, [R28+UR4+0x240] ;  /* 0x000240041c1a7984 */ /* 0x000e280008000000 */
[----:B------:R-:W1:Y:S04]  /*157d0*/  LDS.U8 R28, [R28+UR4+0x260] ;  /* 0x000260041c1c7984 */ /* 0x000e680008000000 */
[----:B0-----:R0:W-:Y:S04]  /*157e0*/  STL [R1+0x7c4], R26 ;  /* 0x0007c41a01007387 */ /* 0x0011e80000100800 */
[----:B0-----:R-:W2:Y:S04]  /*157f0*/  LDL.LU R26, [R1+0xdd0] ;  /* 0x000dd000011a7983 */ /* 0x001ea80000300800 */
        /* <DEDUP_REMOVED lines=33> */
[----:B0-----:R-:W3:Y:S04]  /*15a10*/  LDL.LU R29, [R1+0xdc8] ;  /* 0x000dc800011d7983 */ /* 0x001ee80000300800 */
[----:B-1----:R0:W-:Y:S02]  /*15a20*/  STL [R1+0x7a8], R16 ;  /* 0x0007a81001007387 */ /* 0x0021e40000100800 */
[----:B0-----:R-:W0:Y:S02]  /*15a30*/  S2R R16, SR_TID.X ;  /* 0x0000000000107919 */ /* 0x001e240000002100 */
[----:B0-----:R-:W-:Y:S01]  /*15a40*/  LOP3.LUT R16, R16, 0x7f, RZ, 0xc0, !PT ;  /* 0x0000007f10107812 */ /* 0x001fe200078ec0ff */
[----:B------:R-:W-:Y:S06]  /*15a50*/  BAR.SYNC.DEFER_BLOCKING 0x0 ;  /* 0x0000000000007b1d */ /* 0x000fec0000010000 */
[----:B--2---:R0:W-:Y:S04]  /*15a60*/  STS.U8 [R16+UR4], R2 ;  /* 0x0000000210007988 */ /* 0x0041e80008000004 */
[----:B0-----:R-:W2:Y:S04]  /*15a70*/  LDL.LU R2, [R1+0xdc4] ;  /* 0x000dc40001027983 */ /* 0x001ea80000300800 */
[----:B-----5:R-:W-:Y:S04]  /*15a80*/  STS.U8 [R16+UR4+0x100], R5 ;  /* 0x0001000510007988 */ /* 0x020fe80008000004 */
[----:B------:R0:W-:Y:S04]  /*15a90*/  STS.U8 [R16+UR4+0x200], R6 ;  /* 0x0002000610007988 */ /* 0x0001e80008000004 */
[----:B------:R1:W-:Y:S04]  /*15aa0*/  STS.U8 [R16+UR4+0x300], R4 ;  /* 0x0003000410007988 */ /* 0x0003e80008000004 */
[----:B------:R5:W-:Y:S04]  /*15ab0*/  STS.U8 [R16+UR4+0x400], R3 ;  /* 0x0004000310007988 */ /* 0x000be80008000004 */
[----:B0-----:R-:W4:Y:S04]  /*15ac0*/  LDL.LU R6, [R1+0x2c0] ;  /* 0x0002c00001067983 */ /* 0x001f280000300800 */
[----:B-1----:R-:W4:Y:S04]  /*15ad0*/  LDL.LU R4, [R1+0x2c4] ;  /* 0x0002c40001047983 */ /* 0x002f280000300800 */
[----:B-----5:R-:W5:Y:S04]  /*15ae0*/  LDL.LU R3, [R1+0x2b4] ;  /* 0x0002b40001037983 */ /* 0x020f680000300800 */
[----:B------:R0:W-:Y:S04]  /*15af0*/  STS.U8 [R16+UR4+0x500], R24 ;  /* 0x0005001810007988 */ /* 0x0001e80008000004 */
[----:B------:R1:W-:Y:S04]  /*15b00*/  STS.U8 [R16+UR4+0x600], R23 ;  /* 0x0006001710007988 */ /* 0x0003e80008000004 */
[----:B------:R1:W-:Y:S04]  /*15b10*/  STS.U8 [R16+UR4+0x700], R25 ;  /* 0x0007001910007988 */ /* 0x0003e80008000004 */
[----:B0-----:R-:W4:Y:S04]  /*15b20*/  LDL.LU R24, [R1+0x2b0] ;  /* 0x0002b00001187983 */ /* 0x001f280000300800 */
[----:B-1----:R-:W4:Y:S04]  /*15b30*/  LDL.LU R23, [R1+0x84] ;  /* 0x0000840001177983 */ /* 0x002f280000300800 */
[----:B------:R-:W4:Y:S04]  /*15b40*/  LDL.LU R25, [R1+0x80] ;  /* 0x0000800001197983 */ /* 0x000f280000300800 */
[----:B------:R0:W-:Y:S04]  /*15b50*/  STS.U8 [R16+UR4+0x800], R27 ;  /* 0x0008001b10007988 */ /* 0x0001e80008000004 */
[----:B------:R1:W-:Y:S04]  /*15b60*/  STS.U8 [R16+UR4+0x900], R26 ;  /* 0x0009001a10007988 */ /* 0x0003e80008000004 */
[----:B0-----:R-:W4:Y:S04]  /*15b70*/  LDL.LU R27, [R1+0x74] ;  /* 0x00007400011b7983 */ /* 0x001f280000300800 */
[----:B-1----:R-:W4:Y:S04]  /*15b80*/  LDL.LU R26, [R1+0x5c] ;  /* 0x00005c00011a7983 */ /* 0x002f280000300800 */
[----:B---3--:R0:W-:Y:S04]  /*15b90*/  STS.U8 [R16+UR4+0xa00], R29 ;  /* 0x000a001d10007988 */ /* 0x0081e80008000004 */
[----:B0-----:R-:W3:Y:S04]  /*15ba0*/  LDL.LU R29, [R1+0xdc0] ;  /* 0x000dc000011d7983 */ /* 0x001ee80000300800 */
[----:B------:R-:W3:Y:S04]  /*15bb0*/  LDL.LU R5, [R1+0x2d0] ;  /* 0x0002d00001057983 */ /* 0x000ee80000300800 */
[----:B--2---:R0:W-:Y:S04]  /*15bc0*/  STS.U8 [R16+UR4+0xb00], R2 ;  /* 0x000b000210007988 */ /* 0x0041e80008000004 */
[----:B0-----:R-:W2:Y:S04]  /*15bd0*/  LDL.LU R2, [R1+0xdbc] ;  /* 0x000dbc0001027983 */ /* 0x001ea80000300800 */
        /* <DEDUP_REMOVED lines=22> */
[----:B----4-:R-:W-:Y:S04]  /*15d40*/  STS.U8 [R16+UR4+0x1700], R26 ;  /* 0x0017001a10007988 */ /* 0x010fe80008000004 */
[----:B------:R-:W-:Y:S04]  /*15d50*/  STS.U8 [R16+UR4+0x1800], R27 ;  /* 0x0018001b10007988 */ /* 0x000fe80008000004 */
[----:B------:R-:W-:Y:S04]  /*15d60*/  STS.U8 [R16+UR4+0x1900], R25 ;  /* 0x0019001910007988 */ /* 0x000fe80008000004 */
[----:B------:R-:W-:Y:S04]  /*15d70*/  STS.U8 [R16+UR4+0x1a00], R23 ;  /* 0x001a001710007988 */ /* 0x000fe80008000004 */
[----:B------:R-:W-:Y:S04]  /*15d80*/  STS.U8 [R16+UR4+0x1b00], R24 ;  /* 0x001b001810007988 */ /* 0x000fe80008000004 */
[----:B-----5:R-:W-:Y:S04]  /*15d90*/  STS.U8 [R16+UR4+0x1c00], R3 ;  /* 0x001c000310007988 */ /* 0x020fe80008000004 */
[----:B--2---:R0:W-:Y:S04]  /*15da0*/  STS.U8 [R16+UR4+0x1d00], R2 ;  /* 0x001d000210007988 */ /* 0x0041e80008000004 */
[----:B0-----:R-:W2:Y:S04]  /*15db0*/  LDL.LU R2, [R1+0xd8c] ;  /* 0x000d8c0001027983 */ /* 0x001ea80000300800 */
[----:B------:R-:W4:Y:S04]  /*15dc0*/  LDL.LU R26, [R1+0x320] ;  /* 0x00032000011a7983 */ /* 0x000f280000300800 */
[----:B------:R-:W5:Y:S04]  /*15dd0*/  LDL.LU R27, [R1+0x32c] ;  /* 0x00032c00011b7983 */ /* 0x000f680000300800 */
[----:B------:R-:W3:Y:S04]  /*15de0*/  LDL.LU R25, [R1+0x330] ;  /* 0x0003300001197983 */ /* 0x000ee80000300800 */
[----:B------:R-:W4:Y:S04]  /*15df0*/  LDL.LU R23, [R1+0x340] ;  /* 0x0003400001177983 */ /* 0x000f280000300800 */
[----:B------:R-:W4:Y:S04]  /*15e00*/  LDL.LU R24, [R1+0x344] ;  /* 0x0003440001187983 */ /* 0x000f280000300800 */
[----:B------:R0:W-:Y:S04]  /*15e10*/  STS.U8 [R16+UR4+0x1e00], R4 ;  /* 0x001e000410007988 */ /* 0x0001e80008000004 */
[----:B------:R-:W4:Y:S04]  /*15e20*/  LDL.LU R3, [R1+0x348] ;  /* 0x0003480001037983 */ /* 0x000f280000300800 */
[----:B------:R1:W-:Y:S04]  /*15e30*/  STS.U8 [R16+UR4+0x1f00], R6 ;  /* 0x001f000610007988 */ /* 0x0003e80008000004 */
[----:B0-----:R-:W4:Y:S04]  /*15e40*/  LDL.LU R4, [R1+0x358] ;  /* 0x0003580001047983 */ /* 0x001f280000300800 */
[----:B-1----:R-:W4:Y:S04]  /*15e50*/  LDL.LU R6, [R1+0x35c] ;  /* 0x00035c0001067983 */ /* 0x002f280000300800 */
[----:B--2---:R0:W-:Y:S04]  /*15e60*/  STS.U8 [R16+UR4+0x2000], R2 ;  /* 0x0020000210007988 */ /* 0x0041e80008000004 */
[----:B0-----:R-:W2:Y:S04]  /*15e70*/  LDL.LU R2, [R1+0xd88] ;  /* 0x000d880001027983 */ /* 0x001ea80000300800 */
[----:B---3--:R0:W-:Y:S04]  /*15e80*/  STS.U8 [R16+UR4+0x2100], R5 ;  /* 0x0021000510007988 */ /* 0x0081e80008000004 */
[----:B0-----:R-:W3:Y:S04]  /*15e90*/  LDL.LU R5, [R1+0x360] ;  /* 0x0003600001057983 */ /* 0x001ee80000300800 */
        /* <DEDUP_REMOVED lines=39> */
[----:B--2---:R0:W-:Y:S04]  /*16110*/  STS.U8 [R16+UR4+0x3600], R2 ;  /* 0x0036000210007988 */ /* 0x0041e80008000004 */
[----:B0-----:R-:W2:Y:S04]  /*16120*/  LDL.LU R2, [R1+0xd38] ;  /* 0x000d380001027983 */ /* 0x001ea80000300800 */
[----:B-----5:R0:W-:Y:S04]  /*16130*/  STS.U8 [R16+UR4+0x3700], R27 ;  /* 0x0037001b10007988 */ /* 0x0201e80008000004 */
[----:B------:R-:W-:Y:S04]  /*16140*/  STS.U8 [R16+UR4+0x3800], R25 ;  /* 0x0038001910007988 */ /* 0x000fe80008000004 */
[----:B------:R-:W-:Y:S04]  /*16150*/  STS.U8 [R16+UR4+0x3900], R23 ;  /* 0x0039001710007988 */ /* 0x000fe80008000004 */
[----:B------:R-:W-:Y:S04]  /*16160*/  STS.U8 [R16+UR4+0x3a00], R24 ;  /* 0x003a001810007988 */ /* 0x000fe80008000004 */
[----:B------:R1:W-:Y:S04]  /*16170*/  STS.U8 [R16+UR4+0x3b00], R3 ;  /* 0x003b000310007988 */ /* 0x0003e80008000004 */
[----:B------:R4:W-:Y:S04]  /*16180*/  STS.U8 [R16+UR4+0x3c00], R4 ;  /* 0x003c000410007988 */ /* 0x0009e80008000004 */
[----:B------:R5:W-:Y:S04]  /*16190*/  STS.U8 [R16+UR4+0x3d00], R6 ;  /* 0x003d000610007988 */ /* 0x000be80008000004 */
[----:B---3--:R3:W-:Y:S04]  /*161a0*/  STS.U8 [R16+UR4+0x3e00], R5 ;  /* 0x003e000510007988 */ /* 0x0087e80008000004 */
[----:B------:R-:W2:Y:S04]  /*161b0*/  LDL.LU R26, [R1+0x24] ;  /* 0x00002400011a7983 */ /* 0x000ea80000300800 */
[----:B0-----:R-:W2:Y:S04]  /*161c0*/  LDL.LU R27, [R1+0x28] ;  /* 0x00002800011b7983 */ /* 0x001ea80000300800 */
[----:B-1----:R-:W2:Y:S04]  /*161d0*/  LDL.LU R3, [R1+0x40] ;  /* 0x0000400001037983 */ /* 0x002ea80000300800 */
[----:B------:R-:W2:Y:S04]  /*161e0*/  LDL.LU R25, [R1+0x64] ;  /* 0x0000640001197983 */ /* 0x000ea80000300800 */
[----:B------:R-:W2:Y:S04]  /*161f0*/  LDL.LU R23, [R1+0x70] ;  /* 0x0000700001177983 */ /* 0x000ea80000300800 */
[----:B------:R-:W2:Y:S04]  /*16200*/  LDL.LU R24, [R1+0x88] ;  /* 0x0000880001187983 */ /* 0x000ea80000300800 */
[----:B----4-:R-:W4:Y:S04]  /*16210*/  LDL.LU R4, [R1+0x9c] ;  /* 0x00009c0001047983 */ /* 0x010f280000300800 */
[----:B-----5:R-:W5:Y:S04]  /*16220*/  LDL.LU R6, [R1+0x2ac] ;  /* 0x0002ac0001067983 */ /* 0x020f680000300800 */
[----:B---3--:R-:W3:Y:S04]  /*16230*/  LDL.LU R5, [R1+0x2b8] ;  /* 0x0002b80001057983 */ /* 0x008ee80000300800 */
[----:B--2---:R0:W-:Y:S02]  /*16240*/  STS.U8 [R16+UR4+0x3f00], R2 ;  /* 0x003f000210007988 */ /* 0x0041e40008000004 */
[----:B0-----:R-:W0:Y:S02]  /*16250*/  S2R R2, SR_TID.X ;  /* 0x0000000000027919 */ /* 0x001e240000002100 */
[----:B------:R-:W2:Y:S01]  /*16260*/  LDL.LU R16, [R1+0x2bc] ;  /* 0x0002bc0001107983 */ /* 0x000ea20000300800 */
[----:B0-----:R-:W-:-:S04]  /*16270*/  LOP3.LUT R2, R2, 0x7f, RZ, 0xc0, !PT ;  /* 0x0000007f02027812 */ /* 0x001fc800078ec0ff */
[----:B------:R-:W-:-:S05]  /*16280*/  LOP3.LUT R2, R2, 0x10, RZ, 0x3c, !PT ;  /* 0x0000001002027812 */ /* 0x000fca00078e3cff */
[----:B------:R0:W-:Y:S04]  /*16290*/  STS.U8 [R2+UR4+0x80], R14 ;  /* 0x0000800e02007988 */ /* 0x0001e80008000004 */
[----:B------:R1:W-:Y:S04]  /*162a0*/  STS.U8 [R2+UR4+0x180], R13 ;  /* 0x0001800d02007988 */ /* 0x0003e80008000004 */
[----:B------:R3:W-:Y:S04]  /*162b0*/  STS.U8 [R2+UR4+0x280], R12 ;  /* 0x0002800c02007988 */ /* 0x0007e80008000004 */
[----:B0-----:R-:W2:Y:S04]  /*162c0*/  LDL.LU R14, [R1+0x14] ;  /* 0x00001400010e7983 */ /* 0x001ea80000300800 */
[----:B-1----:R-:W4:Y:S04]  /*162d0*/  LDL.LU R13, [R1+0x10] ;  /* 0x00001000010d7983 */ /* 0x002f280000300800 */
[----:B---3--:R-:W3:Y:S04]  /*162e0*/  LDL.LU R12, [R1+0xc] ;  /* 0x00000c00010c7983 */ /* 0x008ee80000300800 */
[----:B------:R0:W-:Y:S04]  /*162f0*/  STS.U8 [R2+UR4+0x580], R9 ;  /* 0x0005800902007988 */ /* 0x0001e80008000004 */
[----:B------:R1:W-:Y:S04]  /*16300*/  STS.U8 [R2+UR4+0x680], R8 ;  /* 0x0006800802007988 */ /* 0x0003e80008000004 */
[----:B------:R5:W-:Y:S04]  /*16310*/  STS.U8 [R2+UR4+0x780], R7 ;  /* 0x0007800702007988 */ /* 0x000be80008000004 */
[----:B0-----:R-:W3:Y:S04]  /*16320*/  LDL.LU R9, [R1+0x60] ;  /* 0x0000600001097983 */ /* 0x001ee80000300800 */
[----:B-1----:R-:W3:Y:S04]  /*16330*/  LDL.LU R8, [R1+0x50] ;  /* 0x0000500001087983 */ /* 0x002ee80000300800 */
[----:B-----5:R-:W5:Y:S04]  /*16340*/  LDL.LU R7, [R1+0x4c] ;  /* 0x00004c0001077983 */ /* 0x020f680000300800 */
[----:B------:R0:W-:Y:S04]  /*16350*/  STS.U8 [R2+UR4+0x880], R15 ;  /* 0x0008800f02007988 */ /* 0x0001e80008000004 */
[----:B------:R1:W-:Y:S04]  /*16360*/  STS.U8 [R2+UR4+0x980], R28 ;  /* 0x0009801c02007988 */ /* 0x0003e80008000004 */
[----:B0-----:R-:W5:Y:S04]  /*16370*/  LDL.LU R15, [R1+0x3c] ;  /* 0x00003c00010f7983 */ /* 0x001f680000300800 */
[----:B-1----:R-:W5:Y:S04]  /*16380*/  LDL.LU R28, [R1+0x2c] ;  /* 0x00002c00011c7983 */ /* 0x002f680000300800 */
[----:B------:R0:W-:Y:S04]  /*16390*/  STS.U8 [R2+UR4+0x480], R10 ;  /* 0x0004800a02007988 */ /* 0x0001e80008000004 */
[----:B------:R1:W-:Y:S04]  /*163a0*/  STS.U8 [R2+UR4+0x380], R11 ;  /* 0x0003800b02007988 */ /* 0x0003e80008000004 */
[----:B0-----:R-:W5:Y:S04]  /*163b0*/  LDL.LU R10, [R1+0x2c8] ;  /* 0x0002c800010a7983 */ /* 0x001f680000300800 */
[----:B-1----:R-:W5:Y:S04]  /*163c0*/  LDL.LU R11, [R1+0x2cc] ;  /* 0x0002cc00010b7983 */ /* 0x002f680000300800 */
[----:B------:R-:W-:Y:S04]  /*163d0*/  STS.U8 [R2+UR4+0xe80], R26 ;  /* 0x000e801a02007988 */ /* 0x000fe80008000004 */
[----:B------:R-:W-:Y:S04]  /*163e0*/  STS.U8 [R2+UR4+0xf80], R27 ;  /* 0x000f801b02007988 */ /* 0x000fe80008000004 */
[----:B------:R-:W-:Y:S04]  /*163f0*/  STS.U8 [R2+UR4+0x1280], R3 ;  /* 0x0012800302007988 */ /* 0x000fe80008000004 */
[----:B------:R-:W-:Y:S04]  /*16400*/  STS.U8 [R2+UR4+0x1380], R18 ;  /* 0x0013801202007988 */ /* 0x000fe80008000004 */
[----:B------:R-:W-:Y:S04]  /*16410*/  STS.U8 [R2+UR4+0x1780], R25 ;  /* 0x0017801902007988 */ /* 0x000fe80008000004 */
[----:B------:R-:W-:Y:S04]  /*16420*/  STS.U8 [R2+UR4+0x1880], R23 ;  /* 0x0018801702007988 */ /* 0x000fe80008000004 */
[----:B------:R-:W-:Y:S04]  /*16430*/  STS.U8 [R2+UR4+0x1980], R24 ;  /* 0x0019801802007988 */ /* 0x000fe80008000004 */
[----:B--2---:R-:W-:Y:S04]  /*16440*/  STS.U8 [R2+UR4+0xd80], R14 ;  /* 0x000d800e02007988 */ /* 0x004fe80008000004 */
[----:B----4-:R-:W-:Y:S04]  /*16450*/  STS.U8 [R2+UR4+0xc80], R13 ;  /* 0x000c800d02007988 */ /* 0x010fe80008000004 */
[----:B---3--:R0:W-:Y:S04]  /*16460*/  STS.U8 [R2+UR4+0xb80], R12 ;  /* 0x000b800c02007988 */ /* 0x0081e80008000004 */
[----:B0-----:R-:W2:Y:S04]  /*16470*/  LDL.LU R12, [R1+0x2d4] ;  /* 0x0002d400010c7983 */ /* 0x001ea80000300800 */
[----:B------:R-:W3:Y:S04]  /*16480*/  LDL.LU R13, [R1+0x2d8] ;  /* 0x0002d800010d7983 */ /* 0x000ee80000300800 */
[----:B------:R-:W4:Y:S04]  /*16490*/  LDL.LU R14, [R1+0x2dc] ;  /* 0x0002dc00010e7983 */ /* 0x000f280000300800 */
[----:B------:R-:W4:Y:S04]  /*164a0*/  LDL.LU R26, [R1+0x2e0] ;  /* 0x0002e000011a7983 */ /* 0x000f280000300800 */
[----:B------:R-:W4:Y:S04]  /*164b0*/  LDL.LU R27, [R1+0x2e4] ;  /* 0x0002e400011b7983 */ /* 0x000f280000300800 */
[----:B------:R-:W4:Y:S04]  /*164c0*/  LDL.LU R3, [R1+0x2e8] ;  /* 0x0002e80001037983 */ /* 0x000f280000300800 */
[----:B------:R-:W4:Y:S04]  /*164d0*/  LDL.LU R18, [R1+0x2ec] ;  /* 0x0002ec0001127983 */ /* 0x000f280000300800 */
[----:B------:R-:W4:Y:S04]  /*164e0*/  LDL.LU R25, [R1+0x2f0] ;  /* 0x0002f00001197983 */ /* 0x000f280000300800 */
[----:B------:R-:W4:Y:S04]  /*164f0*/  LDL.LU R23, [R1+0x2f8] ;  /* 0x0002f80001177983 */ /* 0x000f280000300800 */
[----:B------:R-:W4:Y:S04]  /*16500*/  LDL.LU R24, [R1+0x2fc] ;  /* 0x0002fc0001187983 */ /* 0x000f280000300800 */
[----:B------:R0:W-:Y:S04]  /*16510*/  STS.U8 [R2+UR4+0x1a80], R4 ;  /* 0x001a800402007988 */ /* 0x0001e80008000004 */
[----:B------:R1:W-:Y:S04]  /*16520*/  STS.U8 [R2+UR4+0x1b80], R6 ;  /* 0x001b800602007988 */ /* 0x0003e80008000004 */
[----:B------:R5:W-:Y:S04]  /*16530*/  STS.U8 [R2+UR4+0x1c80], R5 ;  /* 0x001c800502007988 */ /* 0x000be80008000004 */
[----:B0-----:R-:W4:Y:S04]  /*16540*/  LDL.LU R4, [R1+0x300] ;  /* 0x0003000001047983 */ /* 0x001f280000300800 */
[----:B-1----:R-:W4:Y:S04]  /*16550*/  LDL.LU R6, [R1+0x304] ;  /* 0x0003040001067983 */ /* 0x002f280000300800 */
[----:B------:R0:W-:Y:S04]  /*16560*/  STS.U8 [R2+UR4+0x1d80], R16 ;  /* 0x001d801002007988 */ /* 0x0001e80008000004 */
[----:B-----5:R-:W5:Y:S04]  /*16570*/  LDL.LU R5, [R1+0x308] ;  /* 0x0003080001057983 */ /* 0x020f680000300800 */
[----:B------:R1:W-:Y:S04]  /*16580*/  STS.U8 [R2+UR4+0xa80], R29 ;  /* 0x000a801d02007988 */ /* 0x0003e80008000004 */
[----:B0-----:R-:W5:Y:S04]  /*16590*/  LDL.LU R16, [R1+0x30c] ;  /* 0x00030c0001107983 */ /* 0x001f680000300800 */
[----:B------:R0:W-:Y:S04]  /*165a0*/  STS.U8 [R2+UR4+0x1080], R28 ;  /* 0x0010801c02007988 */ /* 0x0001e80008000004 */
[----:B-1----:R-:W5:Y:S04]  /*165b0*/  LDL.LU R29, [R1+0x310] ;  /* 0x00031000011d7983 */ /* 0x002f680000300800 */
        /* <DEDUP_REMOVED lines=12> */
[----:B0-----:R-:W5:Y:S04]  /*16680*/  LDL.LU R11, [R1+0x338] ;  /* 0x00033800010b7983 */ /* 0x001f680000300800 */
[----:B--2---:R0:W-:Y:S04]  /*16690*/  STS.U8 [R2+UR4+0x2180], R12 ;  /* 0x0021800c02007988 */ /* 0x0041e80008000004 */
[----:B---3--:R1:W-:Y:S04]  /*166a0*/  STS.U8 [R2+UR4+0x2280], R13 ;  /* 0x0022800d02007988 */ /* 0x0083e80008000004 */
[----:B----4-:R2:W-:Y:S04]  /*166b0*/  STS.U8 [R2+UR4+0x2380], R14 ;  /* 0x0023800e02007988 */ /* 0x0105e80008000004 */
[----:B0-----:R-:W3:Y:S04]  /*166c0*/  LDL.LU R12, [R1+0x33c] ;  /* 0x00033c00010c7983 */ /* 0x001ee80000300800 */
[----:B-1----:R-:W4:Y:S04]  /*166d0*/  LDL.LU R13, [R1+0x34c] ;  /* 0x00034c00010d7983 */ /* 0x002f280000300800 */
[----:B------:R0:W-:Y:S04]  /*166e0*/  STS.U8 [R2+UR4+0x2480], R26 ;  /* 0x0024801a02007988 */ /* 0x0001e80008000004 */
[----:B--2---:R-:W2:Y:S04]  /*166f0*/  LDL.LU R14, [R1+0x350] ;  /* 0x00035000010e7983 */ /* 0x004ea80000300800 */
[----:B------:R1:W-:Y:S04]  /*16700*/  STS.U8 [R2+UR4+0x2580], R27 ;  /* 0x0025801b02007988 */ /* 0x0003e80008000004 */
[----:B0-----:R-:W2:Y:S04]  /*16710*/  LDL.LU R26, [R1+0x354] ;  /* 0x00035400011a7983 */ /* 0x001ea80000300800 */
[----:B------:R0:W-:Y:S04]  /*16720*/  STS.U8 [R2+UR4+0x2680], R3 ;  /* 0x0026800302007988 */ /* 0x0001e80008000004 */
[----:B-1----:R-:W2:Y:S04]  /*16730*/  LDL.LU R27, [R1+0x364] ;  /* 0x00036400011b7983 */ /* 0x002ea80000300800 */
[----:B0-----:R-:W2:Y:S04]  /*16740*/  LDL.LU R3, [R1+0x368] ;  /* 0x0003680001037983 */ /* 0x001ea80000300800 */
[----:B------:R0:W-:Y:S04]  /*16750*/  STS.U8 [R2+UR4+0x2880], R25 ;  /* 0x0028801902007988 */ /* 0x0001e80008000004 */
[----:B------:R1:W-:Y:S04]  /*16760*/  STS.U8 [R2+UR4+0x2a80], R23 ;  /* 0x002a801702007988 */ /* 0x0003e80008000004 */
[----:B------:R1:W-:Y:S04]  /*16770*/  STS.U8 [R2+UR4+0x2b80], R24 ;  /* 0x002b801802007988 */ /* 0x0003e80008000004 */
[----:B0-----:R-:W2:Y:S04]  /*16780*/  LDL.LU R25, [R1+0x68] ;  /* 0x0000680001197983 */ /* 0x001ea80000300800 */
[----:B-1----:R-:W2:Y:S04]  /*16790*/  LDL.LU R23, [R1+0x7c] ;  /* 0x00007c0001177983 */ /* 0x002ea80000300800 */
[----:B------:R-:W2:Y:S04]  /*167a0*/  LDL.LU R24, [R1+0x78] ;  /* 0x0000780001187983 */ /* 0x000ea80000300800 */
[----:B------:R-:W-:Y:S04]  /*167b0*/  STS.U8 [R2+UR4+0x1e80], R19 ;  /* 0x001e801302007988 */ /* 0x000fe80008000004 */
[----:B------:R-:W-:Y:S04]  /*167c0*/  STS.U8 [R2+UR4+0x2780], R18 ;  /* 0x0027801202007988 */ /* 0x000fe80008000004 */
[----:B------:R-:W-:Y:S04]  /*167d0*/  STS.U8 [R2+UR4+0x2980], R20 ;  /* 0x0029801402007988 */ /* 0x000fe80008000004 */
[----:B------:R0:W-:Y:S04]  /*167e0*/  STS.U8 [R2+UR4+0x2c80], R4 ;  /* 0x002c800402007988 */ /* 0x0001e80008000004 */
[----:B------:R-:W-:Y:S04]  /*167f0*/  STS.U8 [R2+UR4+0x2d80], R6 ;  /* 0x002d800602007988 */ /* 0x000fe80008000004 */
[----:B-----5:R-:W-:Y:S04]  /*16800*/  STS.U8 [R2+UR4+0x2e80], R5 ;  /* 0x002e800502007988 */ /* 0x020fe80008000004 */
[----:B------:R1:W-:Y:S04]  /*16810*/  STS.U8 [R2+UR4+0x2f80], R16 ;  /* 0x002f801002007988 */ /* 0x0003e80008000004 */
[----:B------:R-:W-:Y:S04]  /*16820*/  STS.U8 [R2+UR4+0x3080], R29 ;  /* 0x0030801d02007988 */ /* 0x000fe80008000004 */
        /* <DEDUP_REMOVED lines=9> */
[----:B0-----:R-:W5:Y:S04]  /*168c0*/  LDL.LU R4, [R1+0x90] ;  /* 0x0000900001047983 */ /* 0x001f680000300800 */
[----:B-1----:R-:W5:Y:S04]  /*168d0*/  LDL.LU R16, [R1+0x8c] ;  /* 0x00008c0001107983 */ /* 0x002f680000300800 */
[----:B------:R-:W5:Y:S04]  /*168e0*/  LDL.LU R6, [R1+0x98] ;  /* 0x0000980001067983 */ /* 0x000f680000300800 */
[----:B------:R-:W5:Y:S04]  /*168f0*/  LDL.LU R5, [R1+0x94] ;  /* 0x0000940001057983 */ /* 0x000f680000300800 */
[----:B---3--:R-:W-:Y:S04]  /*16900*/  STS.U8 [R2+UR4+0x3980], R12 ;  /* 0x0039800c02007988 */ /* 0x008fe80008000004 */
[----:B----4-:R-:W-:Y:S04]  /*16910*/  STS.U8 [R2+UR4+0x3a80], R13 ;  /* 0x003a800d02007988 */ /* 0x010fe80008000004 */
[----:B--2---:R-:W-:Y:S04]  /*16920*/  STS.U8 [R2+UR4+0x3b80], R14 ;  /* 0x003b800e02007988 */ /* 0x004fe80008000004 */
[----:B------:R-:W-:Y:S04]  /*16930*/  STS.U8 [R2+UR4+0x3c80], R26 ;  /* 0x003c801a02007988 */ /* 0x000fe80008000004 */
[----:B------:R-:W-:Y:S04]  /*16940*/  STS.U8 [R2+UR4+0x3d80], R27 ;  /* 0x003d801b02007988 */ /* 0x000fe80008000004 */
[----:B------:R-:W-:Y:S01]  /*16950*/  STS.U8 [R2+UR4+0x3e80], R3 ;  /* 0x003e800302007988 */ /* 0x000fe20008000004 */
[----:B------:R-:W-:Y:S06]  /*16960*/  BAR.SYNC.DEFER_BLOCKING 0x0 ;  /* 0x0000000000007b1d */ /* 0x000fec0000010000 */
[----:B------:R-:W0:Y:S01]  /*16970*/  LDSM.16.M88.4 R8, [R0+0x800] ;  /* 0x000800000008783b */ /* 0x000e220000000200 */
[----:B------:R-:W-:-:S03]  /*16980*/  IMAD R19, R24, 0x100, R23 ;  /* 0x0000010018137824 */ /* 0x000fc600078e0217 */
[----:B------:R-:W-:Y:S04]  /*16990*/  LDSM.16.M88.4 R12, [R0] ;  /* 0x00000000000c783b */ /* 0x000fe80000000200 */
[----:B0-----:R-:W-:Y:S04]  /*169a0*/  STL.64 [R1+0xd18], R10 ;  /* 0x000d180a01007387 */ /* 0x001fe80000100a00 */
[----:B------:R-:W-:Y:S04]  /*169b0*/  STL.64 [R1+0xd10], R8 ;  /* 0x000d100801007387 */ /* 0x000fe80000100a00 */
[----:B------:R-:W0:Y:S02]  /*169c0*/  LDSM.16.M88.4 R8, [R0+0x1000] ;  /* 0x001000000008783b */ /* 0x000e240000000200 */
[----:B0-----:R-:W-:-:S02]  /*169d0*/  IMAD.MOV.U32 R21, RZ, RZ, R10 ;  /* 0x000000ffff157224 */ /* 0x001fc400078e000a */
[----:B------:R-:W-:Y:S01]  /*169e0*/  IMAD.MOV.U32 R20, RZ, RZ, R11 ;  /* 0x000000ffff147224 */ /* 0x000fe200078e000b */
[----:B------:R-:W-:Y:S04]  /*169f0*/  STL.64 [R1+0x40], R8 ;  /* 0x0000400801007387 */ /* 0x000fe80000100a00 */
[----:B------:R-:W-:Y:S04]  /*16a00*/  STL.64 [R1+0x48], R10 ;  /* 0x0000480a01007387 */ /* 0x000fe80000100a00 */
[----:B------:R0:W-:Y:S04]  /*16a10*/  STL.64 [R1+0xd20], R20 ;  /* 0x000d201401007387 */ /* 0x0001e80000100a00 */
[----:B0-----:R-:W2:Y:S04]  /*16a20*/  LDL.LU.64 R20, [R1+0xc0] ;  /* 0x0000c00001147983 */ /* 0x001ea80000300a00 */
[----:B------:R-:W3:Y:S01]  /*16a30*/  LDL.LU.64 R22, [R1+0xc8] ;  /* 0x0000c80001167983 */ /* 0x000ee20000300a00 */
[----:B------:R-:W-:Y:S01]  /*16a40*/  IMAD.MOV.U32 R3, RZ, RZ, R8 ;  /* 0x000000ffff037224 */ /* 0x000fe200078e0008 */
[----:B------:R-:W-:Y:S01]  /*16a50*/  F2FP.F16.E4M3.UNPACK_B R8, R12 ;  /* 0x0000000cff08723e */ /* 0x000fe200020006ff */
[----:B------:R-:W-:-:S02]  /*16a60*/  IMAD R17, R17, 0x100, R25 ;  /* 0x0000010011117824 */ /* 0x000fc400078e0219 */
[----:B-----5:R-:W-:Y:S01]  /*16a70*/  IMAD R18, R5, 0x100, R6 ;  /* 0x0000010005127824 */ /* 0x020fe200078e0206 */
[----:B---3--:R-:W-:Y:S04]  /*16a80*/  STL.64 [R1+0xd30], R22 ;  /* 0x000d301601007387 */ /* 0x008fe80000100a00 */
[----:B--2---:R-:W-:Y:S04]  /*16a90*/  STL.64 [R1+0xd28], R20 ;  /* 0x000d281401007387 */ /* 0x004fe80000100a00 */
[----:B------:R-:W0:Y:S04]  /*16aa0*/  LDSM.16.M88.4 R20, [R0+0x1800] ;  /* 0x001800000014783b */ /* 0x000e280000000200 */
[----:B------:R-:W-:Y:S04]  /*16ab0*/  STL [R1+0xba4], R12 ;  /* 0x000ba40c01007387 */ /* 0x000fe80000100800 */
[----:B------:R-:W-:Y:S04]  /*16ac0*/  STL [R1+0xba8], R13 ;  /* 0x000ba80d01007387 */ /* 0x000fe80000100800 */
[----:B------:R-:W-:Y:S04]  /*16ad0*/  STL [R1+0x38], R8 ;  /* 0x0000380801007387 */ /* 0x000fe80000100800 */
[----:B0-----:R-:W-:Y:S01]  /*16ae0*/  STL.64 [R1+0x50], R20 ;  /* 0x0000501401007387 */ /* 0x001fe20000100a00 */
[----:B------:R-:W-:-:S02]  /*16af0*/  IMAD.MOV.U32 R25, RZ, RZ, R22 ;  /* 0x000000ffff197224 */ /* 0x000fc400078e0016 */
[----:B------:R-:W-:Y:S01]  /*16b00*/  IMAD.MOV.U32 R24, RZ, RZ, R23 ;  /* 0x000000ffff187224 */ /* 0x000fe200078e0017 */
[----:B------:R0:W-:Y:S01]  /*16b10*/  STL.64 [R1+0x58], R22 ;  /* 0x0000581601007387 */ /* 0x0001e20000100a00 */
[----:B------:R-:W-:Y:S02]  /*16b20*/  IMAD.MOV.U32 R7, RZ, RZ, R20 ;  /* 0x000000ffff077224 */ /* 0x000fe400078e0014 */
[----:B------:R-:W-:Y:S01]  /*16b30*/  IMAD.MOV.U32 R6, RZ, RZ, R21 ;  /* 0x000000ffff067224 */ /* 0x000fe200078e0015 */
[----:B0-----:R-:W2:Y:S04]  /*16b40*/  LDL.LU.64 R22, [R1+0xd30] ;  /* 0x000d300001167983 */ /* 0x001ea80000300a00 */
[----:B------:R-:W2:Y:S01]  /*16b50*/  LDL.LU.64 R20, [R1+0xd28] ;  /* 0x000d280001147983 */ /* 0x000ea20000300a00 */
[----:B------:R-:W-:Y:S01]  /*16b60*/  IMAD R16, R16, 0x100, R4 ;  /* 0x0000010010107824 */ /* 0x000fe200078e0204 */
[----:B------:R-:W-:Y:S01]  /*16b70*/  F2FP.F16.E4M3.UNPACK_B R17, R17 ;  /* 0x00000011ff11723e */ /* 0x000fe200020006ff */
[----:B------:R-:W-:Y:S01]  /*16b80*/  IMAD.MOV.U32 R2, RZ, RZ, R9 ;  /* 0x000000ffff027224 */ /* 0x000fe200078e0009 */
[----:B------:R-:W-:-:S02]  /*16b90*/  F2FP.F16.E4M3.UNPACK_B R19, R19 ;  /* 0x00000013ff13723e */ /* 0x000fc400020006ff */
[----:B------:R-:W-:Y:S02]  /*16ba0*/  F2FP.F16.E4M3.UNPACK_B R16, R16 ;  /* 0x00000010ff10723e */ /* 0x000fe400020006ff */
[----:B------:R-:W-:Y:S02]  /*16bb0*/  F2FP.F16.E4M3.UNPACK_B R18, R18 ;  /* 0x00000012ff12723e */ /* 0x000fe400020006ff */
[----:B------:R-:W-:-:S05]  /*16bc0*/  F2FP.F16.E4M3.UNPACK_B R9, R13 ;  /* 0x0000000dff09723e */ /* 0x000fca00020006ff */
[----:B------:R2:W-:Y:S01]  /*16bd0*/  STL [R1+0x3c], R9 ;  /* 0x00003c0901007387 */ /* 0x0005e20000100800 */
[----:B------:R-:W-:-:S03]  /*16be0*/  F2FP.F16.E4M3.UNPACK_B R4, R14 ;  /* 0x0000000eff04723e */ /* 0x000fc600020006ff */
[----:B------:R-:W-:Y:S04]  /*16bf0*/  STL.64 [R1+0xd08], R6 ;  /* 0x000d080601007387 */ /* 0x000fe80000100a00 */
[----:B------:R-:W-:Y:S01]  /*16c00*/  STL [R1+0xba0], R14 ;  /* 0x000ba00e01007387 */ /* 0x000fe20000100800 */
[----:B------:R-:W-:Y:S01]  /*16c10*/  F2FP.F16.E4M3.UNPACK_B R5, R15 ;  /* 0x0000000fff05723e */ /* 0x000fe200020006ff */
[----:B--2---:R-:W-:Y:S02]  /*16c20*/  HMMA.16816.F32 R8, R16, R8, R20 ;  /* 0x000000081008723c */ /* 0x004fe40000001814 */
[----:B------:R-:W2:-:S15]  /*16c30*/  LDL.LU.64 R20, [R1+0xd20] ;  /* 0x000d200001147983 */ /* 0x000e9e0000300a00 */
[----:B------:R-:W-:Y:S02]  /*16c40*/  NOP ;  /* 0x0000000000007918 */ /* 0x000fe40000000000 */
[----:B------:R-:W-:Y:S04]  /*16c50*/  STL.64 [R1+0xc0], R8 ;  /* 0x0000c00801007387 */ /* 0x000fe80000100a00 */
[----:B------:R0:W-:Y:S04]  /*16c60*/  STL.64 [R1+0xc8], R10 ;  /* 0x0000c80a01007387 */ /* 0x0001e80000100a00 */
[----:B0-----:R-:W3:Y:S04]  /*16c70*/  LDL.LU.64 R10, [R1+0xd18] ;  /* 0x000d1800010a7983 */ /* 0x001ee80000300a00 */
[----:B------:R-:W4:Y:S04]  /*16c80*/  LDL.LU.64 R8, [R1+0xd10] ;  /* 0x000d100001087983 */ /* 0x000f280000300a00 */
[----:B------:R-:W-:Y:S04]  /*16c90*/  STL [R1+0x30], R4 ;  /* 0x0000300401007387 */ /* 0x000fe80000100800 */
[----:B------:R0:W-:Y:S04]  /*16ca0*/  STL [R1+0xbac], R15 ;  /* 0x000bac0f01007387 */ /* 0x0001e80000100800 */
[----:B------:R-:W5:Y:S04]  /*16cb0*/  LDL.LU.64 R12, [R1+0xe0] ;  /* 0x0000e000010c7983 */ /* 0x000f680000300a00 */
[----:B0-----:R-:W5:Y:S04]  /*16cc0*/  LDL.LU.64 R14, [R1+0xe8] ;  /* 0x0000e800010e7983 */ /* 0x001f680000300a00 */
[----:B------:R5:W-:Y:S02]  /*16cd0*/  STL [R1+0x34], R5 ;  /* 0x0000340501007387 */ /* 0x000be40000100800 */
[----:B-----5:R-:W-:-:S15]  /*16ce0*/  HMMA.16816.F32 R4, R16, R4, R12 ;  /* 0x000000041004723c */ /* 0x020fde000000180c */
[----:B------:R-:W-:-:S04]  /*16cf0*/  NOP ;  /* 0x0000000000007918 */ /* 0x000fc80000000000 */
[----:B------:R-:W-:Y:S02]  /*16d00*/  IMAD.MOV.U32 R15, RZ, RZ, R4 ;  /* 0x000000ffff0f7224 */ /* 0x000fe400078e0004 */
[----:B------:R-:W-:Y:S02]  /*16d10*/  IMAD.MOV.U32 R13, RZ, RZ, R5 ;  /* 0x000000ffff0d7224 */ /* 0x000fe400078e0005 */
[----:B------:R-:W-:Y:S02]  /*16d20*/  IMAD.MOV.U32 R12, RZ, RZ, R6 ;  /* 0x000000ffff0c7224 */ /* 0x000fe400078e0006 */
[----:B------:R-:W-:Y:S02]  /*16d30*/  IMAD.MOV.U32 R14, RZ, RZ, R7 ;  /* 0x000000ffff0e7224 */ /* 0x000fe400078e0007 */
[----:B------:R-:W0:Y:S01]  /*16d40*/  LDSM.16.M88.4 R4, [R0+0x2000] ;  /* 0x002000000004783b */ /* 0x000e220000000200 */
[----:B----4-:R-:W-:Y:S02]  /*16d50*/  F2FP.F16.E4M3.UNPACK_B R28, R8 ;  /* 0x00000008ff1c723e */ /* 0x010fe400020006ff */
[----:B------:R-:W-:-:S03]  /*16d60*/  F2FP.F16.E4M3.UNPACK_B R29, R9 ;  /* 0x00000009ff1d723e */ /* 0x000fc600020006ff */
[----:B------:R-:W-:Y:S04]  /*16d70*/  STL [R1+0x28], R28 ;  /* 0x0000281c01007387 */ /* 0x000fe80000100800 */
[----:B------:R-:W-:Y:S04]  /*16d80*/  STL.64 [R1+0xbb8], R14 ;  /* 0x000bb80e01007387 */ /* 0x000fe80000100a00 */
[----:B------:R1:W-:Y:S04]  /*16d90*/  STL.64 [R1+0xbb0], R12 ;  /* 0x000bb00c01007387 */ /* 0x0003e80000100a00 */
[----:B-1----:R-:W4:Y:S04]  /*16da0*/  LDL.LU.64 R12, [R1+0x100] ;  /* 0x00010000010c7983 */ /* 0x002f280000300a00 */
[----:B------:R-:W4:Y:S01]  /*16db0*/  LDL.LU.64 R14, [R1+0x108] ;  /* 0x00010800010e7983 */ /* 0x000f220000300a00 */
[----:B0-----:R-:W-:-:S03]  /*16dc0*/  IMAD.MOV.U32 R23, RZ, RZ, R4 ;  /* 0x000000ffff177224 */ /* 0x001fc600078e0004 */
[----:B------:R-:W-:Y:S01]  /*16dd0*/  STL.64 [R1+0x60], R4 ;  /* 0x0000600401007387 */ /* 0x000fe20000100a00 */
[----:B------:R-:W-:Y:S02]  /*16de0*/  IMAD.MOV.U32 R22, RZ, RZ, R5 ;  /* 0x000000ffff167224 */ /* 0x000fe400078e0005 */
[----:B------:R-:W-:Y:S01]  /*16df0*/  IMAD.MOV.U32 R26, RZ, RZ, R6 ;  /* 0x000000ffff1a7224 */ /* 0x000fe200078e0006 */
[----:B------:R0:W-:Y:S01]  /*16e00*/  STL.64 [R1+0x68], R6 ;  /* 0x0000680601007387 */ /* 0x0001e20000100a00 */
[----:B------:R-:W-:-:S03]  /*16e10*/  IMAD.MOV.U32 R27, RZ, RZ, R7 ;  /* 0x000000ffff1b7224 */ /* 0x000fc600078e0007 */
[----:B0-----:R-:W5:Y:S04]  /*16e20*/  LDL.LU.64 R6, [R1+0xd08] ;  /* 0x000d080001067983 */ /* 0x001f680000300a00 */
[----:B------:R-:W-:Y:S04]  /*16e30*/  STL [R1+0x2c], R29 ;  /* 0x00002c1d01007387 */ /* 0x000fe80000100800 */
[----:B------:R-:W-:Y:S04]  /*16e40*/  STL.64 [R1+0xd00], R22 ;  /* 0x000d001601007387 */ /* 0x000fe80000100a00 */
[----:B--2---:R0:W-:Y:S04]  /*16e50*/  STL.64 [R1+0xcf8], R20 ;  /* 0x000cf81401007387 */ /* 0x0041e80000100a00 */
[----:B0-----:R-:W2:Y:S04]  /*16e60*/  LDL.LU.64 R20, [R1+0x120] ;  /* 0x0001200001147983 */ /* 0x001ea80000300a00 */
[----:B------:R-:W2:Y:S01]  /*16e70*/  LDL.LU.64 R22, [R1+0x128] ;  /* 0x0001280001167983 */ /* 0x000ea20000300a00 */
[----:B---3--:R-:W-:-:S02]  /*16e80*/  F2FP.F16.E4M3.UNPACK_B R4, R10 ;  /* 0x0000000aff04723e */ /* 0x008fc400020006ff */
[----:B------:R-:W-:Y:S01]  /*16e90*/  F2FP.F16.E4M3.UNPACK_B R5, R11 ;  /* 0x0000000bff05723e */ /* 0x000fe200020006ff */
[----:B------:R-:W-:Y:S04]  /*16ea0*/  STL.64 [R1+0xcf0], R26 ;  /* 0x000cf01a01007387 */ /* 0x000fe80000100a00 */
[----:B------:R-:W-:Y:S04]  /*16eb0*/  STL.64 [R1+0xce8], R24 ;  /* 0x000ce81801007387 */ /* 0x000fe80000100a00 */
[----:B------:R0:W-:Y:S01]  /*16ec0*/  STL.64 [R1+0xb88], R10 ;  /* 0x000b880a01007387 */ /* 0x0001e20000100a00 */
[----:B----4-:R-:W-:-:S15]  /*16ed0*/  HMMA.16816.F32 R12, R16, R28, R12 ;  /* 0x0000001c100c723c */ /* 0x010fde000000180c */
[----:B------:R-:W-:-:S04]  /*16ee0*/  NOP ;  /* 0x0000000000007918 */ /* 0x000fc80000000000 */
[----:B------:R-:W-:Y:S04]  /*16ef0*/  STL.64 [R1+0x100], R12 ;  /* 0x0001000c01007387 */ /* 0x000fe80000100a00 */
[----:B------:R-:W-:Y:S04]  /*16f00*/  STL.64 [R1+0x108], R14 ;  /* 0x0001080e01007387 */ /* 0x000fe80000100a00 */
[----:B------:R-:W-:Y:S04]  /*16f10*/  STL [R1+0x20], R4 ;  /* 0x0000200401007387 */ /* 0x000fe80000100800 */
[----:B------:R1:W-:Y:S01]  /*16f20*/  STL.64 [R1+0xb80], R8 ;  /* 0x000b800801007387 */ /* 0x0003e20000100a00 */
[----:B--2---:R-:W-:-:S15]  /*16f30*/  HMMA.16816.F32 R20, R16, R4, R20 ;  /* 0x000000041014723c */ /* 0x004fde0000001814 */
[----:B------:R-:W-:-:S04]  /*16f40*/  NOP ;  /* 0x0000000000007918 */ /* 0x000fc80000000000 */
[----:B0-----:R-:W-:Y:S02]  /*16f50*/  IMAD.MOV.U32 R11, RZ, RZ, R20 ;  /* 0x000000ffff0b7224 */ /* 0x001fe400078e0014 */
[----:B------:R-:W-:Y:S02]  /*16f60*/  IMAD.MOV.U32 R10, RZ, RZ, R21 ;  /* 0x000000ffff0a7224 */ /* 0x000fe400078e0015 */
[----:B-1----:R-:W-:Y:S02]  /*16f70*/  IMAD.MOV.U32 R9, RZ, RZ, R22 ;  /* 0x000000ffff097224 */ /* 0x002fe400078e0016 */
[----:B------:R-:W-:Y:S02]  /*16f80*/  IMAD.MOV.U32 R8, RZ, RZ, R23 ;  /* 0x000000ffff087224 */ /* 0x000fe400078e0017 */
[----:B------:R-:W0:Y:S04]  /*16f90*/  LDSM.16.M88.4 R20, [R0+0x2800] ;  /* 0x002800000014783b */ /* 0x000e280000000200 */
[----:B------:R-:W-:Y:S04]  /*16fa0*/  STL [R1+0x24], R5 ;  /* 0x0000240501007387 */ /* 0x000fe80000100800 */
[----:B------:R-:W2:Y:S04]  /*16fb0*/  LDL.LU.64 R24, [R1+0x160] ;  /* 0x0001600001187983 */ /* 0x000ea80000300a00 */
[----:B------:R-:W2:Y:S04]  /*16fc0*/  LDL.LU.64 R26, [R1+0x168] ;  /* 0x00016800011a7983 */ /* 0x000ea80000300a00 */
[----:B------:R-:W-:Y:S04]  /*16fd0*/  STL.64 [R1+0xbc8], R10 ;  /* 0x000bc80a01007387 */ /* 0x000fe80000100a00 */
[----:B------:R1:W-:Y:S01]  /*16fe0*/  STL.64 [R1+0xbc0], R8 ;  /* 0x000bc00801007387 */ /* 0x0003e20000100a00 */
[----:B------:R-:W-:-:S02]  /*16ff0*/  F2FP.F16.E4M3.UNPACK_B R14, R3 ;  /* 0x00000003ff0e723e */ /* 0x000fc400020006ff */
[----:B------:R-:W-:Y:S01]  /*17000*/  F2FP.F16.E4M3.UNPACK_B R15, R2 ;  /* 0x00000002ff0f723e */ /* 0x000fe200020006ff */
[----:B-1----:R-:W3:Y:S04]  /*17010*/  LDL.LU.64 R8, [R1+0x140] ;  /* 0x0001400001087983 */ /* 0x002ee80000300a00 */
[----:B------:R-:W3:Y:S04]  /*17020*/  LDL.LU.64 R10, [R1+0x148] ;  /* 0x00014800010a7983 */ /* 0x000ee80000300a00 */
[----:B0-----:R-:W-:Y:S01]  /*17030*/  STL.64 [R1+0x70], R20 ;  /* 0x0000701401007387 */ /* 0x001fe20000100a00 */
[----:B------:R-:W-:-:S02]  /*17040*/  IMAD.MOV.U32 R4, RZ, RZ, R22 ;  /* 0x000000ffff047224 */ /* 0x000fc400078e0016 */
[----:B------:R-:W-:Y:S01]  /*17050*/  IMAD.MOV.U32 R5, RZ, RZ, R23 ;  /* 0x000000ffff057224 */ /* 0x000fe200078e0017 */
[----:B------:R0:W-:Y:S01]  /*17060*/  STL.64 [R1+0x78], R22 ;  /* 0x0000781601007387 */ /* 0x0001e20000100a00 */
[----:B------:R-:W-:Y:S02]  /*17070*/  IMAD.MOV.U32 R2, RZ, RZ, R20 ;  /* 0x000000ffff027224 */ /* 0x000fe400078e0014 */
[----:B------:R-:W-:Y:S01]  /*17080*/  IMAD.MOV.U32 R3, RZ, RZ, R21 ;  /* 0x000000ffff037224 */ /* 0x000fe200078e0015 */
[----:B0-----:R-:W4:Y:S04]  /*17090*/  LDL.LU.64 R22, [R1+0xd00] ;  /* 0x000d000001167983 */ /* 0x001f280000300a00 */
[----:B------:R-:W2:Y:S01]  /*170a0*/  LDL.LU.64 R20, [R1+0xcf8] ;  /* 0x000cf80001147983 */ /* 0x000ea20000300a00 */
[----:B---3--:R-:W-:Y:S01]  /*170b0*/  HMMA.16816.F32 R8, R16, R14, R8 ;  /* 0x0000000e1008723c */ /* 0x008fe20000001808 */
[----:B--2---:R-:W-:-:S02]  /*170c0*/  F2FP.F16.E4M3.UNPACK_B R12, R21 ;  /* 0x00000015ff0c723e */ /* 0x004fc400020006ff */
[----:B------:R-:W-:-:S07]  /*170d0*/  F2FP.F16.E4M3.UNPACK_B R13, R20 ;  /* 0x00000014ff0d723e */ /* 0x000fce00020006ff */
[----:B------:R-:W-:Y:S09]  /*170e0*/  HMMA.16816.F32 R24, R16, R12, R24 ;  /* 0x0000000c1018723c */ /* 0x000ff20000001818 */
[----:B------:R-:W-:Y:S04]  /*170f0*/  STL.64 [R1+0x140], R8 ;  /* 0x0001400801007387 */ /* 0x000fe80000100a00 */
[----:B------:R5:W-:Y:S04]  /*17100*/  STL.64 [R1+0x148], R10 ;  /* 0x0001480a01007387 */ /* 0x000be80000100a00 */
[----:B------:R-:W-:Y:S04]  /*17110*/  STL.64 [R1+0xc50], R14 ;  /* 0x000c500e01007387 */ /* 0x000fe80000100a00 */
[----:B------:R0:W-:Y:S04]  /*17120*/  STL.64 [R1+0xc48], R12 ;  /* 0x000c480c01007387 */ /* 0x0001e80000100a00 */
[----:B------:R-:W-:Y:S04]  /*17130*/  STL.64 [R1+0x160], R24 ;  /* 0x0001601801007387 */ /* 0x000fe80000100a00 */
[----:B------:R-:W-:Y:S04]  /*17140*/  STL.64 [R1+0x168], R26 ;  /* 0x0001681a01007387 */ /* 0x000fe80000100a00 */
[----:B------:R-:W1:Y:S01]  /*17150*/  LDSM.16.M88.4 R24, [R0+0x3000] ;  /* 0x003000000018783b */ /* 0x000e620000000200 */
[----:B-----5:R-:W-:-:S02]  /*17160*/  F2FP.F16.E4M3.UNPACK_B R10, R7 ;  /* 0x00000007ff0a723e */ /* 0x020fc400020006ff */
[----:B------:R-:W-:Y:S01]  /*17170*/  F2FP.F16.E4M3.UNPACK_B R11, R6 ;  /* 0x00000006ff0b723e */ /* 0x000fe200020006ff */
[----:B0-----:R-:W2:Y:S04]  /*17180*/  LDL.LU.64 R12, [R1+0x1b0] ;  /* 0x0001b000010c7983 */ /* 0x001ea80000300a00 */
[----:B------:R-:W2:Y:S01]  /*17190*/  LDL.LU.64 R14, [R1+0x1b8] ;  /* 0x0001b800010e7983 */ /* 0x000ea20000300a00 */
[----:B-1----:R-:W-:-:S03]  /*171a0*/  IMAD.MOV.U32 R6, RZ, RZ, R24 ;  /* 0x000000ffff067224 */ /* 0x002fc600078e0018 */
[----:B------:R-:W-:Y:S01]  /*171b0*/  STL.64 [R1+0x80], R24 ;  /* 0x0000801801007387 */ /* 0x000fe20000100a00 */
[----:B------:R-:W-:Y:S02]  /*171c0*/  IMAD.MOV.U32 R7, RZ, RZ, R25 ;  /* 0x000000ffff077224 */ /* 0x000fe400078e0019 */
[----:B------:R-:W-:Y:S01]  /*171d0*/  IMAD.MOV.U32 R20, RZ, RZ, R26 ;  /* 0x000000ffff147224 */ /* 0x000fe200078e001a */
[----:B------:R0:W-:Y:S01]  /*171e0*/  STL.64 [R1+0x88], R26 ;  /* 0x0000881a01007387 */ /* 0x0001e20000100a00 */
[----:B------:R-:W-:-:S03]  /*171f0*/  IMAD.MOV.U32 R21, RZ, RZ, R27 ;  /* 0x000000ffff157224 */ /* 0x000fc600078e001b */
[----:B0-----:R-:W3:Y:S04]  /*17200*/  LDL.LU.64 R26, [R1+0xcf0] ;  /* 0x000cf000011a7983 */ /* 0x001ee80000300a00 */
[----:B------:R-:W5:Y:S04]  /*17210*/  LDL.LU.64 R24, [R1+0xce8] ;  /* 0x000ce80001187983 */ /* 0x000f680000300a00 */
[----:B------:R-:W-:Y:S04]  /*17220*/  STL.64 [R1+0xce0], R6 ;  /* 0x000ce00601007387 */ /* 0x000fe80000100a00 */
[----:B------:R0:W-:Y:S04]  /*17230*/  STL.64 [R1+0xcd8], R4 ;  /* 0x000cd80401007387 */ /* 0x0001e80000100a00 */
[----:B0-----:R-:W2:Y:S04]  /*17240*/  LDL.LU.64 R4, [R1+0x180] ;  /* 0x0001800001047983 */ /* 0x001ea80000300a00 */
[----:B------:R-:W2:Y:S01]  /*17250*/  LDL.LU.64 R6, [R1+0x188] ;  /* 0x0001880001067983 */ /* 0x000ea20000300a00 */
[----:B-----5:R-:W-:-:S02]  /*17260*/  F2FP.F16.E4M3.UNPACK_B R8, R25 ;  /* 0x00000019ff08723e */ /* 0x020fc400020006ff */
[----:B------:R-:W-:Y:S01]  /*17270*/  F2FP.F16.E4M3.UNPACK_B R9, R24 ;  /* 0x00000018ff09723e */ /* 0x000fe200020006ff */
[----:B--2---:R-:W-:-:S15]  /*17280*/  HMMA.16816.F32 R4, R16, R10, R4 ;  /* 0x0000000a1004723c */ /* 0x004fde0000001804 */
[----:B------:R-:W-:-:S04]  /*17290*/  NOP ;  /* 0x0000000000007918 */ /* 0x000fc80000000000 */
[----:B------:R-:W-:Y:S04]  /*172a0*/  STL.64 [R1+0x180], R4 ;  /* 0x0001800401007387 */ /* 0x000fe80000100a00 */
[----:B------:R0:W-:Y:S02]  /*172b0*/  STL.64 [R1+0x188], R6 ;  /* 0x0001880601007387 */ /* 0x0001e40000100a00 */
[----:B0-----:R-:W-:Y:S02]  /*172c0*/  HMMA.16816.F32 R4, R16, R8, R12 ;  /* 0x000000081004723c */ /* 0x001fe4000000180c */
[----:B------:R-:W2:Y:S04]  /*172d0*/  LDL.LU.64 R12, [R1+0x1a0] ;  /* 0x0001a000010c7983 */ /* 0x000ea80000300a00 */
[----:B------:R-:W2:-:S13]  /*172e0*/  LDL.LU.64 R14, [R1+0x1a8] ;  /* 0x0001a800010e7983 */ /* 0x000e9a0000300a00 */
[----:B------:R0:W-:Y:S04]  /*172f0*/  STL.64 [R1+0x1b0], R4 ;  /* 0x0001b00401007387 */ /* 0x0001e80000100a00 */
[----:B------:R1:W-:Y:S04]  /*17300*/  STL.64 [R1+0x1b8], R6 ;  /* 0x0001b80601007387 */ /* 0x0003e80000100a00 */
[----:B0-----:R-:W5:Y:S04]  /*17310*/  LDL.LU.64 R4, [R1+0x1d0] ;  /* 0x0001d00001047983 */ /* 0x001f680000300a00 */
[----:B-1----:R-:W5:Y:S04]  /*17320*/  LDL.LU.64 R6, [R1+0x1d8] ;  /* 0x0001d80001067983 */ /* 0x002f680000300a00 */
[----:B------:R-:W-:Y:S04]  /*17330*/  STL.64 [R1+0xc30], R8 ;  /* 0x000c300801007387 */ /* 0x000fe80000100a00 */
[----:B------:R-:W-:Y:S04]  /*17340*/  STL.64 [R1+0xcc0], R10 ;  /* 0x000cc00a01007387 */ /* 0x000fe80000100a00 */
[----:B------:R-:W0:Y:S01]  /*17350*/  LDSM.16.M88.4 R8, [R0+0x3800] ;  /* 0x003800000008783b */ /* 0x000e220000000200 */
[----:B----4-:R-:W-:-:S02]  /*17360*/  F2FP.F16.E4M3.UNPACK_B R28, R23 ;  /* 0x00000017ff1c723e */ /* 0x010fc400020006ff */
[----:B------:R-:W-:Y:S02]  /*17370*/  F2FP.F16.E4M3.UNPACK_B R29, R22 ;  /* 0x00000016ff1d723e */ /* 0x000fe400020006ff */
[----:B---3--:R-:W-:Y:S02]  /*17380*/  F2FP.F16.E4M3.UNPACK_B R26, R26 ;  /* 0x0000001aff1a723e */ /* 0x008fe400020006ff */
[----:B------:R-:W-:Y:S01]  /*17390*/  F2FP.F16.E4M3.UNPACK_B R27, R27 ;  /* 0x0000001bff1b723e */ /* 0x000fe200020006ff */
[----:B0-----:R-:W-:Y:S02]  /*173a0*/  IMAD.MOV.U32 R22, RZ, RZ, R8 ;  /* 0x000000ffff167224 */ /* 0x001fe400078e0008 */
[----:B------:R-:W-:Y:S01]  /*173b0*/  IMAD.MOV.U32 R23, RZ, RZ, R9 ;  /* 0x000000ffff177224 */ /* 0x000fe200078e0009 */
[----:B------:R-:W-:Y:S04]  /*173c0*/  STL.64 [R1+0x90], R8 ;  /* 0x0000900801007387 */ /* 0x000fe80000100a00 */
[----:B------:R-:W-:Y:S04]  /*173d0*/  STL.64 [R1+0x98], R10 ;  /* 0x0000980a01007387 */ /* 0x000fe80000100a00 */
[----:B------:R-:W-:Y:S01]  /*173e0*/  STL.64 [R1+0xcd0], R22 ;  /* 0x000cd01601007387 */ /* 0x000fe20000100a00 */
[----:B------:R-:W-:-:S03]  /*173f0*/  IMAD.MOV.U32 R24, RZ, RZ, R10 ;  /* 0x000000ffff187224 */ /* 0x000fc600078e000a */
[----:B------:R0:W-:Y:S01]  /*17400*/  STL.64 [R1+0xcc8], R20 ;  /* 0x000cc81401007387 */ /* 0x0001e20000100a00 */
[----:B------:R-:W-:-:S03]  /*17410*/  IMAD.MOV.U32 R25, RZ, RZ, R11 ;  /* 0x000000ffff197224 */ /* 0x000fc600078e000b */
[----:B0-----:R-:W3:Y:S04]  /*17420*/  LDL.LU.64 R20, [R1+0x1f0] ;  /* 0x0001f00001147983 */ /* 0x001ee80000300a00 */
[----:B------:R-:W3:Y:S04]  /*17430*/  LDL.LU.64 R22, [R1+0x1f8] ;  /* 0x0001f80001167983 */ /* 0x000ee80000300a00 */
[----:B------:R-:W4:Y:S04]  /*17440*/  LDL.LU.64 R8, [R1+0x210] ;  /* 0x0002100001087983 */ /* 0x000f280000300a00 */
[----:B------:R-:W4:Y:S01]  /*17450*/  LDL.LU.64 R10, [R1+0x218] ;  /* 0x00021800010a7983 */ /* 0x000f220000300a00 */
[C---:B--2---:R-:W-:Y:S08]  /*17460*/  HMMA.16816.F32 R12, R16.reuse, R28, R12 ;  /* 0x0000001c100c723c */ /* 0x044ff0000000180c */
[----:B-----5:R-:W-:Y:S11]  /*17470*/  HMMA.16816.F32 R4, R16, R26, R4 ;  /* 0x0000001a1004723c */ /* 0x020ff60000001804 */
[----:B------:R0:W-:Y:S04]  /*17480*/  STL.64 [R1+0x1a0], R12 ;  /* 0x0001a00c01007387 */ /* 0x0001e80000100a00 */
[----:B------:R1:W-:Y:S04]  /*17490*/  STL.64 [R1+0x1a8], R14 ;  /* 0x0001a80e01007387 */ /* 0x0003e80000100a00 */
[----:B0-----:R-:W2:Y:S04]  /*174a0*/  LDL.LU.64 R12, [R1+0x230] ;  /* 0x00023000010c7983 */ /* 0x001ea80000300a00 */
[----:B-1----:R-:W2:Y:S04]  /*174b0*/  LDL.LU.64 R14, [R1+0x238] ;  /* 0x00023800010e7983 */ /* 0x002ea80000300a00 */
[----:B------:R-:W-:Y:S04]  /*174c0*/  STL [R1+0xcb0], R28 ;  /* 0x000cb01c01007387 */ /* 0x000fe80000100800 */
[----:B------:R-:W-:Y:S04]  /*174d0*/  STL [R1+0xc98], R29 ;  /* 0x000c981d01007387 */ /* 0x000fe80000100800 */
[----:B------:R-:W-:Y:S04]  /*174e0*/  STL.64 [R1+0x1d0], R4 ;  /* 0x0001d00401007387 */ /* 0x000fe80000100a00 */
[----:B------:R0:W-:Y:S04]  /*174f0*/  STL.64 [R1+0x1d8], R6 ;  /* 0x0001d80601007387 */ /* 0x0001e80000100a00 */
[----:B0-----:R-:W5:Y:S04]  /*17500*/  LDL.LU.64 R6, [R1+0xce0] ;  /* 0x000ce00001067983 */ /* 0x001f680000300a00 */
[----:B------:R-:W2:Y:S01]  /*17510*/  LDL.LU.64 R4, [R1+0xcd8] ;  /* 0x000cd80001047983 */ /* 0x000ea20000300a00 */
[----:B------:R-:W-:-:S02]  /*17520*/  F2FP.F16.E4M3.UNPACK_B R2, R2 ;  /* 0x00000002ff02723e */ /* 0x000fc400020006ff */
[----:B------:R-:W-:Y:S01]  /*17530*/  F2FP.F16.E4M3.UNPACK_B R3, R3 ;  /* 0x00000003ff03723e */ /* 0x000fe200020006ff */
[----:B------:R-:W-:Y:S04]  /*17540*/  STL [R1+0xcb8], R26 ;  /* 0x000cb81a01007387 */ /* 0x000fe80000100800 */
[----:B------:R-:W-:Y:S02]  /*17550*/  STL [R1+0xcb4], R27 ;  /* 0x000cb41b01007387 */ /* 0x000fe40000100800 */
[----:B---3--:R-:W-:-:S15]  /*17560*/  HMMA.16816.F32 R20, R16, R2, R20 ;  /* 0x000000021014723c */ /* 0x008fde0000001814 */
[----:B------:R-:W-:-:S04]  /*17570*/  NOP ;  /* 0x0000000000007918 */ /* 0x000fc80000000000 */
[----:B------:R-:W-:Y:S04]  /*17580*/  STL.64 [R1+0x1f0], R20 ;  /* 0x0001f01401007387 */ /* 0x000fe80000100a00 */
[----:B------:R0:W-:Y:S04]  /*17590*/  STL.64 [R1+0x1f8], R22 ;  /* 0x0001f81601007387 */ /* 0x0001e80000100a00 */
[----:B0-----:R-:W3:Y:S04]  /*175a0*/  LDL.LU.64 R22, [R1+0xcd0] ;  /* 0x000cd00001167983 */ /* 0x001ee80000300a00 */
[----:B------:R-:W3:Y:S01]  /*175b0*/  LDL.LU.64 R20, [R1+0xcc8] ;  /* 0x000cc80001147983 */ /* 0x000ee20000300a00 */
[----:B--2---:R-:W-:-:S02]  /*175c0*/  F2FP.F16.E4M3.UNPACK_B R4, R4 ;  /* 0x00000004ff04723e */ /* 0x004fc400020006ff */
[----:B------:R-:W-:-:S07]  /*175d0*/  F2FP.F16.E4M3.UNPACK_B R5, R5 ;  /* 0x00000005ff05723e */ /* 0x000fce00020006ff */
[----:B----4-:R-:W-:-:S15]  /*175e0*/  HMMA.16816.F32 R8, R16, R4, R8 ;  /* 0x000000041008723c */ /* 0x010fde0000001808 */
[----:B------:R-:W-:-:S04]  /*175f0*/  NOP ;  /* 0x0000000000007918 */ /* 0x000fc80000000000 */
[----:B------:R-:W-:Y:S04]  /*17600*/  STL.64 [R1+0x210], R8 ;  /* 0x0002100801007387 */ /* 0x000fe80000100a00 */
[----:B------:R0:W-:Y:S04]  /*17610*/  STL.64 [R1+0x218], R10 ;  /* 0x0002180a01007387 */ /* 0x0001e80000100a00 */
[----:B0-----:R-:W2:Y:S01]  /*17620*/  LDL.LU.64 R10, [R1+0xcc0] ;  /* 0x000cc000010a7983 */ /* 0x001ea20000300a00 */
[----:B-----5:R-:W-:Y:S02]  /*17630*/  F2FP.F16.E4M3.UNPACK_B R6, R6 ;  /* 0x00000006ff06723e */ /* 0x020fe400020006ff */
[----:B------:R-:W-:Y:S01]  /*17640*/  F2FP.F16.E4M3.UNPACK_B R7, R7 ;  /* 0x00000007ff07723e */ /* 0x000fe200020006ff */
[----:B------:R-:W4:Y:S04]  /*17650*/  LDL.LU R0, [R1+0x370] ;  /* 0x0003700001007983 */ /* 0x000f280000300800 */
[----:B------:R-:W5:Y:S02]  /*17660*/  LDL.LU R8, [R1+0x20] ;  /* 0x0000200001087983 */ /* 0x000f640000300800 */
[----:B------:R-:W-:-:S15]  /*17670*/  HMMA.16816.F32 R12, R16, R6, R12 ;  /* 0x00000006100c723c */ /* 0x000fde000000180c */
[----:B------:R-:W-:-:S04]  /*17680*/  NOP ;  /* 0x0000000000007918 */ /* 0x000fc80000000000 */
[----:B------:R-:W-:Y:S04]  /*17690*/  STL.64 [R1+0x230], R12 ;  /* 0x0002300c01007387 */ /* 0x000fe80000100a00 */
[----:B------:R-:W-:Y:S04]  /*176a0*/  STL.64 [R1+0x238], R14 ;  /* 0x0002380e01007387 */ /* 0x000fe80000100a00 */
[----:B------:R-:W5:Y:S04]  /*176b0*/  LDL.LU R9, [R1+0x24] ;  /* 0x0000240001097983 */ /* 0x000f680000300800 */
[----:B--2---:R0:W-:Y:S04]  /*176c0*/  STL.64 [R1+0xc60], R10 ;  /* 0x000c600a01007387 */ /* 0x0041e80000100a00 */
[----:B0-----:R-:W2:Y:S04]  /*176d0*/  LDL.LU R11, [R1+0x374] ;  /* 0x00037400010b7983 */ /* 0x001ea80000300800 */
[----:B-----5:R0:W-:Y:S04]  /*176e0*/  STL.64 [R1+0xc58], R8 ;  /* 0x000c580801007387 */ /* 0x0201e80000100a00 */
[----:B--2---:R1:W-:Y:S04]  /*176f0*/  STL [R1+0xcbc], R11 ;  /* 0x000cbc0b01007387 */ /* 0x0043e80000100800 */
[----:B------:R-:W2:Y:S04]  /*17700*/  LDL.LU R14, [R1+0x28] ;  /* 0x00002800010e7983 */ /* 0x000ea80000300800 */
[----:B------:R-:W2:Y:S04]  /*17710*/  LDL.LU R15, [R1+0x2c] ;  /* 0x00002c00010f7983 */ /* 0x000ea80000300800 */
[----:B0-----:R-:W5:Y:S04]  /*17720*/  LDL.LU.64 R8, [R1+0x260] ;  /* 0x0002600001087983 */ /* 0x001f680000300a00 */
[----:B-1----:R-:W5:Y:S04]  /*17730*/  LDL.LU.64 R10, [R1+0x268] ;  /* 0x00026800010a7983 */ /* 0x002f680000300a00 */
[----:B------:R-:W4:Y:S04]  /*17740*/  LDL.LU R12, [R1+0x30] ;  /* 0x00003000010c7983 */ /* 0x000f280000300800 */
[----:B------:R-:W4:Y:S01]  /*17750*/  LDL.LU R13, [R1+0x34] ;  /* 0x00003400010d7983 */ /* 0x000f220000300800 */
[----:B---3--:R-:W-:-:S02]  /*17760*/  F2FP.F16.E4M3.UNPACK_B R20, R20 ;  /* 0x00000014ff14723e */ /* 0x008fc400020006ff */
[----:B------:R-:W-:Y:S01]  /*17770*/  F2FP.F16.E4M3.UNPACK_B R21, R21 ;  /* 0x00000015ff15723e */ /* 0x000fe200020006ff */
[----:B--2---:R-:W-:Y:S06]  /*17780*/  STL.64 [R1+0xc68], R14 ;  /* 0x000c680e01007387 */ /* 0x004fec0000100a00 */
[----:B-----5:R-:W-:Y:S01]  /*17790*/  HMMA.16816.F32 R8, R16, R20, R8 ;  /* 0x000000141008723c */ /* 0x020fe20000001808 */
[----:B----4-:R-:W-:Y:S04]  /*177a0*/  STL.64 [R1+0xc80], R12 ;  /* 0x000c800c01007387 */ /* 0x010fe80000100a00 */
[----:B------:R-:W-:Y:S04]  /*177b0*/  STL.64 [R1+0xbf8], R6 ;  /* 0x000bf80601007387 */ /* 0x000fe80000100a00 */
[----:B------:R0:W-:Y:S04]  /*177c0*/  STL.64 [R1+0xbf0], R4 ;  /* 0x000bf00401007387 */ /* 0x0001e80000100a00 */
[----:B0-----:R-:W2:Y:S04]  /*177d0*/  LDL.LU.64 R4, [R1+0x270] ;  /* 0x0002700001047983 */ /* 0x001ea80000300a00 */
[----:B------:R-:W2:Y:S04]  /*177e0*/  LDL.LU.64 R6, [R1+0x278] ;  /* 0x0002780001067983 */ /* 0x000ea80000300a00 */
[----:B------:R-:W3:Y:S04]  /*177f0*/  LDL.LU R26, [R1+0x37c] ;  /* 0x00037c00011a7983 */ /* 0x000ee80000300800 */
[----:B------:R-:W3:Y:S04]  /*17800*/  LDL.LU R29, [R1+0x378] ;  /* 0x00037800011d7983 */ /* 0x000ee80000300800 */
[----:B------:R-:W4:Y:S04]  /*17810*/  LDL.LU R27, [R1+0x384] ;  /* 0x00038400011b7983 */ /* 0x000f280000300800 */
[----:B------:R-:W4:Y:S04]  /*17820*/  LDL.LU R13, [R1+0x380] ;  /* 0x00038000010d7983 */ /* 0x000f280000300800 */
[----:B------:R-:W5:Y:S04]  /*17830*/  LDL.LU R28, [R1+0x38c] ;  /* 0x00038c00011c7983 */ /* 0x000f680000300800 */
[----:B------:R-:W5:Y:S04]  /*17840*/  LDL.LU R12, [R1+0x388] ;  /* 0x00038800010c7983 */ /* 0x000f680000300800 */
[----:B------:R-:W3:Y:S04]  /*17850*/  LDL.LU R14, [R1+0x38] ;  /* 0x00003800010e7983 */ /* 0x000ee80000300800 */
[----:B------:R-:W3:Y:S04]  /*17860*/  LDL.LU R15, [R1+0x3c] ;  /* 0x00003c00010f7983 */ /* 0x000ee80000300800 */
[----:B------:R-:W-:Y:S04]  /*17870*/  STL.64 [R1+0x260], R8 ;  /* 0x0002600801007387 */ /* 0x000fe80000100a00 */
[----:B------:R0:W-:Y:S04]  /*17880*/  STL.64 [R1+0x268], R10 ;  /* 0x0002680a01007387 */ /* 0x0001e80000100a00 */
[----:B0-----:R-:W3:Y:S01]  /*17890*/  LDL.LU R11, [R1+0xcbc] ;  /* 0x000cbc00010b7983 */ /* 0x001ee20000300800 */
[----:B------:R-:W-:-:S02]  /*178a0*/  F2FP.F16.E4M3.UNPACK_B R22, R22 ;  /* 0x00000016ff16723e */ /* 0x000fc400020006ff */
[----:B------:R-:W-:-:S05]  /*178b0*/  F2FP.F16.E4M3.UNPACK_B R23, R23 ;  /* 0x00000017ff17723e */ /* 0x000fca00020006ff */
[----:B------:R-:W-:Y:S04]  /*178c0*/  STL.64 [R1+0xbd8], R22 ;  /* 0x000bd81601007387 */ /* 0x000fe80000100a00 */
[----:B------:R-:W-:Y:S01]  /*178d0*/  STL.64 [R1+0xbd0], R20 ;  /* 0x000bd01401007387 */ /* 0x000fe20000100a00 */
[----:B--2---:R-:W-:-:S15]  /*178e0*/  HMMA.16816.F32 R4, R16, R22, R4 ;  /* 0x000000161004723c */ /* 0x004fde0000001804 */
[----:B------:R-:W-:-:S04]  /*178f0*/  NOP ;  /* 0x0000000000007918 */ /* 0x000fc80000000000 */
[----:B------:R-:W-:Y:S04]  /*17900*/  STL.64 [R1+0x270], R4 ;  /* 0x0002700401007387 */ /* 0x000fe80000100a00 */
[----:B------:R-:W-:Y:S04]  /*17910*/  STL.64 [R1+0x278], R6 ;  /* 0x0002780601007387 */ /* 0x000fe80000100a00 */
[----:B------:R-:W2:Y:S01]  /*17920*/  LDL.LU.64 R8, [R1+0x200] ;  /* 0x0002000001087983 */ /* 0x000ea20000300a00 */
[----:B---3--:R-:W-:-:S03]  /*17930*/  IMAD R0, R0, 0x100, R11 ;  /* 0x0000010000007824 */ /* 0x008fc600078e020b */
[----:B------:R-:W3:Y:S04]  /*17940*/  LDL.LU.64 R10, [R1+0x208] ;  /* 0x00020800010a7983 */ /* 0x000ee80000300a00 */
[----:B---3--:R-:W-:Y:S04]  /*17950*/  STL.64 [R1+0xc78], R10 ;  /* 0x000c780a01007387 */ /* 0x008fe80000100a00 */
[----:B--2---:R0:W-:Y:S04]  /*17960*/  STL.64 [R1+0xc70], R8 ;  /* 0x000c700801007387 */ /* 0x0041e80000100a00 */
[----:B0-----:R-:W2:Y:S04]  /*17970*/  LDL.LU.64 R8, [R1+0x220] ;  /* 0x0002200001087983 */ /* 0x001ea80000300a00 */
[----:B------:R-:W3:Y:S04]  /*17980*/  LDL.LU.64 R10, [R1+0x228] ;  /* 0x00022800010a7983 */ /* 0x000ee80000300a00 */
[----:B---3--:R-:W-:Y:S04]  /*17990*/  STL.64 [R1+0xc90], R10 ;  /* 0x000c900a01007387 */ /* 0x008fe80000100a00 */
[----:B--2---:R0:W-:Y:S04]  /*179a0*/  STL.64 [R1+0xc88], R8 ;  /* 0x000c880801007387 */ /* 0x0041e80000100a00 */
[----:B0-----:R-:W2:Y:S04]  /*179b0*/  LDL.LU.64 R8, [R1+0x240] ;  /* 0x0002400001087983 */ /* 0x001ea80000300a00 */
[----:B------:R-:W3:Y:S01]  /*179c0*/  LDL.LU.64 R10, [R1+0x248] ;  /* 0x00024800010a7983 */ /* 0x000ee20000300a00 */
[----:B------:R-:W-:-:S02]  /*179d0*/  IMAD R29, R29, 0x100, R26 ;  /* 0x000001001d1d7824 */ /* 0x000fc400078e021a */
[----:B----4-:R-:W-:Y:S01]  /*179e0*/  IMAD R13, R13, 0x100, R27 ;  /* 0x000001000d0d7824 */ /* 0x010fe200078e021b */
[----:B------:R-:W-:Y:S01]  /*179f0*/  F2FP.F16.E4M3.UNPACK_B R24, R24 ;  /* 0x00000018ff18723e */ /* 0x000fe200020006ff */
[----:B---3--:R-:W-:Y:S04]  /*17a00*/  STL.64 [R1+0xca8], R10 ;  /* 0x000ca80a01007387 */ /* 0x008fe80000100a00 */
[----:B--2---:R0:W-:Y:S04]  /*17a10*/  STL.64 [R1+0xca0], R8 ;  /* 0x000ca00801007387 */ /* 0x0041e80000100a00 */
[----:B0-----:R-:W2:Y:S04]  /*17a20*/  LDL.LU.64 R8, [R1+0x250] ;  /* 0x0002500001087983 */ /* 0x001ea80000300a00 */
[----:B------:R-:W2:Y:S04]  /*17a30*/  LDL.LU.64 R10, [R1+0x258] ;  /* 0x00025800010a7983 */ /* 0x000ea80000300a00 */
[----:B------:R-:W3:Y:S04]  /*17a40*/  LDL.LU.64 R20, [R1+0x1c0] ;  /* 0x0001c00001147983 */ /* 0x000ee80000300a00 */
[----:B------:R-:W3:Y:S04]  /*17a50*/  LDL.LU.64 R22, [R1+0x1c8] ;  /* 0x0001c80001167983 */ /* 0x000ee80000300a00 */
[----:B------:R-:W4:Y:S04]  /*17a60*/  LDL.LU.64 R4, [R1+0x190] ;  /* 0x0001900001047983 */ /* 0x000f280000300a00 */
[----:B------:R-:W4:Y:S01]  /*17a70*/  LDL.LU.64 R6, [R1+0x198] ;  /* 0x0001980001067983 */ /* 0x000f220000300a00 */
[----:B------:R-:W-:-:S03]  /*17a80*/  F2FP.F16.E4M3.UNPACK_B R25, R25 ;  /* 0x00000019ff19723e */ /* 0x000fc600020006ff */
[----:B------:R-:W3:Y:S04]  /*17a90*/  LDL.LU R26, [R1+0xcb8] ;  /* 0x000cb800011a7983 */ /* 0x000ee80000300800 */
[----:B------:R-:W3:Y:S01]  /*17aa0*/  LDL.LU R27, [R1+0xcb4] ;  /* 0x000cb400011b7983 */ /* 0x000ee20000300800 */
[----:B-----5:R-:W-:-:S03]  /*17ab0*/  IMAD R12, R12, 0x100, R28 ;  /* 0x000001000c0c7824 */ /* 0x020fc600078e021c */
[----:B------:R-:W5:Y:S01]  /*17ac0*/  LDL.LU R28, [R1+0xcb0] ;  /* 0x000cb000011c7983 */ /* 0x000f620000300800 */
[----:B--2---:R-:W-:Y:S03]  /*17ad0*/  HMMA.16816.F32 R16, R16, R24, R8 ;  /* 0x000000181010723c */ /* 0x004fe60000001808 */
[----:B------:R-:W2:Y:S04]  /*17ae0*/  LDL.LU.64 R10, [R1+0xca8] ;  /* 0x000ca800010a7983 */ /* 0x000ea80000300a00 */
[----:B------:R-:W2:Y:S04]  /*17af0*/  LDL.LU.64 R8, [R1+0xca0] ;  /* 0x000ca00001087983 */ /* 0x000ea80000300a00 */
[----:B---3--:R-:W-:Y:S04]  /*17b00*/  STL.64 [R1+0xc18], R26 ;  /* 0x000c181a01007387 */ /* 0x008fe80000100a00 */
[----:B------:R0:W-:Y:S04]  /*17b10*/  STL.64 [R1+0xc10], R24 ;  /* 0x000c101801007387 */ /* 0x0001e80000100a00 */
[----:B------:R1:W-:Y:S04]  /*17b20*/  STL.64 [R1+0x250], R16 ;  /* 0x0002501001007387 */ /* 0x0003e80000100a00 */
[----:B------:R3:W-:Y:S04]  /*17b30*/  STL.64 [R1+0x258], R18 ;  /* 0x0002581201007387 */ /* 0x0007e80000100a00 */
[----:B0-----:R-:W4:Y:S01]  /*17b40*/  LDL.LU.64 R24, [R1+0x1e0] ;  /* 0x0001e00001187983 */ /* 0x001f220000300a00 */
[----:B-1----:R-:W-:-:S03]  /*17b50*/  F2FP.F16.E4M3.UNPACK_B R16, R0 ;  /* 0x00000000ff10723e */ /* 0x002fc600020006ff */
[----:B------:R-:W4:Y:S01]  /*17b60*/  LDL.LU.64 R26, [R1+0x1e8] ;  /* 0x0001e800011a7983 */ /* 0x000f220000300a00 */
[----:B------:R-:W-:Y:S02]  /*17b70*/  F2FP.F16.E4M3.UNPACK_B R17, R13 ;  /* 0x0000000dff11723e */ /* 0x000fe400020006ff */
[----:B---3--:R-:W-:Y:S02]  /*17b80*/  F2FP.F16.E4M3.UNPACK_B R18, R29 ;  /* 0x0000001dff12723e */ /* 0x008fe400020006ff */
[----:B------:R-:W-:Y:S01]  /*17b90*/  F2FP.F16.E4M3.UNPACK_B R19, R12 ;  /* 0x0000000cff13723e */ /* 0x000fe200020006ff */
[----:B------:R-:W5:Y:S06]  /*17ba0*/  LDL.LU R29, [R1+0xc98] ;  /* 0x000c9800011d7983 */ /* 0x000f6c0000300800 */
[----:B--2---:R-:W-:Y:S01]  /*17bb0*/  HMMA.16816.F32 R12, R16, R14, R8 ;  /* 0x0000000e100c723c */ /* 0x004fe20000001808 */
[----:B------:R-:W2:Y:S04]  /*17bc0*/  LDL.LU.64 R10, [R1+0xc90] ;  /* 0x000c9000010a7983 */ /* 0x000ea80000300a00 */
[----:B------:R-:W2:-:S14]  /*17bd0*/  LDL.LU.64 R8, [R1+0xc88] ;  /* 0x000c880001087983 */ /* 0x000e9c0000300a00 */
[----:B------:R0:W-:Y:S04]  /*17be0*/  STL.64 [R1+0x240], R12 ;  /* 0x0002400c01007387 */ /* 0x0001e80000100a00 */
[----:B------:R2:W-:Y:S04]  /*17bf0*/  STL.64 [R1+0x248], R14 ;  /* 0x0002480e01007387 */ /* 0x0005e80000100a00 */
[----:B0-----:R-:W2:Y:S04]  /*17c00*/  LDL.LU.64 R12, [R1+0xc80] ;  /* 0x000c8000010c7983 */ /* 0x001ea80000300a00 */
[----:B------:R-:W3:Y:S01]  /*17c10*/  LDL.LU R0, [R1+0x7a8] ;  /* 0x0007a80001007983 */ /* 0x000ee20000300800 */
[----:B--2---:R-:W-:Y:S03]  /*17c20*/  HMMA.16816.F32 R12, R16, R12, R8 ;  /* 0x0000000c100c723c */ /* 0x004fe60000001808 */
[----:B------:R-:W2:Y:S04]  /*17c30*/  LDL.LU.64 R10, [R1+0xc78] ;  /* 0x000c7800010a7983 */ /* 0x000ea80000300a00 */
[----:B------:R-:W2:-:S12]  /*17c40*/  LDL.LU.64 R8, [R1+0xc70] ;  /* 0x000c700001087983 */ /* 0x000e980000300a00 */
[----:B------:R-:W-:Y:S04]  /*17c50*/  STL.64 [R1+0x220], R12 ;  /* 0x0002200c01007387 */ /* 0x000fe80000100a00 */
[----:B------:R0:W-:Y:S04]  /*17c60*/  STL.64 [R1+0x228], R14 ;  /* 0x0002280e01007387 */ /* 0x0001e80000100a00 */
[----:B0-----:R-:W2:Y:S02]  /*17c70*/  LDL.LU.64 R14, [R1+0xc68] ;  /* 0x000c6800010e7983 */ /* 0x001ea40000300a00 */
[----:B--2---:R-:W-:Y:S02]  /*17c80*/  HMMA.16816.F32 R12, R16, R14, R8 ;  /* 0x0000000e100c723c */ /* 0x004fe40000001808 */
[----:B------:R-:W2:Y:S04]  /*17c90*/  LDL.LU.64 R10, [R1+0xc60] ;  /* 0x000c6000010a7983 */ /* 0x000ea80000300a00 */
[----:B------:R-:W4:-:S13]  /*17ca0*/  LDL.LU.64 R8, [R1+0xc58] ;  /* 0x000c580001087983 */ /* 0x000f1a0000300a00 */
[----:B------:R-:W-:Y:S04]  /*17cb0*/  STL.64 [R1+0x200], R12 ;  /* 0x0002000c01007387 */ /* 0x000fe80000100a00 */
[----:B------:R0:W-:Y:S04]  /*17cc0*/  STL.64 [R1+0x208], R14 ;  /* 0x0002080e01007387 */ /* 0x0001e80000100a00 */
[----:B0-----:R-:W2:Y:S04]  /*17cd0*/  LDL.LU.64 R14, [R1+0xc50] ;  /* 0x000c5000010e7983 */ /* 0x001ea80000300a00 */
[----:B------:R-:W3:Y:S01]  /*17ce0*/  LDL.LU.64 R12, [R1+0xc48] ;  /* 0x000c4800010c7983 */ /* 0x000ee20000300a00 */
[C---:B----4-:R-:W-:Y:S08]  /*17cf0*/  HMMA.16816.F32 R24, R16.reuse, R8, R24 ;  /* 0x000000081018723c */ /* 0x050ff00000001818 */
[C---:B--2---:R-:W-:Y:S11]  /*17d00*/  HMMA.16816.F32 R20, R16.reuse, R14, R20 ;  /* 0x0000000e1014723c */ /* 0x044ff60000001814 */
[----:B------:R0:W-:Y:S04]  /*17d10*/  STL.64 [R1+0x1e0], R24 ;  /* 0x0001e01801007387 */ /* 0x0001e80000100a00 */
[----:B------:R1:W-:Y:S04]  /*17d20*/  STL.64 [R1+0x1e8], R26 ;  /* 0x0001e81a01007387 */ /* 0x0003e80000100a00 */
[----:B0-----:R-:W2:Y:S04]  /*17d30*/  LDL.LU.64 R24, [R1+0x130] ;  /* 0x0001300001187983 */ /* 0x001ea80000300a00 */
[----:B------:R-:W-:Y:S04]  /*17d40*/  STL.64 [R1+0x1c0], R20 ;  /* 0x0001c01401007387 */ /* 0x000fe80000100a00 */
[----:B------:R-:W-:Y:S04]  /*17d50*/  STL.64 [R1+0x1c8], R22 ;  /* 0x0001c81601007387 */ /* 0x000fe80000100a00 */
[----:B-1----:R-:W4:Y:S01]  /*17d60*/  LDL.LU.64 R26, [R1+0x138] ;  /* 0x00013800011a7983 */ /* 0x002f220000300a00 */
[----:B---3--:R-:W-:-:S15]  /*17d70*/  HMMA.16816.F32 R4, R16, R12, R4 ;  /* 0x0000000c1004723c */ /* 0x008fde0000001804 */
[----:B------:R-:W-:-:S04]  /*17d80*/  NOP ;  /* 0x0000000000007918 */ /* 0x000fc80000000000 */
[----:B------:R-:W-:Y:S04]  /*17d90*/  STL.64 [R1+0x190], R4 ;  /* 0x0001900401007387 */ /* 0x000fe80000100a00 */
[----:B------:R-:W-:Y:S04]  /*17da0*/  STL.64 [R1+0x198], R6 ;  /* 0x0001980601007387 */ /* 0x000fe80000100a00 */
[----:B----4-:R-:W-:Y:S04]  /*17db0*/  STL.64 [R1+0xc28], R26 ;  /* 0x000c281a01007387 */ /* 0x010fe80000100a00 */
[----:B--2---:R0:W-:Y:S04]  /*17dc0*/  STL.64 [R1+0xc20], R24 ;  /* 0x000c201801007387 */ /* 0x0041e80000100a00 */
[----:B0-----:R-:W2:Y:S04]  /*17dd0*/  LDL.LU.64 R24, [R1+0x150] ;  /* 0x0001500001187983 */ /* 0x001ea80000300a00 */
[----:B------:R-:W3:Y:S04]  /*17de0*/  LDL.LU.64 R26, [R1+0x158] ;  /* 0x00015800011a7983 */ /* 0x000ee80000300a00 */
[----:B---3--:R-:W-:Y:S04]  /*17df0*/  STL.64 [R1+0xc40], R26 ;  /* 0x000c401a01007387 */ /* 0x008fe80000100a00 */
[----:B--2---:R0:W-:Y:S04]  /*17e00*/  STL.64 [R1+0xc38], R24 ;  /* 0x000c381801007387 */ /* 0x0041e80000100a00 */
[----:B0-----:R-:W2:Y:S04]  /*17e10*/  LDL.LU.64 R24, [R1+0x170] ;  /* 0x0001700001187983 */ /* 0x001ea80000300a00 */
[----:B------:R-:W2:Y:S04]  /*17e20*/  LDL.LU.64 R26, [R1+0x178] ;  /* 0x00017800011a7983 */ /* 0x000ea80000300a00 */
[----:B------:R-:W3:Y:S04]  /*17e30*/  LDL.LU.64 R4, [R1+0xf0] ;  /* 0x0000f00001047983 */ /* 0x000ee80000300a00 */
[----:B------:R-:W4:Y:S04]  /*17e40*/  LDL.LU.64 R6, [R1+0xf8] ;  /* 0x0000f80001067983 */ /* 0x000f280000300a00 */
[----:B----4-:R-:W-:Y:S04]  /*17e50*/  STL.64 [R1+0xc08], R6 ;  /* 0x000c080601007387 */ /* 0x010fe80000100a00 */
[----:B---3--:R0:W-:Y:S04]  /*17e60*/  STL.64 [R1+0xc00], R4 ;  /* 0x000c000401007387 */ /* 0x0081e80000100a00 */
[----:B0-----:R-:W3:Y:S04]  /*17e70*/  LDL.LU.64 R4, [R1+0x110] ;  /* 0x0001100001047983 */ /* 0x001ee80000300a00 */
[----:B------:R-:W3:Y:S04]  /*17e80*/  LDL.LU.64 R6, [R1+0x118] ;  /* 0x0001180001067983 */ /* 0x000ee80000300a00 */
[----:B------:R-:W4:Y:S04]  /*17e90*/  LDL.LU.64 R20, [R1+0xb0] ;  /* 0x0000b00001147983 */ /* 0x000f280000300a00 */
[----:B------:R-:W3:Y:S01]  /*17ea0*/  LDL.LU.64 R22, [R1+0xb8] ;  /* 0x0000b80001167983 */ /* 0x000ee20000300a00 */
[C---:B--2---:R-:W-:Y:S03]  /*17eb0*/  HMMA.16816.F32 R8, R16.reuse, R10, R24 ;  /* 0x0000000a1008723c */ /* 0x044fe60000001818 */
[----:B---3--:R-:W-:Y:S04]  /*17ec0*/  STL.64 [R1+0xbe8], R22 ;  /* 0x000be81601007387 */ /* 0x008fe80000100a00 */
[----:B----4-:R0:W-:Y:S04]  /*17ed0*/  STL.64 [R1+0xbe0], R20 ;  /* 0x000be01401007387 */ /* 0x0101e80000100a00 */
[----:B0-----:R-:W2:Y:S04]  /*17ee0*/  LDL.LU.64 R20, [R1+0xd0] ;  /* 0x0000d00001147983 */ /* 0x001ea80000300a00 */
[----:B------:R-:W2:Y:S04]  /*17ef0*/  LDL.LU.64 R22, [R1+0xd8] ;  /* 0x0000d80001167983 */ /* 0x000ea80000300a00 */
[----:B------:R-:W3:Y:S04]  /*17f00*/  LDL.LU.64 R12, [R1+0xa0] ;  /* 0x0000a000010c7983 */ /* 0x000ee80000300a00 */
[----:B------:R-:W3:Y:S04]  /*17f10*/  LDL.LU.64 R14, [R1+0xa8] ;  /* 0x0000a800010e7983 */ /* 0x000ee80000300a00 */
[----:B------:R-:W4:Y:S04]  /*17f20*/  LDL.LU.64 R26, [R1+0xc40] ;  /* 0x000c4000011a7983 */ /* 0x000f280000300a00 */
[----:B------:R-:W4:Y:S04]  /*17f30*/  LDL.LU.64 R24, [R1+0xc38] ;  /* 0x000c380001187983 */ /* 0x000f280000300a00 */
[----:B------:R0:W-:Y:S04]  /*17f40*/  STL.64 [R1+0x170], R8 ;  /* 0x0001700801007387 */ /* 0x0001e80000100a00 */
[----:B------:R4:W-:Y:S04]  /*17f50*/  STL.64 [R1+0x178], R10 ;  /* 0x0001780a01007387 */ /* 0x0009e80000100a00 */
[----:B0-----:R-:W4:Y:S02]  /*17f60*/  LDL.LU.64 R8, [R1+0xc30] ;  /* 0x000c300001087983 */ /* 0x001f240000300a00 */
[----:B----4-:R-:W-:Y:S02]  /*17f70*/  HMMA.16816.F32 R8, R16, R8, R24 ;  /* 0x000000081008723c */ /* 0x010fe40000001818 */
[----:B------:R-:W5:Y:S04]  /*17f80*/  LDL.LU.64 R26, [R1+0xc28] ;  /* 0x000c2800011a7983 */ /* 0x000f680000300a00 */
[----:B------:R-:W5:-:S13]  /*17f90*/  LDL.LU.64 R24, [R1+0xc20] ;  /* 0x000c200001187983 */ /* 0x000f5a0000300a00 */
[----:B------:R0:W-:Y:S04]  /*17fa0*/  STL.64 [R1+0x150], R8 ;  /* 0x0001500801007387 */ /* 0x0001e80000100a00 */
[----:B------:R1:W-:Y:S04]  /*17fb0*/  STL.64 [R1+0x158], R10 ;  /* 0x0001580a01007387 */ /* 0x0003e80000100a00 */
[----:B0-----:R-:W4:Y:S04]  /*17fc0*/  LDL.LU.64 R8, [R1+0x290] ;  /* 0x0002900001087983 */ /* 0x001f280000300a00 */
[----:B-1----:R-:W4:Y:S01]  /*17fd0*/  LDL.LU.64 R10, [R1+0x298] ;  /* 0x00029800010a7983 */ /* 0x002f220000300a00 */
[----:B-----5:R-:W-:-:S15]  /*17fe0*/  HMMA.16816.F32 R24, R16, R28, R24 ;  /* 0x0000001c1018723c */ /* 0x020fde0000001818 */
[----:B------:R-:W-:-:S04]  /*17ff0*/  NOP ;  /* 0x0000000000007918 */ /* 0x000fc80000000000 */
[----:B------:R-:W-:Y:S04]  /*18000*/  STL.64 [R1+0x130], R24 ;  /* 0x0001301801007387 */ /* 0x000fe80000100a00 */
[----:B------:R0:W-:Y:S04]  /*18010*/  STL.64 [R1+0x138], R26 ;  /* 0x0001381a01007387 */ /* 0x0001e80000100a00 */
[----:B0-----:R-:W5:Y:S04]  /*18020*/  LDL.LU.64 R26, [R1+0xc18] ;  /* 0x000c1800011a7983 */ /* 0x001f680000300a00 */
[----:B------:R-:W2:Y:S04]  /*18030*/  LDL.LU.64 R24, [R1+0xc10] ;  /* 0x000c100001187983 */ /* 0x000ea80000300a00 */
[----:B------:R-:W2:Y:S01]  /*18040*/  LDL.LU R28, [R1+0x7b4] ;  /* 0x0007b400011c7983 */ /* 0x000ea20000300800 */
[----:B-----5:R-:W-:-:S15]  /*18050*/  HMMA.16816.F32 R4, R16, R26, R4 ;  /* 0x0000001a1004723c */ /* 0x020fde0000001804 */
[----:B------:R-:W-:-:S04]  /*18060*/  NOP ;  /* 0x0000000000007918 */ /* 0x000fc80000000000 */
[----:B------:R-:W-:Y:S04]  /*18070*/  STL.64 [R1+0x110], R4 ;  /* 0x0001100401007387 */ /* 0x000fe80000100a00 */
[----:B------:R0:W-:Y:S04]  /*18080*/  STL.64 [R1+0x118], R6 ;  /* 0x0001180601007387 */ /* 0x0001e80000100a00 */
[----:B0-----:R-:W5:Y:S04]  /*18090*/  LDL.LU.64 R6, [R1+0xc08] ;  /* 0x000c080001067983 */ /* 0x001f680000300a00 */
[----:B------:R-:W5:Y:S04]  /*180a0*/  LDL.LU.64 R4, [R1+0xc00] ;  /* 0x000c000001047983 */ /* 0x000f680000300a00 */
[----:B------:R-:W2:Y:S04]  /*180b0*/  LDL.LU R26, [R1+0x7b0] ;  /* 0x0007b000011a7983 */ /* 0x000ea80000300800 */
[----:B------:R-:W2:Y:S01]  /*180c0*/  LDL.LU R27, [R1+0x7ac] ;  /* 0x0007ac00011b7983 */ /* 0x000ea20000300800 */
[----:B-----5:R-:W-:-:S15]  /*180d0*/  HMMA.16816.F32 R4, R16, R2, R4 ;  /* 0x000000021004723c */ /* 0x020fde0000001804 */
[----:B------:R-:W-:-:S04]  /*180e0*/  NOP ;  /* 0x0000000000007918 */ /* 0x000fc80000000000 */
[----:B------:R-:W-:Y:S04]  /*180f0*/  STL.64 [R1+0xf0], R4 ;  /* 0x0000f00401007387 */ /* 0x000fe80000100a00 */
[----:B------:R0:W-:Y:S04]  /*18100*/  STL.64 [R1+0xf8], R6 ;  /* 0x0000f80601007387 */ /* 0x0001e80000100a00 */
[----:B0-----:R-:W5:Y:S04]  /*18110*/  LDL.LU.64 R6, [R1+0xbf8] ;  /* 0x000bf80001067983 */ /* 0x001f680000300a00 */
[----:B------:R-:W2:Y:S04]  /*18120*/  LDL.LU.64 R4, [R1+0xbf0] ;  /* 0x000bf00001047983 */ /* 0x000ea80000300a00 */
[----:B------:R-:W3:Y:S04]  /*18130*/  LDL.LU R2, [R1+0x7a4] ;  /* 0x0007a40001027983 */ /* 0x000ee80000300800 */
[----:B------:R-:W3:Y:S01]  /*18140*/  LDL.LU R3, [R1+0x7a0] ;  /* 0x0007a00001037983 */ /* 0x000ee20000300800 */
[----:B--2---:R-:W-:-:S15]  /*18150*/  HMMA.16816.F32 R20, R16, R4, R20 ;  /* 0x000000041014723c */ /* 0x004fde0000001814 */
        /* <DEDUP_REMOVED lines=11> */
[----:B0-----:R-:W4:Y:S04]  /*18210*/  LDL.LU.64 R22, [R1+0xbd8] ;  /* 0x000bd80001167983 */ /* 0x001f280000300a00 */
[----:B------:R-:W3:Y:S02]  /*18220*/  LDL.LU.64 R20, [R1+0xbd0] ;  /* 0x000bd00001147983 */ /* 0x000ee40000300a00 */
[C---:B---3--:R-:W-:Y:S08]  /*18230*/  HMMA.16816.F32 R12, R16.reuse, R20, R12 ;  /* 0x00000014100c723c */ /* 0x048ff0000000180c */
[----:B----4-:R-:W-:Y:S11]  /*18240*/  HMMA.16816.F32 R20, R16, R22, R8 ;  /* 0x000000161014723c */ /* 0x010ff60000001808 */
[----:B------:R0:W-:Y:S04]  /*18250*/  STL.64 [R1+0xa0], R12 ;  /* 0x0000a00c01007387 */ /* 0x0001e80000100a00 */
[----:B------:R1:W-:Y:S04]  /*18260*/  STL.64 [R1+0xa8], R14 ;  /* 0x0000a80e01007387 */ /* 0x0003e80000100a00 */
[----:B0-----:R-:W3:Y:S04]  /*18270*/  LDL.LU.64 R12, [R1+0x280] ;  /* 0x00028000010c7983 */ /* 0x001ee80000300a00 */
[----:B-1----:R-:W3:Y:S04]  /*18280*/  LDL.LU.64 R14, [R1+0x288] ;  /* 0x00028800010e7983 */ /* 0x002ee80000300a00 */
[----:B------:R-:W4:Y:S04]  /*18290*/  LDL.LU R29, [R1+0x40] ;  /* 0x00004000011d7983 */ /* 0x000f280000300800 */
[----:B------:R-:W5:Y:S04]  /*182a0*/  LDL.LU.64 R10, [R1+0xbc8] ;  /* 0x000bc800010a7983 */ /* 0x000f680000300a00 */
[----:B------:R-:W4:Y:S04]  /*182b0*/  LDL.LU.64 R8, [R1+0xbc0] ;  /* 0x000bc00001087983 */ /* 0x000f280000300a00 */
[----:B------:R0:W-:Y:S04]  /*182c0*/  STL.64 [R1+0x30], R20 ;  /* 0x0000301401007387 */ /* 0x0001e80000100a00 */
[----:B------:R1:W-:Y:S04]  /*182d0*/  STL.64 [R1+0x38], R22 ;  /* 0x0000381601007387 */ /* 0x0003e80000100a00 */
[----:B0-----:R-:W4:Y:S04]  /*182e0*/  LDL.LU R20, [R1+0x100] ;  /* 0x0001000001147983 */ /* 0x001f280000300800 */
[----:B------:R-:W4:Y:S04]  /*182f0*/  LDL.LU R21, [R1+0x104] ;  /* 0x0001040001157983 */ /* 0x000f280000300800 */
[----:B-1----:R-:W4:Y:S04]  /*18300*/  LDL.LU R22, [R1+0x108] ;  /* 0x0001080001167983 */ /* 0x002f280000300800 */
[----:B------:R-:W4:Y:S01]  /*18310*/  LDL.LU R23, [R1+0x10c] ;  /* 0x00010c0001177983 */ /* 0x000f220000300800 */
[----:B--2---:R-:W-:-:S02]  /*18320*/  IMAD R5, R5, 0x100, R4 ;  /* 0x0000010005057824 */ /* 0x004fc400078e0204 */
[----:B------:R-:W-:Y:S02]  /*18330*/  IMAD R4, R27, 0x100, R26 ;  /* 0x000001001b047824 */ /* 0x000fe400078e021a */
[----:B---3--:R-:W-:Y:S01]  /*18340*/  HMMA.16816.F32 R24, R16, R24, R12 ;  /* 0x000000181018723c */ /* 0x008fe2000000180c */
[----:B----4-:R-:W-:Y:S04]  /*18350*/  STL.64 [R1+0xb98], R22 ;  /* 0x000b981601007387 */ /* 0x010fe80000100a00 */
[----:B------:R0:W-:Y:S04]  /*18360*/  STL.64 [R1+0xb90], R20 ;  /* 0x000b901401007387 */ /* 0x0001e80000100a00 */
[----:B0-----:R-:W2:Y:S04]  /*18370*/  LDL.LU R20, [R1+0xc0] ;  /* 0x0000c00001147983 */ /* 0x001ea80000300800 */
[----:B------:R-:W2:Y:S04]  /*18380*/  LDL.LU R21, [R1+0xc4] ;  /* 0x0000c40001157983 */ /* 0x000ea80000300800 */
[----:B------:R-:W2:Y:S04]  /*18390*/  LDL.LU R22, [R1+0xc8] ;  /* 0x0000c80001167983 */ /* 0x000ea80000300800 */
[----:B------:R-:W2:Y:S04]  /*183a0*/  LDL.LU R23, [R1+0xcc] ;  /* 0x0000cc0001177983 */ /* 0x000ea80000300800 */
[----:B------:R-:W3:Y:S04]  /*183b0*/  LDL.LU.64 R14, [R1+0xbb8] ;  /* 0x000bb800010e7983 */ /* 0x000ee80000300a00 */
[----:B------:R-:W4:Y:S01]  /*183c0*/  LDL.LU.64 R12, [R1+0xbb0] ;  /* 0x000bb000010c7983 */ /* 0x000f220000300a00 */
[----:B---3--:R-:W-:-:S03]  /*183d0*/  IMAD.MOV.U32 R16, RZ, RZ, R15 ;  /* 0x000000ffff107224 */ /* 0x008fc600078e000f */
[----:B------:R-:W3:Y:S01]  /*183e0*/  LDL.LU R15, [R1+0xbac] ;  /* 0x000bac00010f7983 */ /* 0x000ee20000300800 */
[----:B----4-:R-:W-:-:S03]  /*183f0*/  IMAD.MOV.U32 R17, RZ, RZ, R13 ;  /* 0x000000ffff117224 */ /* 0x010fc600078e000d */
[----:B------:R-:W-:Y:S01]  /*18400*/  STL.64 [R1+0x20], R24 ;  /* 0x0000201801007387 */ /* 0x000fe20000100a00 */
[----:B------:R-:W-:-:S03]  /*18410*/  IMAD.MOV.U32 R18, RZ, RZ, R12 ;  /* 0x000000ffff127224 */ /* 0x000fc600078e000c */
[----:B------:R0:W-:Y:S04]  /*18420*/  STL.64 [R1+0x28], R26 ;  /* 0x0000281a01007387 */ /* 0x0001e80000100a00 */
[----:B------:R-:W4:Y:S04]  /*18430*/  LDL.LU R13, [R1+0xba8] ;  /* 0x000ba800010d7983 */ /* 0x000f280000300800 */
[----:B------:R-:W2:Y:S01]  /*18440*/  LDL.LU R12, [R1+0xba4] ;  /* 0x000ba400010c7983 */ /* 0x000ea20000300800 */
[----:B------:R-:W-:Y:S02]  /*18450*/  IMAD R7, R3, 0x100, R2 ;  /* 0x0000010003077824 */ /* 0x000fe400078e0202 */
[----:B------:R-:W-:Y:S01]  /*18460*/  IMAD R6, R0, 0x100, R28 ;  /* 0x0000010000067824 */ /* 0x000fe200078e021c */
[----:B------:R-:W-:Y:S01]  /*18470*/  F2FP.F16.E4M3.UNPACK_B R5, R5 ;  /* 0x00000005ff05723e */ /* 0x000fe200020006ff */
[----:B0-----:R-:W-:Y:S01]  /*18480*/  IMAD.MOV.U32 R26, RZ, RZ, R9 ;  /* 0x000000ffff1a7224 */ /* 0x001fe200078e0009 */
[----:B------:R-:W-:Y:S01]  /*18490*/  F2FP.F16.E4M3.UNPACK_B R7, R7 ;  /* 0x00000007ff07723e */ /* 0x000fe200020006ff */
[----:B------:R-:W-:Y:S01]  /*184a0*/  IMAD.MOV.U32 R27, RZ, RZ, R8 ;  /* 0x000000ffff1b7224 */ /* 0x000fe200078e0008 */
[----:B------:R-:W-:-:S02]  /*184b0*/  F2FP.F16.E4M3.UNPACK_B R4, R4 ;  /* 0x00000004ff04723e */ /* 0x000fc400020006ff */
[----:B------:R-:W-:Y:S01]  /*184c0*/  F2FP.F16.E4M3.UNPACK_B R6, R6 ;  /* 0x00000006ff06723e */ /* 0x000fe200020006ff */
[----:B------:R-:W-:Y:S02]  /*184d0*/  IMAD.MOV.U32 R19, RZ, RZ, R14 ;  /* 0x000000ffff137224 */ /* 0x000fe400078e000e */
[----:B------:R-:W3:Y:S01]  /*184e0*/  LDL.LU R14, [R1+0xba0] ;  /* 0x000ba000010e7983 */ /* 0x000ee20000300800 */
[----:B-----5:R-:W-:Y:S02]  /*184f0*/  IMAD.MOV.U32 R24, RZ, RZ, R11 ;  /* 0x000000ffff187224 */ /* 0x020fe400078e000b */
[----:B------:R-:W-:Y:S01]  /*18500*/  IMAD.MOV.U32 R25, RZ, RZ, R10 ;  /* 0x000000ffff197224 */ /* 0x000fe200078e000a */
[----:B----4-:R-:W-:Y:S02]  /*18510*/  F2FP.F16.E4M3.UNPACK_B R9, R13.H1 ;  /* 0x0000000dff09723e */ /* 0x010fe400030006ff */
[----:B--2---:R-:W-:-:S05]  /*18520*/  F2FP.F16.E4M3.UNPACK_B R8, R12.H1 ;  /* 0x0000000cff08723e */ /* 0x004fca00030006ff */
[----:B------:R0:W-:Y:S02]  /*18530*/  STL.64 [R1+0x18], R8 ;  /* 0x0000180801007387 */ /* 0x0001e40000100a00 */
[----:B0-----:R-:W-:Y:S02]  /*18540*/  HMMA.16816.F32 R8, R4, R8, R20 ;  /* 0x000000080408723c */ /* 0x001fe40000001814 */
[----:B------:R-:W2:Y:S04]  /*18550*/  LDL.LU.64 R22, [R1+0xb98] ;  /* 0x000b980001167983 */ /* 0x000ea80000300a00 */
[----:B------:R-:W2:-:S13]  /*18560*/  LDL.LU.64 R20, [R1+0xb90] ;  /* 0x000b900001147983 */ /* 0x000e9a0000300a00 */
[----:B------:R-:W-:Y:S04]  /*18570*/  STL.64 [R1+0xc0], R8 ;  /* 0x0000c00801007387 */ /* 0x000fe80000100a00 */
[----:B------:R0:W-:Y:S04]  /*18580*/  STL.64 [R1+0xc8], R10 ;  /* 0x0000c80a01007387 */ /* 0x0001e80000100a00 */
[----:B0-----:R-:W4:Y:S04]  /*18590*/  LDL.LU.64 R10, [R1+0xb88] ;  /* 0x000b8800010a7983 */ /* 0x001f280000300a00 */
[----:B------:R-:W5:Y:S01]  /*185a0*/  LDL.LU.64 R8, [R1+0xb80] ;  /* 0x000b800001087983 */ /* 0x000f620000300a00 */
[----:B---3--:R-:W-:-:S02]  /*185b0*/  F2FP.F16.E4M3.UNPACK_B R2, R14.H1 ;  /* 0x0000000eff02723e */ /* 0x008fc400030006ff */
[----:B------:R-:W-:-:S07]  /*185c0*/  F2FP.F16.E4M3.UNPACK_B R3, R15.H1 ;  /* 0x0000000fff03723e */ /* 0x000fce00030006ff */
[----:B------:R-:W-:Y:S01]  /*185d0*/  HMMA.16816.F32 R16, R4, R2, R16 ;  /* 0x000000020410723c */ /* 0x000fe20000001810 */
[----:B------:R-:W-:-:S15]  /*185e0*/  IMAD.MOV.U32 R0, RZ, RZ, R3 ;  /* 0x000000ffff007224 */ /* 0x000fde00078e0003 */
[----:B------:R-:W-:-:S03]  /*185f0*/  NOP ;  /* 0x0000000000007918 */ /* 0x000fc60000000000 */
[----:B------:R-:W-:Y:S04]  /*18600*/  STL.64 [R1+0xe0], R16 ;  /* 0x0000e01001007387 */ /* 0x000fe80000100a00 */
[----:B------:R0:W-:Y:S02]  /*18610*/  STL.64 [R1+0xe8], R18 ;  /* 0x0000e81201007387 */ /* 0x0001e40000100a00 */
[----:B0-----:R-:W-:Y:S01]  /*18620*/  IMAD.MOV.U32 R18, RZ, RZ, R2 ;  /* 0x000000ffff127224 */ /* 0x001fe200078e0002 */
[----:B-----5:R-:W-:Y:S02]  /*18630*/  F2FP.F16.E4M3.UNPACK_B R12, R8.H1 ;  /* 0x00000008ff0c723e */ /* 0x020fe400030006ff */
[----:B------:R-:W-:-:S07]  /*18640*/  F2FP.F16.E4M3.UNPACK_B R13, R9.H1 ;  /* 0x00000009ff0d723e */ /* 0x000fce00030006ff */
[----:B--2---:R-:W-:Y:S01]  /*18650*/  HMMA.16816.F32 R20, R4, R12, R20 ;  /* 0x0000000c0414723c */ /* 0x004fe20000001814 */
[----:B----4-:R-:W-:Y:S02]  /*18660*/  F2FP.F16.E4M3.UNPACK_B R2, R10.H1 ;  /* 0x0000000aff02723e */ /* 0x010fe400030006ff */
[----:B------:R-:W-:Y:S01]  /*18670*/  F2FP.F16.E4M3.UNPACK_B R3, R11.H1 ;  /* 0x0000000bff03723e */ /* 0x000fe200030006ff */
[----:B------:R-:W-:-:S15]  /*18680*/  IMAD.MOV.U32 R19, RZ, RZ, R13 ;  /* 0x000000ffff137224 */ /* 0x000fde00078e000d */
[----:B------:R0:W-:Y:S04]  /*18690*/  STL.64 [R1+0x100], R20 ;  /* 0x0001001401007387 */ /* 0x0001e80000100a00 */
[----:B------:R-:W-:Y:S04]  /*186a0*/  STL.64 [R1+0x108], R22 ;  /* 0x0001081601007387 */ /* 0x000fe80000100a00 */
[----:B------:R-:W-:Y:S04]  /*186b0*/  STL [R1], R2 ;  /* 0x0000000201007387 */ /* 0x000fe80000100800 */
[----:B------:R-:W-:Y:S01]  /*186c0*/  STL [R1+0x4], R3 ;  /* 0x0000040301007387 */ /* 0x000fe20000100800 */
[----:B0-----:R-:W-:-:S03]  /*186d0*/  IMAD.MOV.U32 R20, RZ, RZ, R12 ;  /* 0x000000ffff147224 */ /* 0x001fc600078e000c */
[----:B------:R-:W2:Y:S04]  /*186e0*/  LDL.LU R13, [R1+0x64] ;  /* 0x00006400010d7983 */ /* 0x000ea80000300800 */
[----:B------:R-:W2:Y:S01]  /*186f0*/  LDL.LU R12, [R1+0x68] ;  /* 0x00006800010c7983 */ /* 0x000ea20000300800 */
[----:B------:R-:W-:-:S15]  /*18700*/  HMMA.16816.F32 R8, R4, R2, R24 ;  /* 0x000000020408723c */ /* 0x000fde0000001818 */
[----:B------:R-:W-:-:S04]  /*18710*/  NOP ;  /* 0x0000000000007918 */ /* 0x000fc80000000000 */
[----:B------:R-:W-:Y:S04]  /*18720*/  STL.64 [R1+0x120], R8 ;  /* 0x0001200801007387 */ /* 0x000fe80000100a00 */
[----:B------:R-:W-:Y:S04]  /*18730*/  STL.64 [R1+0x128], R10 ;  /* 0x0001280a01007387 */ /* 0x000fe80000100a00 */
[----:B--2---:R0:W-:Y:S04]  /*18740*/  STL.64 [R1+0xb48], R12 ;  /* 0x000b480c01007387 */ /* 0x0041e80000100a00 */
[----:B0-----:R-:W2:Y:S04]  /*18750*/  LDL.LU R12, [R1+0x1b0] ;  /* 0x0001b000010c7983 */ /* 0x001ea80000300800 */
[----:B------:R-:W2:Y:S04]  /*18760*/  LDL.LU R13, [R1+0x1b4] ;  /* 0x0001b400010d7983 */ /* 0x000ea80000300800 */
[----:B------:R-:W3:Y:S04]  /*18770*/  LDL.LU R14, [R1+0x1b8] ;  /* 0x0001b800010e7983 */ /* 0x000ee80000300800 */
[----:B------:R-:W3:Y:S01]  /*18780*/  LDL.LU R15, [R1+0x1bc] ;  /* 0x0001bc00010f7983 */ /* 0x000ee20000300800 */
[----:B------:R-:W-:-:S03]  /*18790*/  F2FP.F16.E4M3.UNPACK_B R28, R29.H1 ;  /* 0x0000001dff1c723e */ /* 0x000fc600030006ff */
[----:B------:R-:W4:Y:S04]  /*187a0*/  LDL.LU R29, [R1+0x44] ;  /* 0x00004400011d7983 */ /* 0x000f280000300800 */
[----:B------:R-:W5:Y:S04]  /*187b0*/  LDL.LU R26, [R1+0x48] ;  /* 0x00004800011a7983 */ /* 0x000f680000300800 */
[----:B------:R-:W4:Y:S04]  /*187c0*/  LDL.LU R27, [R1+0x4c] ;  /* 0x00004c00011b7983 */ /* 0x000f280000300800 */
[----:B------:R-:W4:Y:S04]  /*187d0*/  LDL.LU R2, [R1+0x50] ;  /* 0x0000500001027983 */ /* 0x000f280000300800 */
[----:B------:R-:W4:Y:S04]  /*187e0*/  LDL.LU R3, [R1+0x54] ;  /* 0x0000540001037983 */ /* 0x000f280000300800 */
[----:B------:R-:W4:Y:S04]  /*187f0*/  LDL.LU R8, [R1+0x58] ;  /* 0x0000580001087983 */ /* 0x000f280000300800 */
[----:B---3--:R-:W-:Y:S04]  /*18800*/  STL.64 [R1+0xb58], R14 ;  /* 0x000b580e01007387 */ /* 0x008fe80000100a00 */
[----:B--2---:R0:W-:Y:S04]  /*18810*/  STL.64 [R1+0xb50], R12 ;  /* 0x000b500c01007387 */ /* 0x0041e80000100a00 */
[----:B0-----:R-:W2:Y:S04]  /*18820*/  LDL.LU R12, [R1+0x180] ;  /* 0x00018000010c7983 */ /* 0x001ea80000300800 */
[----:B------:R-:W2:Y:S04]  /*18830*/  LDL.LU R13, [R1+0x184] ;  /* 0x00018400010d7983 */ /* 0x000ea80000300800 */
[----:B------:R-:W3:Y:S04]  /*18840*/  LDL.LU R14, [R1+0x188] ;  /* 0x00018800010e7983 */ /* 0x000ee80000300800 */
[----:B------:R-:W3:Y:S04]  /*18850*/  LDL.LU R15, [R1+0x18c] ;  /* 0x00018c00010f7983 */ /* 0x000ee80000300800 */
[----:B---3--:R-:W-:Y:S04]  /*18860*/  STL.64 [R1+0xb68], R14 ;  /* 0x000b680e01007387 */ /* 0x008fe80000100a00 */
[----:B--2---:R0:W-:Y:S04]  /*18870*/  STL.64 [R1+0xb60], R12 ;  /* 0x000b600c01007387 */ /* 0x0041e80000100a00 */
[----:B0-----:R-:W2:Y:S04]  /*18880*/  LDL.LU R12, [R1+0x160] ;  /* 0x00016000010c7983 */ /* 0x001ea80000300800 */
[----:B------:R-:W2:Y:S04]  /*18890*/  LDL.LU R13, [R1+0x164] ;  /* 0x00016400010d7983 */ /* 0x000ea80000300800 */
[----:B------:R-:W3:Y:S04]  /*188a0*/  LDL.LU R14, [R1+0x168] ;  /* 0x00016800010e7983 */ /* 0x000ee80000300800 */
[----:B------:R-:W3:Y:S01]  /*188b0*/  LDL.LU R15, [R1+0x16c] ;  /* 0x00016c00010f7983 */ /* 0x000ee20000300800 */
[----:B----4-:R-:W-:-:S03]  /*188c0*/  F2FP.F16.E4M3.UNPACK_B R29, R29.H1 ;  /* 0x0000001dff1d723e */ /* 0x010fc600030006ff */
[----:B---3--:R-:W-:Y:S04]  /*188d0*/  STL.64 [R1+0xb78], R14 ;  /* 0x000b780e01007387 */ /* 0x008fe80000100a00 */
[----:B--2---:R0:W-:Y:S04]  /*188e0*/  STL.64 [R1+0xb70], R12 ;  /* 0x000b700c01007387 */ /* 0x0041e80000100a00 */
[----:B0-----:R-:W2:Y:S04]  /*188f0*/  LDL.LU R12, [R1+0x140] ;  /* 0x00014000010c7983 */ /* 0x001ea80000300800 */
[----:B------:R-:W2:Y:S04]  /*18900*/  LDL.LU R13, [R1+0x144] ;  /* 0x00014400010d7983 */ /* 0x000ea80000300800 */
[----:B------:R-:W2:Y:S04]  /*18910*/  LDL.LU R14, [R1+0x148] ;  /* 0x00014800010e7983 */ /* 0x000ea80000300800 */
[----:B------:R-:W2:Y:S04]  /*18920*/  LDL.LU R15, [R1+0x14c] ;  /* 0x00014c00010f7983 */ /* 0x000ea80000300800 */
[----:B------:R-:W3:Y:S04]  /*18930*/  LDL.LU R9, [R1+0x5c] ;  /* 0x00005c0001097983 */ /* 0x000ee80000300800 */
[----:B------:R-:W4:Y:S04]  /*18940*/  LDL.LU R10, [R1+0x60] ;  /* 0x00006000010a7983 */ /* 0x000f280000300800 */
[----:B------:R-:W3:Y:S04]  /*18950*/  LDL.LU R16, [R1+0x6c] ;  /* 0x00006c0001107983 */ /* 0x000ee80000300800 */
[----:B------:R-:W3:Y:S04]  /*18960*/  LDL.LU R17, [R1+0x70] ;  /* 0x0000700001117983 */ /* 0x000ee80000300800 */
[----:B------:R-:W-:Y:S01]  /*18970*/  STL.64 [R1+0xb40], R18 ;  /* 0x000b401201007387 */ /* 0x000fe20000100a00 */
[----:B--2---:R-:W-:Y:S03]  /*18980*/  HMMA.16816.F32 R12, R4, R28, R12 ;  /* 0x0000001c040c723c */ /* 0x004fe6000000180c */
[----:B---3--:R0:W-:Y:S04]  /*18990*/  STL.64 [R1+0xb38], R16 ;  /* 0x000b381001007387 */ /* 0x0081e80000100a00 */
[----:B0-----:R-:W2:Y:S04]  /*189a0*/  LDL.LU R16, [R1+0x1a0] ;  /* 0x0001a00001107983 */ /* 0x001ea80000300800 */
[----:B------:R-:W2:Y:S04]  /*189b0*/  LDL.LU R17, [R1+0x1a4] ;  /* 0x0001a40001117983 */ /* 0x000ea80000300800 */
[----:B------:R-:W2:Y:S04]  /*189c0*/  LDL.LU R18, [R1+0x1a8] ;  /* 0x0001a80001127983 */ /* 0x000ea80000300800 */
[----:B------:R-:W2:Y:S04]  /*189d0*/  LDL.LU R19, [R1+0x1ac] ;  /* 0x0001ac0001137983 */ /* 0x000ea80000300800 */
[----:B------:R-:W3:Y:S04]  /*189e0*/  LDL.LU R22, [R1+0x74] ;  /* 0x0000740001167983 */ /* 0x000ee80000300800 */
[----:B------:R-:W2:Y:S04]  /*189f0*/  LDL.LU R23, [R1+0x78] ;  /* 0x0000780001177983 */ /* 0x000ea80000300800 */
[----:B------:R-:W2:Y:S04]  /*18a00*/  LDL.LU R21, [R1+0x7c] ;  /* 0x00007c0001157983 */ /* 0x000ea80000300800 */
[----:B------:R-:W-:Y:S04]  /*18a10*/  STL.64 [R1+0x140], R12 ;  /* 0x0001400c01007387 */ /* 0x000fe80000100a00 */
[----:B------:R0:W-:Y:S04]  /*18a20*/  STL.64 [R1+0x148], R14 ;  /* 0x0001480e01007387 */ /* 0x0001e80000100a00 */
[----:B0-----:R-:W2:Y:S04]  /*18a30*/  LDL.LU.64 R14, [R1+0xb78] ;  /* 0x000b7800010e7983 */ /* 0x001ea80000300a00 */
[----:B------:R-:W2:Y:S01]  /*18a40*/  LDL.LU.64 R12, [R1+0xb70] ;  /* 0x000b7000010c7983 */ /* 0x000ea20000300a00 */
[----:B-----5:R-:W-:-:S02]  /*18a50*/  F2FP.F16.E4M3.UNPACK_B R26, R26.H1 ;  /* 0x0000001aff1a723e */ /* 0x020fc400030006ff */
[----:B------:R-:W-:Y:S01]  /*18a60*/  F2FP.F16.E4M3.UNPACK_B R27, R27.H1 ;  /* 0x0000001bff1b723e */ /* 0x000fe200030006ff */
[----:B------:R-:W-:Y:S04]  /*18a70*/  STL [R1+0xae8], R28 ;  /* 0x000ae81c01007387 */ /* 0x000fe80000100800 */
[----:B------:R-:W-:Y:S02]  /*18a80*/  STL [R1+0xad0], R29 ;  /* 0x000ad01d01007387 */ /* 0x000fe40000100800 */
[----:B--2---:R-:W-:-:S15]  /*18a90*/  HMMA.16816.F32 R12, R4, R26, R12 ;  /* 0x0000001a040c723c */ /* 0x004fde000000180c */
[----:B------:R-:W-:-:S04]  /*18aa0*/  NOP ;  /* 0x0000000000007918 */ /* 0x000fc80000000000 */
[----:B------:R-:W-:Y:S04]  /*18ab0*/  STL.64 [R1+0x160], R12 ;  /* 0x0001600c01007387 */ /* 0x000fe80000100a00 */
[----:B------:R0:W-:Y:S04]  /*18ac0*/  STL.64 [R1+0x168], R14 ;  /* 0x0001680e01007387 */ /* 0x0001e80000100a00 */
[----:B0-----:R-:W2:Y:S04]  /*18ad0*/  LDL.LU.64 R14, [R1+0xb68] ;  /* 0x000b6800010e7983 */ /* 0x001ea80000300a00 */
[----:B------:R-:W2:Y:S01]  /*18ae0*/  LDL.LU.64 R12, [R1+0xb60] ;  /* 0x000b6000010c7983 */ /* 0x000ea20000300a00 */
[----:B------:R-:W-:-:S02]  /*18af0*/  F2FP.F16.E4M3.UNPACK_B R2, R2.H1 ;  /* 0x00000002ff02723e */ /* 0x000fc400030006ff */
[----:B------:R-:W-:Y:S01]  /*18b00*/  F2FP.F16.E4M3.UNPACK_B R3, R3.H1 ;  /* 0x00000003ff03723e */ /* 0x000fe200030006ff */
[----:B------:R0:W-:Y:S04]  /*18b10*/  STL [R1+0xaf0], R26 ;  /* 0x000af01a01007387 */ /* 0x0001e80000100800 */
[----:B------:R1:W-:Y:S04]  /*18b20*/  STL [R1+0xaec], R27 ;  /* 0x000aec1b01007387 */ /* 0x0003e80000100800 */
[----:B------:R-:W5:Y:S04]  /*18b30*/  LDL.LU R24, [R1+0x1f0] ;  /* 0x0001f00001187983 */ /* 0x000f680000300800 */
[----:B------:R-:W5:Y:S04]  /*18b40*/  LDL.LU R25, [R1+0x1f4] ;  /* 0x0001f40001197983 */ /* 0x000f680000300800 */
[----:B0-----:R-:W5:Y:S04]  /*18b50*/  LDL.LU R26, [R1+0x1f8] ;  /* 0x0001f800011a7983 */ /* 0x001f680000300800 */
[----:B-1----:R-:W5:Y:S01]  /*18b60*/  LDL.LU R27, [R1+0x1fc] ;  /* 0x0001fc00011b7983 */ /* 0x002f620000300800 */
        /* <DEDUP_REMOVED lines=8> */
[----:B------:R-:W-:Y:S06]  /*18bf0*/  STL [R1+0xaf4], R3 ;  /* 0x000af40301007387 */ /* 0x000fec0000100800 */
[----:B--2---:R-:W-:-:S15]  /*18c00*/  HMMA.16816.F32 R12, R4, R8, R12 ;  /* 0x00000008040c723c */ /* 0x004fde000000180c */
[----:B------:R-:W-:-:S04]  /*18c10*/  NOP ;  /* 0x0000000000007918 */ /* 0x000fc80000000000 */
[----:B------:R0:W-:Y:S04]  /*18c20*/  STL.64 [R1+0x1b0], R12 ;  /* 0x0001b00c01007387 */ /* 0x0001e80000100a00 */
[----:B------:R-:W-:Y:S04]  /*18c30*/  STL.64 [R1+0x1b8], R14 ;  /* 0x0001b80e01007387 */ /* 0x000fe80000100a00 */
[----:B0-----:R-:W2:Y:S01]  /*18c40*/  LDL.LU.64 R12, [R1+0xb48] ;  /* 0x000b4800010c7983 */ /* 0x001ea20000300a00 */
[----:B----4-:R-:W-:Y:S02]  /*18c50*/  F2FP.F16.E4M3.UNPACK_B R10, R10.H1 ;  /* 0x0000000aff0a723e */ /* 0x010fe400030006ff */
[----:B--2---:R-:W-:-:S07]  /*18c60*/  F2FP.F16.E4M3.UNPACK_B R11, R13.H1 ;  /* 0x0000000dff0b723e */ /* 0x004fce00030006ff */
[----:B------:R-:W-:-:S15]  /*18c70*/  HMMA.16816.F32 R16, R4, R10, R16 ;  /* 0x0000000a0410723c */ /* 0x000fde0000001810 */
[----:B------:R-:W-:-:S04]  /*18c80*/  NOP ;  /* 0x0000000000007918 */ /* 0x000fc80000000000 */
[----:B------:R-:W-:Y:S04]  /*18c90*/  STL.64 [R1+0x1a0], R16 ;  /* 0x0001a01001007387 */ /* 0x000fe80000100a00 */
[----:B------:R0:W-:Y:S04]  /*18ca0*/  STL.64 [R1+0x1a8], R18 ;  /* 0x0001a81201007387 */ /* 0x0001e80000100a00 */
[----:B0-----:R-:W2:Y:S04]  /*18cb0*/  LDL.LU.64 R18, [R1+0xb40] ;  /* 0x000b400001127983 */ /* 0x001ea80000300a00 */
[----:B------:R-:W4:Y:S04]  /*18cc0*/  LDL.LU.64 R16, [R1+0xb38] ;  /* 0x000b380001107983 */ /* 0x000f280000300a00 */
[----:B------:R-:W-:Y:S04]  /*18cd0*/  STL.64 [R1+0xa88], R10 ;  /* 0x000a880a01007387 */ /* 0x000fe80000100a00 */
[----:B------:R0:W-:Y:S04]  /*18ce0*/  STL.64 [R1+0xa80], R8 ;  /* 0x000a800801007387 */ /* 0x0001e80000100a00 */
[----:B0-----:R-:W2:Y:S04]  /*18cf0*/  LDL.LU R8, [R1+0x1d0] ;  /* 0x0001d00001087983 */ /* 0x001ea80000300800 */
[----:B------:R-:W2:Y:S04]  /*18d00*/  LDL.LU R9, [R1+0x1d4] ;  /* 0x0001d40001097983 */ /* 0x000ea80000300800 */
[----:B------:R-:W2:Y:S04]  /*18d10*/  LDL.LU R10, [R1+0x1d8] ;  /* 0x0001d800010a7983 */ /* 0x000ea80000300800 */
[----:B------:R-:W2:Y:S01]  /*18d20*/  LDL.LU R11, [R1+0x1dc] ;  /* 0x0001dc00010b7983 */ /* 0x000ea20000300800 */
[----:B------:R-:W-:-:S02]  /*18d30*/  F2FP.F16.E4M3.UNPACK_B R12, R12.H1 ;  /* 0x0000000cff0c723e */ /* 0x000fc400030006ff */
[----:B---3--:R-:W-:Y:S02]  /*18d40*/  F2FP.F16.E4M3.UNPACK_B R15, R22.H1 ;  /* 0x00000016ff0f723e */ /* 0x008fe400030006ff */
[----:B----4-:R-:W-:Y:S02]  /*18d50*/  F2FP.F16.E4M3.UNPACK_B R13, R16.H1 ;  /* 0x00000010ff0d723e */ /* 0x010fe400030006ff */
[----:B------:R-:W-:-:S05]  /*18d60*/  F2FP.F16.E4M3.UNPACK_B R14, R17.H1 ;  /* 0x00000011ff0e723e */ /* 0x000fca00030006ff */
[----:B--2---:R-:W-:-:S15]  /*18d70*/  HMMA.16816.F32 R8, R4, R12, R8 ;  /* 0x0000000c0408723c */ /* 0x004fde0000001808 */
[----:B------:R-:W-:-:S04]  /*18d80*/  NOP ;  /* 0x0000000000007918 */ /* 0x000fc80000000000 */
[----:B------:R-:W-:Y:S04]  /*18d90*/  STL.64 [R1+0x1d0], R8 ;  /* 0x0001d00801007387 */ /* 0x000fe80000100a00 */
[----:B------:R5:W-:Y:S02]  /*18da0*/  STL.64 [R1+0x1d8], R10 ;  /* 0x0001d80a01007387 */ /* 0x000be40000100a00 */
[----:B-----5:R-:W-:Y:S02]  /*18db0*/  HMMA.16816.F32 R8, R4, R14, R24 ;  /* 0x0000000e0408723c */ /* 0x020fe40000001818 */
[----:B------:R-:W-:Y:S04]  /*18dc0*/  STL.64 [R1+0xa68], R14 ;  /* 0x000a680e01007387 */ /* 0x000fe80000100a00 */
[----:B------:R-:W-:-:S13]  /*18dd0*/  STL.64 [R1+0xa60], R12 ;  /* 0x000a600c01007387 */ /* 0x000fda0000100a00 */
[----:B------:R0:W-:Y:S04]  /*18de0*/  STL.64 [R1+0x1f0], R8 ;  /* 0x0001f00801007387 */ /* 0x0001e80000100a00 */
[----:B------:R1:W-:Y:S01]  /*18df0*/  STL.64 [R1+0x1f8], R10 ;  /* 0x0001f80a01007387 */ /* 0x0003e20000100a00 */
[----:B0-----:R-:W-:Y:S02]  /*18e00*/  IMAD.MOV.U32 R8, RZ, RZ, R18 ;  /* 0x000000ffff087224 */ /* 0x001fe400078e0012 */
[----:B------:R-:W-:Y:S02]  /*18e10*/  IMAD.MOV.U32 R9, RZ, RZ, R0 ;  /* 0x000000ffff097224 */ /* 0x000fe400078e0000 */
[----:B-1----:R-:W-:Y:S02]  /*18e20*/  IMAD.MOV.U32 R10, RZ, RZ, R20 ;  /* 0x000000ffff0a7224 */ /* 0x002fe400078e0014 */
[----:B------:R-:W-:-:S05]  /*18e30*/  IMAD.MOV.U32 R11, RZ, RZ, R19 ;  /* 0x000000ffff0b7224 */ /* 0x000fca00078e0013 */
[----:B------:R-:W-:Y:S04]  /*18e40*/  STL.64 [R1+0xae0], R10 ;  /* 0x000ae00a01007387 */ /* 0x000fe80000100a00 */
[----:B------:R0:W-:Y:S01]  /*18e50*/  STL.64 [R1+0xad8], R8 ;  /* 0x000ad80801007387 */ /* 0x0001e20000100a00 */
[----:B------:R-:W-:Y:S02]  /*18e60*/  F2FP.F16.E4M3.UNPACK_B R17, R21.H1 ;  /* 0x00000015ff11723e */ /* 0x000fe400030006ff */
[----:B------:R-:W-:Y:S01]  /*18e70*/  F2FP.F16.E4M3.UNPACK_B R16, R23.H1 ;  /* 0x00000017ff10723e */ /* 0x000fe200030006ff */
[----:B0-----:R-:W2:Y:S04]  /*18e80*/  LDL.LU R8, [R1+0x250] ;  /* 0x0002500001087983 */ /* 0x001ea80000300800 */
[----:B------:R-:W2:Y:S04]  /*18e90*/  LDL.LU R9, [R1+0x254] ;  /* 0x0002540001097983 */ /* 0x000ea80000300800 */
[----:B------:R-:W3:Y:S04]  /*18ea0*/  LDL.LU R10, [R1+0x258] ;  /* 0x00025800010a7983 */ /* 0x000ee80000300800 */
[----:B------:R-:W3:Y:S04]  /*18eb0*/  LDL.LU R11, [R1+0x25c] ;  /* 0x00025c00010b7983 */ /* 0x000ee80000300800 */
[----:B------:R-:W4:Y:S04]  /*18ec0*/  LDL.LU R19, [R1+0x84] ;  /* 0x0000840001137983 */ /* 0x000f280000300800 */
[----:B------:R-:W5:Y:S04]  /*18ed0*/  LDL.LU R20, [R1+0x88] ;  /* 0x0000880001147983 */ /* 0x000f680000300800 */
[----:B------:R-:W5:Y:S04]  /*18ee0*/  LDL.LU R21, [R1+0x8c] ;  /* 0x00008c0001157983 */ /* 0x000f680000300800 */
[----:B------:R-:W2:Y:S04]  /*18ef0*/  LDL.LU R22, [R1+0x90] ;  /* 0x0000900001167983 */ /* 0x000ea80000300800 */
[----:B------:R-:W2:Y:S04]  /*18f00*/  LDL.LU R23, [R1+0x94] ;  /* 0x0000940001177983 */ /* 0x000ea80000300800 */
[----:B--2---:R-:W-:Y:S04]  /*18f10*/  STL.64 [R1+0xb30], R22 ;  /* 0x000b301601007387 */ /* 0x004fe80000100a00 */
[----:B-----5:R0:W-:Y:S04]  /*18f20*/  STL.64 [R1+0xb28], R20 ;  /* 0x000b281401007387 */ /* 0x0201e80000100a00 */
[----:B0-----:R-:W2:Y:S04]  /*18f30*/  LDL.LU R20, [R1+0x210] ;  /* 0x0002100001147983 */ /* 0x001ea80000300800 */
[----:B------:R-:W2:Y:S04]  /*18f40*/  LDL.LU R21, [R1+0x214] ;  /* 0x0002140001157983 */ /* 0x000ea80000300800 */
[----:B------:R-:W2:Y:S04]  /*18f50*/  LDL.LU R22, [R1+0x218] ;  /* 0x0002180001167983 */ /* 0x000ea80000300800 */
[----:B------:R-:W2:Y:S04]  /*18f60*/  LDL.LU R23, [R1+0x21c] ;  /* 0x00021c0001177983 */ /* 0x000ea80000300800 */
[----:B------:R-:W5:Y:S04]  /*18f70*/  LDL.LU R18, [R1+0x80] ;  /* 0x0000800001127983 */ /* 0x000f680000300800 */
[----:B------:R-:W2:Y:S04]  /*18f80*/  LDL.LU R24, [R1+0x98] ;  /* 0x0000980001187983 */ /* 0x000ea80000300800 */
[----:B---3--:R-:W-:Y:S04]  /*18f90*/  STL.64 [R1+0xb00], R10 ;  /* 0x000b000a01007387 */ /* 0x008fe80000100a00 */
[----:B------:R0:W-:Y:S04]  /*18fa0*/  STL.64 [R1+0xaf8], R8 ;  /* 0x000af80801007387 */ /* 0x0001e80000100a00 */
[----:B0-----:R-:W3:Y:S04]  /*18fb0*/  LDL.LU R8, [R1+0x270] ;  /* 0x0002700001087983 */ /* 0x001ee80000300800 */
[----:B------:R-:W3:Y:S04]  /*18fc0*/  LDL.LU R9, [R1+0x274] ;  /* 0x0002740001097983 */ /* 0x000ee80000300800 */
[----:B------:R-:W2:Y:S04]  /*18fd0*/  LDL.LU R10, [R1+0x278] ;  /* 0x00027800010a7983 */ /* 0x000ea80000300800 */
[----:B------:R-:W2:Y:S04]  /*18fe0*/  LDL.LU R11, [R1+0x27c] ;  /* 0x00027c00010b7983 */ /* 0x000ea80000300800 */
[----:B--2---:R-:W-:Y:S04]  /*18ff0*/  STL.64 [R1+0xb10], R10 ;  /* 0x000b100a01007387 */ /* 0x004fe80000100a00 */
[----:B---3--:R0:W-:Y:S04]  /*19000*/  STL.64 [R1+0xb08], R8 ;  /* 0x000b080801007387 */ /* 0x0081e80000100a00 */
[----:B0-----:R-:W2:Y:S04]  /*19010*/  LDL.LU R8, [R1+0x260] ;  /* 0x0002600001087983 */ /* 0x001ea80000300800 */
[----:B------:R-:W2:Y:S04]  /*19020*/  LDL.LU R9, [R1+0x264] ;  /* 0x0002640001097983 */ /* 0x000ea80000300800 */
[----:B------:R-:W3:Y:S04]  /*19030*/  LDL.LU R10, [R1+0x268] ;  /* 0x00026800010a7983 */ /* 0x000ee80000300800 */
[----:B------:R-:W3:Y:S01]  /*19040*/  LDL.LU R11, [R1+0x26c] ;  /* 0x00026c00010b7983 */ /* 0x000ee20000300800 */
[----:B-----5:R-:W-:Y:S01]  /*19050*/  F2FP.F16.E4M3.UNPACK_B R18, R18.H1 ;  /* 0x00000012ff12723e */ /* 0x020fe200030006ff */
[----:B------:R-:W-:Y:S02]  /*19060*/  HMMA.16816.F32 R20, R4, R16, R20 ;  /* 0x000000100414723c */ /* 0x000fe40000001814 */
[----:B---3--:R-:W-:Y:S04]  /*19070*/  STL.64 [R1+0xb20], R10 ;  /* 0x000b200a01007387 */ /* 0x008fe80000100a00 */
[----:B--2---:R0:W-:Y:S04]  /*19080*/  STL.64 [R1+0xb18], R8 ;  /* 0x000b180801007387 */ /* 0x0041e80000100a00 */
[----:B0-----:R-:W2:Y:S04]  /*19090*/  LDL.LU R8, [R1+0x230] ;  /* 0x0002300001087983 */ /* 0x001ea80000300800 */
[----:B------:R-:W2:Y:S04]  /*190a0*/  LDL.LU R9, [R1+0x234] ;  /* 0x0002340001097983 */ /* 0x000ea80000300800 */
[----:B------:R-:W2:Y:S04]  /*190b0*/  LDL.LU R10, [R1+0x238] ;  /* 0x00023800010a7983 */ /* 0x000ea80000300800 */
[----:B------:R-:W2:Y:S01]  /*190c0*/  LDL.LU R11, [R1+0x23c] ;  /* 0x00023c00010b7983 */ /* 0x000ea20000300800 */
[----:B----4-:R-:W-:-:S03]  /*190d0*/  F2FP.F16.E4M3.UNPACK_B R19, R19.H1 ;  /* 0x00000013ff13723e */ /* 0x010fc600030006ff */
[----:B------:R-:W3:Y:S04]  /*190e0*/  LDL.LU R25, [R1+0x9c] ;  /* 0x00009c0001197983 */ /* 0x000ee80000300800 */
[----:B------:R-:W4:Y:S04]  /*190f0*/  LDL.LU R3, [R1+0x7bc] ;  /* 0x0007bc0001037983 */ /* 0x000f280000300800 */
[----:B------:R-:W4:Y:S04]  /*19100*/  LDL.LU R0, [R1+0x7b8] ;  /* 0x0007b80001007983 */ /* 0x000f280000300800 */
[----:B------:R-:W5:Y:S04]  /*19110*/  LDL.LU R26, [R1+0x7c4] ;  /* 0x0007c400011a7983 */ /* 0x000f680000300800 */
[----:B------:R-:W5:Y:S04]  /*19120*/  LDL.LU R29, [R1+0x7c0] ;  /* 0x0007c000011d7983 */ /* 0x000f680000300800 */
[----:B------:R-:W3:Y:S04]  /*19130*/  LDL.LU R27, [R1+0x7cc] ;  /* 0x0007cc00011b7983 */ /* 0x000ee80000300800 */
[----:B------:R-:W3:Y:S04]  /*19140*/  LDL.LU R28, [R1+0x7d4] ;  /* 0x0007d400011c7983 */ /* 0x000ee80000300800 */
[----:B------:R-:W3:Y:S04]  /*19150*/  LDL.LU R12, [R1+0x200] ;  /* 0x00020000010c7983 */ /* 0x000ee80000300800 */
[----:B------:R-:W3:Y:S04]  /*19160*/  LDL.LU R13, [R1+0x204] ;  /* 0x00020400010d7983 */ /* 0x000ee80000300800 */
[----:B------:R-:W3:Y:S04]  /*19170*/  LDL.LU R14, [R1+0x208] ;  /* 0x00020800010e7983 */ /* 0x000ee80000300800 */
[----:B------:R-:W3:Y:S04]  /*19180*/  LDL.LU R15, [R1+0x20c] ;  /* 0x00020c00010f7983 */ /* 0x000ee80000300800 */
[----:B------:R-:W-:Y:S04]  /*19190*/  STL.64 [R1+0x210], R20 ;  /* 0x0002101401007387 */ /* 0x000fe80000100a00 */
[----:B------:R0:W-:Y:S04]  /*191a0*/  STL.64 [R1+0x218], R22 ;  /* 0x0002181601007387 */ /* 0x0001e80000100a00 */
[----:B0-----:R-:W3:Y:S04]  /*191b0*/  LDL.LU.64 R22, [R1+0xb30] ;  /* 0x000b300001167983 */ /* 0x001ee80000300a00 */
[----:B------:R-:W3:Y:S01]  /*191c0*/  LDL.LU.64 R20, [R1+0xb28] ;  /* 0x000b280001147983 */ /* 0x000ee20000300a00 */
[----:B--2---:R-:W-:-:S15]  /*191d0*/  HMMA.16816.F32 R8, R4, R18, R8 ;  /* 0x000000120408723c */ /* 0x004fde0000001808 */
[----:B------:R-:W-:-:S04]  /*191e0*/  NOP ;  /* 0x0000000000007918 */ /* 0x000fc80000000000 */
[----:B------:R-:W-:Y:S04]  /*191f0*/  STL.64 [R1+0x230], R8 ;  /* 0x0002300801007387 */ /* 0x000fe80000100a00 */
[----:B------:R0:W-:Y:S04]  /*19200*/  STL.64 [R1+0x238], R10 ;  /* 0x0002380a01007387 */ /* 0x0001e80000100a00 */
[----:B0-----:R-:W2:Y:S04]  /*19210*/  LDL.LU.64 R10, [R1+0xb20] ;  /* 0x000b2000010a7983 */ /* 0x001ea80000300a00 */
[----:B------:R-:W2:Y:S04]  /*19220*/  LDL.LU.64 R8, [R1+0xb18] ;  /* 0x000b180001087983 */ /* 0x000ea80000300a00 */
[----:B------:R-:W-:Y:S04]  /*19230*/  STL.64 [R1+0xa48], R18 ;  /* 0x000a481201007387 */ /* 0x000fe80000100a00 */
[----:B------:R0:W-:Y:S04]  /*19240*/  STL.64 [R1+0xa40], R16 ;  /* 0x000a401001007387 */ /* 0x0001e80000100a00 */
[----:B0-----:R-:W4:Y:S04]  /*19250*/  LDL.LU R16, [R1+0x220] ;  /* 0x0002200001107983 */ /* 0x001f280000300800 */
[----:B------:R-:W4:Y:S04]  /*19260*/  LDL.LU R17, [R1+0x224] ;  /* 0x0002240001117983 */ /* 0x000f280000300800 */
[----:B------:R-:W4:Y:S01]  /*19270*/  LDL.LU R18, [R1+0x228] ;  /* 0x0002280001127983 */ /* 0x000f220000300800 */
[----:B---3--:R-:W-:-:S02]  /*19280*/  F2FP.F16.E4M3.UNPACK_B R20, R20.H1 ;  /* 0x00000014ff14723e */ /* 0x008fc400030006ff */
[----:B------:R-:W-:Y:S01]  /*19290*/  F2FP.F16.E4M3.UNPACK_B R21, R21.H1 ;  /* 0x00000015ff15723e */ /* 0x000fe200030006ff */
[----:B------:R-:W3:Y:S06]  /*192a0*/  LDL.LU R19, [R1+0x22c] ;  /* 0x00022c0001137983 */ /* 0x000eec0000300800 */
[----:B--2---:R-:W-:-:S15]  /*192b0*/  HMMA.16816.F32 R8, R4, R20, R8 ;  /* 0x000000140408723c */ /* 0x004fde0000001808 */
[----:B------:R-:W-:-:S04]  /*192c0*/  NOP ;  /* 0x0000000000007918 */ /* 0x000fc80000000000 */
[----:B------:R-:W-:Y:S04]  /*192d0*/  STL.64 [R1+0x260], R8 ;  /* 0x0002600801007387 */ /* 0x000fe80000100a00 */
[----:B------:R0:W-:Y:S04]  /*192e0*/  STL.64 [R1+0x268], R10 ;  /* 0x0002680a01007387 */ /* 0x0001e80000100a00 */
[----:B0-----:R-:W2:Y:S04]  /*192f0*/  LDL.LU.64 R10, [R1+0xb10] ;  /* 0x000b1000010a7983 */ /* 0x001ea80000300a00 */
[----:B------:R-:W2:Y:S01]  /*19300*/  LDL.LU.64 R8, [R1+0xb08] ;  /* 0x000b080001087983 */ /* 0x000ea20000300a00 */
[----:B------:R-:W-:-:S02]  /*19310*/  F2FP.F16.E4M3.UNPACK_B R22, R22.H1 ;  /* 0x00000016ff16723e */ /* 0x000fc400030006ff */
[----:B------:R-:W-:-:S07]  /*19320*/  F2FP.F16.E4M3.UNPACK_B R23, R23.H1 ;  /* 0x00000017ff17723e */ /* 0x000fce00030006ff */
[----:B--2---:R-:W-:-:S15]  /*19330*/  HMMA.16816.F32 R8, R4, R22, R8 ;  /* 0x000000160408723c */ /* 0x004fde0000001808 */
[----:B------:R-:W-:-:S04]  /*19340*/  NOP ;  /* 0x0000000000007918 */ /* 0x000fc80000000000 */
[----:B------:R-:W-:Y:S04]  /*19350*/  STL.64 [R1+0x270], R8 ;  /* 0x0002700801007387 */ /* 0x000fe80000100a00 */
[----:B------:R0:W-:Y:S04]  /*19360*/  STL.64 [R1+0x278], R10 ;  /* 0x0002780a01007387 */ /* 0x0001e80000100a00 */
[----:B0-----:R-:W2:Y:S04]  /*19370*/  LDL.LU.64 R10, [R1+0xb00] ;  /* 0x000b0000010a7983 */ /* 0x001ea80000300a00 */
[----:B------:R-:W2:Y:S04]  /*19380*/  LDL.LU.64 R8, [R1+0xaf8] ;  /* 0x000af80001087983 */ /* 0x000ea80000300a00 */
[----:B------:R0:W-:Y:S04]  /*19390*/  STL.64 [R1+0xa28], R22 ;  /* 0x000a281601007387 */ /* 0x0001e80000100a00 */
[----:B0-----:R-:W2:Y:S04]  /*193a0*/  LDL.LU R22, [R1+0x18] ;  /* 0x0000180001167983 */ /* 0x001ea80000300800 */
[----:B------:R-:W2:Y:S04]  /*193b0*/  LDL.LU R23, [R1+0x1c] ;  /* 0x00001c0001177983 */ /* 0x000ea80000300800 */
[----:B------:R0:W-:Y:S04]  /*193c0*/  STL.64 [R1+0xa20], R20 ;  /* 0x000a201401007387 */ /* 0x0001e80000100a00 */
[----:B0-----:R-:W2:Y:S01]  /*193d0*/  LDL.LU R21, [R1+0x7c8] ;  /* 0x0007c80001157983 */ /* 0x001ea20000300800 */
[----:B----4-:R-:W-:-:S03]  /*193e0*/  IMAD R0, R0, 0x100, R3 ;  /* 0x0000010000007824 */ /* 0x010fc600078e0203 */
[----:B------:R-:W4:Y:S01]  /*193f0*/  LDL.LU R20, [R1+0x7d0] ;  /* 0x0007d00001147983 */ /* 0x000f220000300800 */
[----:B-----5:R-:W-:-:S03]  /*19400*/  IMAD R29, R29, 0x100, R26 ;  /* 0x000001001d1d7824 */ /* 0x020fc600078e021a */
[----:B------:R-:W5:Y:S04]  /*19410*/  LDL.LU R3, [R1+0xaf4] ;  /* 0x000af40001037983 */ /* 0x000f680000300800 */
[----:B------:R-:W3:Y:S01]  /*19420*/  LDL.LU R26, [R1+0xaf0] ;  /* 0x000af000011a7983 */ /* 0x000ee20000300800 */
[----:B------:R-:W-:Y:S02]  /*19430*/  F2FP.F16.E4M3.UNPACK_B R24, R24.H1 ;  /* 0x00000018ff18723e */ /* 0x000fe400030006ff */
[----:B------:R-:W-:Y:S01]  /*19440*/  F2FP.F16.E4M3.UNPACK_B R25, R25.H1 ;  /* 0x00000019ff19723e */ /* 0x000fe200030006ff */
[----:B--2---:R-:W-:Y:S02]  /*19450*/  IMAD R21, R21, 0x100, R27 ;  /* 0x0000010015157824 */ /* 0x004fe400078e021b */
[----:B------:R-:W3:Y:S04]  /*19460*/  LDL.LU R27, [R1+0xaec] ;  /* 0x000aec00011b7983 */ /* 0x000ee80000300800 */
[----:B------:R-:W-:Y:S01]  /*19470*/  HMMA.16816.F32 R4, R4, R24, R8 ;  /* 0x000000180404723c */ /* 0x000fe20000001808 */
[----:B----4-:R-:W-:-:S02]  /*19480*/  IMAD R20, R20, 0x100, R28 ;  /* 0x0000010014147824 */ /* 0x010fc400078e021c */
[----:B------:R-:W2:Y:S04]  /*19490*/  LDL.LU R28, [R1+0xae8] ;  /* 0x000ae800011c7983 */ /* 0x000ea80000300800 */
[----:B------:R-:W4:Y:S04]  /*194a0*/  LDL.LU.64 R10, [R1+0xae0] ;  /* 0x000ae000010a7983 */ /* 0x000f280000300a00 */
[----:B------:R-:W2:Y:S04]  /*194b0*/  LDL.LU.64 R8, [R1+0xad8] ;  /* 0x000ad80001087983 */ /* 0x000ea80000300a00 */
[----:B---3--:R-:W-:Y:S04]  /*194c0*/  STL.64 [R1+0xaa8], R26 ;  /* 0x000aa81a01007387 */ /* 0x008fe80000100a00 */
[----:B------:R0:W-:Y:S04]  /*194d0*/  STL.64 [R1+0xaa0], R24 ;  /* 0x000aa01801007387 */ /* 0x0001e80000100a00 */
[----:B------:R1:W-:Y:S04]  /*194e0*/  STL.64 [R1+0x250], R4 ;  /* 0x0002500401007387 */ /* 0x0003e80000100a00 */
[----:B------:R3:W-:Y:S04]  /*194f0*/  STL.64 [R1+0x258], R6 ;  /* 0x0002580601007387 */ /* 0x0007e80000100a00 */
[----:B0-----:R-:W2:Y:S04]  /*19500*/  LDL.LU R24, [R1+0x240] ;  /* 0x0002400001187983 */ /* 0x001ea80000300800 */
[----:B------:R-:W2:Y:S04]  /*19510*/  LDL.LU R25, [R1+0x244] ;  /* 0x0002440001197983 */ /* 0x000ea80000300800 */
[----:B------:R-:W2:Y:S04]  /*19520*/  LDL.LU R26, [R1+0x248] ;  /* 0x00024800011a7983 */ /* 0x000ea80000300800 */
[----:B------:R-:W2:Y:S01]  /*19530*/  LDL.LU R27, [R1+0x24c] ;  /* 0x00024c00011b7983 */ /* 0x000ea20000300800 */
[----:B-1----:R-:W-:-:S02]  /*19540*/  F2FP.F16.E4M3.UNPACK_B R4, R0 ;  /* 0x00000000ff04723e */ /* 0x002fc400020006ff */
[----:B---3--:R-:W-:Y:S01]  /*19550*/  F2FP.F16.E4M3.UNPACK_B R6, R29 ;  /* 0x0000001dff06723e */ /* 0x008fe200020006ff */
[----:B------:R-:W0:Y:S01]  /*19560*/  LDC R0, c[0x0][0x3a8] ;  /* 0x0000ea00ff007b82 */ /* 0x000e220000000800 */
[----:B------:R-:W-:Y:S01]  /*19570*/  F2FP.F16.E4M3.UNPACK_B R5, R21 ;  /* 0x00000015ff05723e */ /* 0x000fe200020006ff */
[----:B------:R-:W3:Y:S01]  /*19580*/  LDL.LU R29, [R1+0xad0] ;  /* 0x000ad000011d7983 */ /* 0x000ee20000300800 */
[----:B------:R-:W-:-:S07]  /*19590*/  F2FP.F16.E4M3.UNPACK_B R7, R20 ;  /* 0x00000014ff07723e */ /* 0x000fce00020006ff */
[C---:B--2---:R-:W-:Y:S08]  /*195a0*/  HMMA.16816.F32 R24, R4.reuse, R22, R24 ;  /* 0x000000160418723c */ /* 0x044ff00000001818 */
[C---:B------:R-:W-:Y:S08]  /*195b0*/  HMMA.16816.F32 R20, R4.reuse, R8, R16 ;  /* 0x000000080414723c */ /* 0x040ff00000001810 */
[C---:B----4-:R-:W-:Y:S03]  /*195c0*/  HMMA.16816.F32 R8, R4.reuse, R10, R12 ;  /* 0x0000000a0408723c */ /* 0x050fe6000000180c */
[----:B------:R1:W-:Y:S04]  /*195d0*/  STL.64 [R1+0x240], R24 ;  /* 0x0002401801007387 */ /* 0x0003e80000100a00 */
[----:B------:R2:W-:Y:S04]  /*195e0*/  STL.64 [R1+0x248], R26 ;  /* 0x0002481a01007387 */ /* 0x0005e80000100a00 */
[----:B------:R-:W4:Y:S04]  /*195f0*/  LDL.LU R16, [R1+0xf0] ;  /* 0x0000f00001107983 */ /* 0x000f280000300800 */
[----:B------:R-:W-:Y:S04]  /*19600*/  STL.64 [R1+0x220], R20 ;  /* 0x0002201401007387 */ /* 0x000fe80000100a00 */
[----:B------:R-:W-:Y:S04]  /*19610*/  STL.64 [R1+0x228], R22 ;  /* 0x0002281601007387 */ /* 0x000fe80000100a00 */
[----:B------:R-:W-:Y:S04]  /*19620*/  STL.64 [R1+0x200], R8 ;  /* 0x0002000801007387 */ /* 0x000fe80000100a00 */
[----:B------:R-:W-:Y:S04]  /*19630*/  STL.64 [R1+0x208], R10 ;  /* 0x0002080a01007387 */ /* 0x000fe80000100a00 */
[----:B------:R-:W4:Y:S04]  /*19640*/  LDL.LU R17, [R1+0xf4] ;  /* 0x0000f40001117983 */ /* 0x000f280000300800 */
[----:B------:R-:W3:Y:S04]  /*19650*/  LDL.LU R18, [R1+0xf8] ;  /* 0x0000f80001127983 */ /* 0x000ee80000300800 */
[----:B------:R-:W3:Y:S04]  /*19660*/  LDL.LU R19, [R1+0xfc] ;  /* 0x0000fc0001137983 */ /* 0x000ee80000300800 */
[----:B------:R-:W3:Y:S04]  /*19670*/  LDL.LU R12, [R1+0x130] ;  /* 0x00013000010c7983 */ /* 0x000ee80000300800 */
[----:B------:R-:W3:Y:S04]  /*19680*/  LDL.LU R13, [R1+0x134] ;  /* 0x00013400010d7983 */ /* 0x000ee80000300800 */
[----:B------:R-:W3:Y:S04]  /*19690*/  LDL.LU R14, [R1+0x138] ;  /* 0x00013800010e7983 */ /* 0x000ee80000300800 */
[----:B------:R-:W3:Y:S04]  /*196a0*/  LDL.LU R15, [R1+0x13c] ;  /* 0x00013c00010f7983 */ /* 0x000ee80000300800 */
[----:B-1----:R-:W3:Y:S04]  /*196b0*/  LDL.LU R24, [R1+0x1c0] ;  /* 0x0001c00001187983 */ /* 0x002ee80000300800 */
[----:B------:R-:W3:Y:S04]  /*196c0*/  LDL.LU R25, [R1+0x1c4] ;  /* 0x0001c40001197983 */ /* 0x000ee80000300800 */
[----:B--2---:R-:W2:Y:S04]  /*196d0*/  LDL.LU R26, [R1+0x1c8] ;  /* 0x0001c800011a7983 */ /* 0x004ea80000300800 */
[----:B------:R-:W2:Y:S04]  /*196e0*/  LDL.LU R27, [R1+0x1cc] ;  /* 0x0001cc00011b7983 */ /* 0x000ea80000300800 */
[----:B--2---:R1:W-:Y:S04]  /*196f0*/  STL.64 [R1+0xab8], R26 ;  /* 0x000ab81a01007387 */ /* 0x0043e80000100a00 */
[----:B-1----:R-:W2:Y:S04]  /*19700*/  LDL.LU R26, [R1] ;  /* 0x00000000011a7983 */ /* 0x002ea80000300800 */
[----:B------:R-:W2:Y:S04]  /*19710*/  LDL.LU R27, [R1+0x4] ;  /* 0x00000400011b7983 */ /* 0x000ea80000300800 */
[----:B---3--:R-:W-:Y:S04]  /*19720*/  STL.64 [R1+0xab0], R24 ;  /* 0x000ab01801007387 */ /* 0x008fe80000100a00 */
[----:B------:R-:W3:Y:S04]  /*19730*/  LDL.LU R8, [R1+0x170] ;  /* 0x0001700001087983 */ /* 0x000ee80000300800 */
[----:B------:R-:W3:Y:S04]  /*19740*/  LDL.LU R9, [R1+0x174] ;  /* 0x0001740001097983 */ /* 0x000ee80000300800 */
[----:B------:R-:W2:Y:S04]  /*19750*/  LDL.LU R10, [R1+0x178] ;  /* 0x00017800010a7983 */ /* 0x000ea80000300800 */
[----:B------:R-:W2:Y:S04]  /*19760*/  LDL.LU R11, [R1+0x17c] ;  /* 0x00017c00010b7983 */ /* 0x000ea80000300800 */
[----:B--2---:R-:W-:Y:S04]  /*19770*/  STL.64 [R1+0xa98], R10 ;  /* 0x000a980a01007387 */ /* 0x004fe80000100a00 */
[----:B---3--:R1:W-:Y:S04]  /*19780*/  STL.64 [R1+0xa90], R8 ;  /* 0x000a900801007387 */ /* 0x0083e80000100a00 */
[----:B-1----:R-:W2:Y:S04]  /*19790*/  LDL.LU R8, [R1+0x190] ;  /* 0x0001900001087983 */ /* 0x002ea80000300800 */
[----:B------:R-:W2:Y:S04]  /*197a0*/  LDL.LU R9, [R1+0x194] ;  /* 0x0001940001097983 */ /* 0x000ea80000300800 */
[----:B------:R-:W3:Y:S04]  /*197b0*/  LDL.LU R10, [R1+0x198] ;  /* 0x00019800010a7983 */ /* 0x000ee80000300800 */
[----:B------:R-:W3:Y:S04]  /*197c0*/  LDL.LU R11, [R1+0x19c] ;  /* 0x00019c00010b7983 */ /* 0x000ee80000300800 */
[----:B---3--:R-:W-:Y:S04]  /*197d0*/  STL.64 [R1+0xac8], R10 ;  /* 0x000ac80a01007387 */ /* 0x008fe80000100a00 */
[----:B--2---:R1:W-:Y:S04]  /*197e0*/  STL.64 [R1+0xac0], R8 ;  /* 0x000ac00801007387 */ /* 0x0043e80000100a00 */
[----:B-1----:R-:W2:Y:S04]  /*197f0*/  LDL.LU R8, [R1+0x1e0] ;  /* 0x0001e00001087983 */ /* 0x002ea80000300800 */
[----:B------:R-:W2:Y:S04]  /*19800*/  LDL.LU R9, [R1+0x1e4] ;  /* 0x0001e40001097983 */ /* 0x000ea80000300800 */
[----:B------:R-:W2:Y:S04]  /*19810*/  LDL.LU R10, [R1+0x1e8] ;  /* 0x0001e800010a7983 */ /* 0x000ea80000300800 */
[----:B------:R-:W2:Y:S04]  /*19820*/  LDL.LU R11, [R1+0x1ec] ;  /* 0x0001ec00010b7983 */ /* 0x000ea80000300800 */
[----:B------:R-:W-:Y:S04]  /*19830*/  STL.64 [R1+0xa78], R14 ;  /* 0x000a780e01007387 */ /* 0x000fe80000100a00 */
[----:B------:R1:W-:Y:S04]  /*19840*/  STL.64 [R1+0xa70], R12 ;  /* 0x000a700c01007387 */ /* 0x0003e80000100a00 */
[----:B-1----:R-:W3:Y:S04]  /*19850*/  LDL.LU R12, [R1+0x150] ;  /* 0x00015000010c7983 */ /* 0x002ee80000300800 */
[----:B------:R-:W3:Y:S04]  /*19860*/  LDL.LU R13, [R1+0x154] ;  /* 0x00015400010d7983 */ /* 0x000ee80000300800 */
[----:B------:R-:W3:Y:S04]  /*19870*/  LDL.LU R14, [R1+0x158] ;  /* 0x00015800010e7983 */ /* 0x000ee80000300800 */
[----:B------:R-:W3:Y:S04]  /*19880*/  LDL.LU R15, [R1+0x15c] ;  /* 0x00015c00010f7983 */ /* 0x000ee80000300800 */
[----:B------:R-:W-:Y:S04]  /*19890*/  STL.64 [R1+0xa58], R18 ;  /* 0x000a581201007387 */ /* 0x000fe80000100a00 */
[----:B----4-:R1:W-:Y:S04]  /*198a0*/  STL.64 [R1+0xa50], R16 ;  /* 0x000a501001007387 */ /* 0x0103e80000100a00 */
[----:B-1----:R-:W4:Y:S04]  /*198b0*/  LDL.LU R16, [R1+0x110] ;  /* 0x0001100001107983 */ /* 0x002f280000300800 */
[----:B------:R-:W4:Y:S04]  /*198c0*/  LDL.LU R17, [R1+0x114] ;  /* 0x0001140001117983 */ /* 0x000f280000300800 */
[----:B------:R-:W4:Y:S04]  /*198d0*/  LDL.LU R18, [R1+0x118] ;  /* 0x0001180001127983 */ /* 0x000f280000300800 */
[----:B------:R-:W4:Y:S04]  /*198e0*/  LDL.LU R19, [R1+0x11c] ;  /* 0x00011c0001137983 */ /* 0x000f280000300800 */
[----:B------:R-:W3:Y:S04]  /*198f0*/  LDL.LU R20, [R1+0xb0] ;  /* 0x0000b00001147983 */ /* 0x000ee80000300800 */
[----:B------:R-:W3:Y:S04]  /*19900*/  LDL.LU R21, [R1+0xb4] ;  /* 0x0000b40001157983 */ /* 0x000ee80000300800 */
[----:B------:R-:W3:Y:S04]  /*19910*/  LDL.LU R22, [R1+0xb8] ;  /* 0x0000b80001167983 */ /* 0x000ee80000300800 */
[----:B------:R-:W3:Y:S01]  /*19920*/  LDL.LU R23, [R1+0xbc] ;  /* 0x0000bc0001177983 */ /* 0x000ee20000300800 */
[C---:B--2---:R-:W-:Y:S03]  /*19930*/  HMMA.16816.F32 R24, R4.reuse, R26, R8 ;  /* 0x0000001a0418723c */ /* 0x044fe60000001808 */
[----:B---3--:R-:W-:Y:S04]  /*19940*/  STL.64 [R1+0xa38], R22 ;  /* 0x000a381601007387 */ /* 0x008fe80000100a00 */
[----:B------:R1:W-:Y:S04]  /*19950*/  STL.64 [R1+0xa30], R20 ;  /* 0x000a301401007387 */ /* 0x0003e80000100a00 */
[----:B-1----:R-:W2:Y:S04]  /*19960*/  LDL.LU R20, [R1+0xd0] ;  /* 0x0000d00001147983 */ /* 0x002ea80000300800 */
[----:B------:R-:W2:Y:S04]  /*19970*/  LDL.LU R21, [R1+0xd4] ;  /* 0x0000d40001157983 */ /* 0x000ea80000300800 */
[----:B------:R-:W2:Y:S04]  /*19980*/  LDL.LU R22, [R1+0xd8] ;  /* 0x0000d80001167983 */ /* 0x000ea80000300800 */
[----:B------:R-:W2:Y:S04]  /*19990*/  LDL.LU R23, [R1+0xdc] ;  /* 0x0000dc0001177983 */ /* 0x000ea80000300800 */
[----:B------:R-:W3:Y:S04]  /*199a0*/  LDL.LU.64 R10, [R1+0xac8] ;  /* 0x000ac800010a7983 */ /* 0x000ee80000300a00 */
[----:B------:R-:W3:Y:S04]  /*199b0*/  LDL.LU.64 R8, [R1+0xac0] ;  /* 0x000ac00001087983 */ /* 0x000ee80000300a00 */
[----:B------:R-:W-:Y:S04]  /*199c0*/  STL.64 [R1+0x1e0], R24 ;  /* 0x0001e01801007387 */ /* 0x000fe80000100a00 */
[----:B------:R1:W-:Y:S04]  /*199d0*/  STL.64 [R1+0x1e8], R26 ;  /* 0x0001e81a01007387 */ /* 0x0003e80000100a00 */
[----:B-1----:R-:W2:Y:S04]  /*199e0*/  LDL.LU.64 R26, [R1+0xab8] ;  /* 0x000ab800011a7983 */ /* 0x002ea80000300a00 */
[----:B------:R-:W2:Y:S02]  /*199f0*/  LDL.LU.64 R24, [R1+0xab0] ;  /* 0x000ab00001187983 */ /* 0x000ea40000300a00 */
[----:B--2---:R-:W-:-:S15]  /*19a00*/  HMMA.16816.F32 R24, R4, R28, R24 ;  /* 0x0000001c0418723c */ /* 0x004fde0000001818 */
[----:B------:R-:W-:-:S04]  /*19a10*/  NOP ;  /* 0x0000000000007918 */ /* 0x000fc80000000000 */
[----:B------:R-:W-:Y:S04]  /*19a20*/  STL.64 [R1+0x1c0], R24 ;  /* 0x0001c01801007387 */ /* 0x000fe80000100a00 */
[----:B------:R1:W-:Y:S04]  /*19a30*/  STL.64 [R1+0x1c8], R26 ;  /* 0x0001c81a01007387 */ /* 0x0003e80000100a00 */
[----:B-1----:R-:W3:Y:S04]  /*19a40*/  LDL.LU.64 R26, [R1+0xaa8] ;  /* 0x000aa800011a7983 */ /* 0x002ee80000300a00 */
[----:B------:R-:W2:Y:S04]  /*19a50*/  LDL.LU.64 R24, [R1+0xaa0] ;  /* 0x000aa00001187983 */ /* 0x000ea80000300a00 */
[----:B------:R-:W2:Y:S04]  /*19a60*/  LDL.LU R28, [R1+0x3cc] ;  /* 0x0003cc00011c7983 */ /* 0x000ea80000300800 */
[----:B------:R-:W2:Y:S01]  /*19a70*/  LDL.LU R29, [R1+0x390] ;  /* 0x00039000011d7983 */ /* 0x000ea20000300800 */
[----:B---3--:R-:W-:-:S15]  /*19a80*/  HMMA.16816.F32 R8, R4, R26, R8 ;  /* 0x0000001a0408723c */ /* 0x008fde0000001808 */
[----:B------:R-:W-:-:S04]  /*19a90*/  NOP ;  /* 0x0000000000007918 */ /* 0x000fc80000000000 */
[----:B------:R-:W-:Y:S04]  /*19aa0*/  STL.64 [R1+0x190], R8 ;  /* 0x0001900801007387 */ /* 0x000fe80000100a00 */
[----:B------:R1:W-:Y:S04]  /*19ab0*/  STL.64 [R1+0x198], R10 ;  /* 0x0001980a01007387 */ /* 0x0003e80000100a00 */
[----:B-1----:R-:W5:Y:S04]  /*19ac0*/  LDL.LU.64 R10, [R1+0xa98] ;  /* 0x000a9800010a7983 */ /* 0x002f680000300a00 */
[----:B------:R-:W5:Y:S04]  /*19ad0*/  LDL.LU.64 R8, [R1+0xa90] ;  /* 0x000a900001087983 */ /* 0x000f680000300a00 */
[----:B------:R-:W3:Y:S04]  /*19ae0*/  LDL.LU R26, [R1+0x3bc] ;  /* 0x0003bc00011a7983 */ /* 0x000ee80000300800 */
[----:B------:R-:W3:Y:S01]  /*19af0*/  LDL.LU R27, [R1+0x3c4] ;  /* 0x0003c400011b7983 */ /* 0x000ee20000300800 */
[C---:B-----5:R-:W-:Y:S03]  /*19b00*/  HMMA.16816.F32 R8, R4.reuse, R2, R8 ;  /* 0x000000020408723c */ /* 0x060fe60000001808 */
        /* <DEDUP_REMOVED lines=8> */
[----:B-1----:R-:W3:Y:S04]  /*19b90*/  LDL.LU.64 R10, [R1+0xa88] ;  /* 0x000a8800010a7983 */ /* 0x002ee80000300a00 */
[----:B------:R-:W5:Y:S04]  /*19ba0*/  LDL.LU.64 R8, [R1+0xa80] ;  /* 0x000a800001087983 */ /* 0x000f680000300a00 */
[----:B------:R-:W2:Y:S04]  /*19bb0*/  LDL.LU R2, [R1+0x3a4] ;  /* 0x0003a40001027983 */ /* 0x000ea80000300800 */
[----:B------:R-:W2:Y:S01]  /*19bc0*/  LDL.LU R3, [R1+0x3b4] ;  /* 0x0003b40001037983 */ /* 0x000ea20000300800 */
[----:B-----5:R-:W-:-:S15]  /*19bd0*/  HMMA.16816.F32 R12, R4, R8, R12 ;  /* 0x00000008040c723c */ /* 0x020fde000000180c */
[----:B------:R-:W-:-:S04]  /*19be0*/  NOP ;  /* 0x0000000000007918 */ /* 0x000fc80000000000 */
[----:B------:R-:W-:Y:S04]  /*19bf0*/  STL.64 [R1+0x150], R12 ;  /* 0x0001500c01007387 */ /* 0x000fe80000100a00 */
[----:B------:R1:W-:Y:S04]  /*19c00*/  STL.64 [R1+0x158], R14 ;  /* 0x0001580e01007387 */ /* 0x0003e80000100a00 */
[----:B-1----:R-:W3:Y:S04]  /*19c10*/  LDL.LU.64 R14, [R1+0xa78] ;  /* 0x000a7800010e7983 */ /* 0x002ee80000300a00 */
[----:B------:R-:W3:Y:S04]  /*19c20*/  LDL.LU.64 R12, [R1+0xa70] ;  /* 0x000a7000010c7983 */ /* 0x000ee80000300a00 */
[----:B------:R-:W5:Y:S04]  /*19c30*/  LDL.LU R8, [R1+0x394] ;  /* 0x0003940001087983 */ /* 0x000f680000300800 */
[----:B------:R-:W2:Y:S01]  /*19c40*/  LDL.LU R9, [R1+0x39c] ;  /* 0x00039c0001097983 */ /* 0x000ea20000300800 */
[----:B---3--:R-:W-:-:S15]  /*19c50*/  HMMA.16816.F32 R12, R4, R10, R12 ;  /* 0x0000000a040c723c */ /* 0x008fde000000180c */
[----:B------:R-:W-:-:S04]  /*19c60*/  NOP ;  /* 0x0000000000007918 */ /* 0x000fc80000000000 */
[----:B------:R-:W-:Y:S04]  /*19c70*/  STL.64 [R1+0x130], R12 ;  /* 0x0001300c01007387 */ /* 0x000fe80000100a00 */
[----:B------:R1:W-:Y:S04]  /*19c80*/  STL.64 [R1+0x138], R14 ;  /* 0x0001380e01007387 */ /* 0x0003e80000100a00 */
[----:B-1----:R-:W3:Y:S04]  /*19c90*/  LDL.LU.64 R14, [R1+0xa68] ;  /* 0x000a6800010e7983 */ /* 0x002ee80000300a00 */
[----:B------:R-:W4:Y:S04]  /*19ca0*/  LDL.LU.64 R12, [R1+0xa60] ;  /* 0x000a6000010c7983 */ /* 0x000f280000300a00 */
[----:B------:R-:W2:Y:S04]  /*19cb0*/  LDL.LU R10, [R1+0x2a4] ;  /* 0x0002a400010a7983 */ /* 0x000ea80000300800 */
[----:B------:R-:W2:Y:S01]  /*19cc0*/  LDL.LU R11, [R1+0x2a0] ;  /* 0x0002a000010b7983 */ /* 0x000ea20000300800 */
[----:B----4-:R-:W-:-:S15]  /*19cd0*/  HMMA.16816.F32 R16, R4, R12, R16 ;  /* 0x0000000c0410723c */ /* 0x010fde0000001810 */
[----:B------:R-:W-:-:S04]  /*19ce0*/  NOP ;  /* 0x0000000000007918 */ /* 0x000fc80000000000 */
[----:B------:R-:W-:Y:S04]  /*19cf0*/  STL.64 [R1+0x110], R16 ;  /* 0x0001101001007387 */ /* 0x000fe80000100a00 */
[----:B------:R1:W-:Y:S04]  /*19d00*/  STL.64 [R1+0x118], R18 ;  /* 0x0001181201007387 */ /* 0x0003e80000100a00 */
[----:B-1----:R-:W3:Y:S04]  /*19d10*/  LDL.LU.64 R18, [R1+0xa58] ;  /* 0x000a580001127983 */ /* 0x002ee80000300a00 */
[----:B------:R-:W3:Y:S02]  /*19d20*/  LDL.LU.64 R16, [R1+0xa50] ;  /* 0x000a500001107983 */ /* 0x000ee40000300a00 */
[----:B---3--:R-:W-:Y:S02]  /*19d30*/  HMMA.16816.F32 R12, R4, R14, R16 ;  /* 0x0000000e040c723c */ /* 0x008fe40000001810 */
[----:B------:R-:W3:Y:S04]  /*19d40*/  LDL.LU.64 R18, [R1+0xa48] ;  /* 0x000a480001127983 */ /* 0x000ee80000300a00 */
[----:B------:R-:W4:-:S13]  /*19d50*/  LDL.LU.64 R16, [R1+0xa40] ;  /* 0x000a400001107983 */ /* 0x000f1a0000300a00 */
[----:B------:R1:W-:Y:S04]  /*19d60*/  STL.64 [R1+0xf0], R12 ;  /* 0x0000f00c01007387 */ /* 0x0003e80000100a00 */
[----:B------:R0:W-:Y:S04]  /*19d70*/  STL.64 [R1+0xf8], R14 ;  /* 0x0000f80e01007387 */ /* 0x0001e80000100a00 */
[----:B-1----:R-:W2:Y:S04]  /*19d80*/  LDL.LU R12, [R1+0x20] ;  /* 0x00002000010c7983 */ /* 0x002ea80000300800 */
[----:B------:R-:W2:Y:S04]  /*19d90*/  LDL.LU R13, [R1+0x24] ;  /* 0x00002400010d7983 */ /* 0x000ea80000300800 */
[----:B0-----:R-:W2:Y:S04]  /*19da0*/  LDL.LU R14, [R1+0x28] ;  /* 0x00002800010e7983 */ /* 0x001ea80000300800 */
[----:B------:R-:W2:Y:S01]  /*19db0*/  LDL.LU R15, [R1+0x2c] ;  /* 0x00002c00010f7983 */ /* 0x000ea20000300800 */
[----:B----4-:R-:W-:-:S15]  /*19dc0*/  HMMA.16816.F32 R20, R4, R16, R20 ;  /* 0x000000100414723c */ /* 0x010fde0000001814 */
[----:B------:R-:W-:-:S04]  /*19dd0*/  NOP ;  /* 0x0000000000007918 */ /* 0x000fc80000000000 */
[----:B------:R-:W-:Y:S04]  /*19de0*/  STL.64 [R1+0xd0], R20 ;  /* 0x0000d01401007387 */ /* 0x000fe80000100a00 */
[----:B------:R0:W-:Y:S04]  /*19df0*/  STL.64 [R1+0xd8], R22 ;  /* 0x0000d81601007387 */ /* 0x0001e80000100a00 */
[----:B0-----:R-:W3:Y:S04]  /*19e00*/  LDL.LU.64 R22, [R1+0xa38] ;  /* 0x000a380001167983 */ /* 0x001ee80000300a00 */
[----:B------:R-:W3:Y:S02]  /*19e10*/  LDL.LU.64 R20, [R1+0xa30] ;  /* 0x000a300001147983 */ /* 0x000ee40000300a00 */
[----:B---3--:R-:W-:Y:S02]  /*19e20*/  HMMA.16816.F32 R16, R4, R18, R20 ;  /* 0x000000120410723c */ /* 0x008fe40000001814 */
[----:B------:R-:W3:Y:S04]  /*19e30*/  LDL.LU.64 R22, [R1+0xa28] ;  /* 0x000a280001167983 */ /* 0x000ee80000300a00 */
[----:B------:R-:W2:-:S13]  /*19e40*/  LDL.LU.64 R20, [R1+0xa20] ;  /* 0x000a200001147983 */ /* 0x000e9a0000300a00 */
[----:B------:R0:W-:Y:S04]  /*19e50*/  STL.64 [R1+0xb0], R16 ;  /* 0x0000b01001007387 */ /* 0x0001e80000100a00 */
[----:B------:R1:W-:Y:S04]  /*19e60*/  STL.64 [R1+0xb8], R18 ;  /* 0x0000b81201007387 */ /* 0x0003e80000100a00 */
[----:B0-----:R-:W3:Y:S04]  /*19e70*/  LDL.LU R16, [R1+0x30] ;  /* 0x0000300001107983 */ /* 0x001ee80000300800 */
[----:B------:R-:W3:Y:S04]  /*19e80*/  LDL.LU R17, [R1+0x34] ;  /* 0x0000340001117983 */ /* 0x000ee80000300800 */
[----:B-1----:R-:W3:Y:S04]  /*19e90*/  LDL.LU R18, [R1+0x38] ;  /* 0x0000380001127983 */ /* 0x002ee80000300800 */
[----:B------:R-:W3:Y:S01]  /*19ea0*/  LDL.LU R19, [R1+0x3c] ;  /* 0x00003c0001137983 */ /* 0x000ee20000300800 */
[----:B--2---:R-:W-:-:S15]  /*19eb0*/  HMMA.16816.F32 R24, R4, R20, R24 ;  /* 0x000000140418723c */ /* 0x004fde0000001818 */
[----:B------:R-:W-:-:S04]  /*19ec0*/  NOP ;  /* 0x0000000000007918 */ /* 0x000fc80000000000 */
[----:B------:R-:W-:Y:S04]  /*19ed0*/  STL.64 [R1+0xa0], R24 ;  /* 0x0000a01801007387 */ /* 0x000fe80000100a00 */
[----:B------:R0:W-:Y:S04]  /*19ee0*/  STL.64 [R1+0xa8], R26 ;  /* 0x0000a81a01007387 */ /* 0x0001e80000100a00 */
[----:B0-----:R-:W2:Y:S04]  /*19ef0*/  LDL.LU.64 R26, [R1+0xa18] ;  /* 0x000a1800011a7983 */ /* 0x001ea80000300a00 */
[----:B------:R-:W4:Y:S01]  /*19f00*/  LDL.LU.64 R24, [R1+0xa10] ;  /* 0x000a100001187983 */ /* 0x000f220000300a00 */
[----:B---3--:R-:W-:Y:S01]  /*19f10*/  HMMA.16816.F32 R16, R4, R22, R16 ;  /* 0x000000160410723c */ /* 0x008fe20000001810 */
[----:B------:R-:W-:Y:S01]  /*19f20*/  IMAD.SHL.U32 R0, R0, 0x20, RZ ;  /* 0x0000002000007824 */ /* 0x000fe200078e00ff */
[----:B------:R-:W-:-:S04]  /*19f30*/  USHF.L.U32 UR4, UR11, 0x5, URZ ;  /* 0x000000050b047899 */ /* 0x000fc800080006ff */
[----:B------:R-:W-:Y:S02]  /*19f40*/  IADD3 R10, P0, PT, R0, R10, RZ ;  /* 0x0000000a000a7210 */ /* 0x000fe40007f1e0ff */
[----:B-----5:R-:W-:Y:S02]  /*19f50*/  IADD3 R8, P3, PT, R8, UR4, RZ ;  /* 0x0000000408087c10 */ /* 0x020fe4000ff7e0ff */
[----:B------:R-:W-:Y:S02]  /*19f60*/  LEA.HI.X.SX32 R11, R0, R11, 0x1, P0 ;  /* 0x0000000b000b7211 */ /* 0x000fe400000f0eff */
[----:B------:R-:W-:Y:S02]  /*19f70*/  IADD3 R9, P2, PT, R9, UR4, RZ ;  /* 0x0000000409097c10 */ /* 0x000fe4000ff5e0ff */
[----:B------:R-:W-:-:S05]  /*19f80*/  IADD3 R2, P1, PT, R2, UR4, RZ ;  /* 0x0000000402027c10 */ /* 0x000fca000ff3e0ff */
[----:B------:R-:W-:Y:S01]  /*19f90*/  STL.64 [R1+0x290], R16 ;  /* 0x0002901001007387 */ /* 0x000fe20000100a00 */
[----:B------:R-:W-:-:S03]  /*19fa0*/  IADD3 R3, P0, PT, R3, UR4, RZ ;  /* 0x0000000403037c10 */ /* 0x000fc6000ff1e0ff */
[----:B------:R-:W-:Y:S04]  /*19fb0*/  STL.64 [R1+0x298], R18 ;  /* 0x0002981201007387 */ /* 0x000fe80000100a00 */
[----:B------:R-:W-:Y:S01]  /*19fc0*/  STL [R1+0x2a4], R10 ;  /* 0x0002a40a01007387 */ /* 0x000fe20000100800 */
[----:B----4-:R-:W-:Y:S01]  /*19fd0*/  HMMA.16816.F32 R4, R4, R24, R12 ;  /* 0x000000180404723c */ /* 0x010fe2000000180c */
[----:B--2---:R-:W-:-:S15]  /*19fe0*/  IADD3 R26, P6, PT, R26, UR4, RZ ;  /* 0x000000041a1a7c10 */ /* 0x004fde000ffde0ff */
[----:B------:R-:W-:-:S03]  /*19ff0*/  NOP ;  /* 0x0000000000007918 */ /* 0x000fc60000000000 */
[----:B------:R-:W-:Y:S04]  /*1a000*/  STL.64 [R1+0x280], R4 ;  /* 0x0002800401007387 */ /* 0x000fe80000100a00 */
[----:B------:R-:W-:Y:S04]  /*1a010*/  STL.64 [R1+0x288], R6 ;  /* 0x0002880601007387 */ /* 0x000fe80000100a00 */
[----:B------:R-:W-:Y:S04]  /*1a020*/  STL [R1+0x2a0], R11 ;  /* 0x0002a00b01007387 */ /* 0x000fe80000100800 */
[----:B------:R-:W-:Y:S04]  /*1a030*/  STL [R1+0x394], R8 ;  /* 0x0003940801007387 */ /* 0x000fe80000100800 */
[----:B------:R-:W-:Y:S04]  /*1a040*/  STL [R1+0x39c], R9 ;  /* 0x00039c0901007387 */ /* 0x000fe80000100800 */
[----:B------:R-:W-:Y:S04]  /*1a050*/  STL [R1+0x3a4], R2 ;  /* 0x0003a40201007387 */ /* 0x000fe80000100800 */
[----:B------:R-:W-:Y:S04]  /*1a060*/  STL [R1+0x3b4], R3 ;  /* 0x0003b40301007387 */ /* 0x000fe80000100800 */
[----:B------:R-:W-:Y:S04]  /*1a070*/  STL [R1+0x3bc], R26 ;  /* 0x0003bc1a01007387 */ /* 0x000fe80000100800 */
[----:B------:R-:W2:Y:S01]  /*1a080*/  LDL.LU R0, [R1+0x3dc] ;  /* 0x0003dc0001007983 */ /* 0x000ea20000300800 */
[----:B------:R-:W-:-:S02]  /*1a090*/  IADD3 R27, P5, PT, R27, UR4, RZ ;  /* 0x000000041b1b7c10 */ /* 0x000fc4000ffbe0ff */
[----:B------:R-:W-:-:S03]  /*1a0a0*/  IADD3 R28, P4, PT, R28, UR4, RZ ;  /* 0x000000041c1c7c10 */ /* 0x000fc6000ff9e0ff */
[----:B------:R-:W-:Y:S01]  /*1a0b0*/  STL [R1+0x3c4], R27 ;  /* 0x0003c41b01007387 */ /* 0x000fe20000100800 */
[----:B------:R-:W-:-:S03]  /*1a0c0*/  USHF.R.S32.HI UR6, URZ, 0x1f, UR4 ;  /* 0x0000001fff067899 */ /* 0x000fc60008011404 */
[----:B--2---:R0:W-:Y:S04]  /*1a0d0*/  STL [R1+0xa08], R0 ;  /* 0x000a080001007387 */ /* 0x0041e80000100800 */
[----:B------:R-:W-:Y:S04]  /*1a0e0*/  STL [R1+0x3cc], R28 ;  /* 0x0003cc1c01007387 */ /* 0x000fe80000100800 */
[----:B0-----:R-:W2:Y:S01]  /*1a0f0*/  LDL.LU R0, [R1+0x398] ;  /* 0x0003980001007983 */ /* 0x001ea20000300800 */
[----:B------:R-:W-:-:S05]  /*1a100*/  IADD3.X R29, PT, PT, R29, UR6, RZ, P3, !PT ;  /* 0x000000061d1d7c10 */ /* 0x000fca0009ffe4ff */
[----:B------:R-:W-:Y:S04]  /*1a110*/  STL [R1+0x390], R29 ;  /* 0x0003901d01007387 */ /* 0x000fe80000100800 */
        /* <DEDUP_REMOVED lines=30> */
[----:B--2---:R-:W-:-:S05]  /*1a300*/  IADD3 R0, P3, PT, R0, UR4, RZ ;  /* 0x0000000400007c10 */ /* 0x004fca000ff7e0ff */
[----:B------:R0:W-:Y:S04]  /*1a310*/  STL [R1+0x3d4], R0 ;  /* 0x0003d40001007387 */ /* 0x0001e80000100800 */
[----:B0-----:R-:W2:Y:S02]  /*1a320*/  LDL.LU R0, [R1+0xa0c] ;  /* 0x000a0c0001007983 */ /* 0x001ea40000300800 */
[----:B--2---:R-:W-:-:S05]  /*1a330*/  IADD3.X R0, PT, PT, R0, UR6, RZ, P2, !PT ;  /* 0x0000000600007c10 */ /* 0x004fca00097fe4ff */
[----:B------:R0:W-:Y:S04]  /*1a340*/  STL [R1+0x398], R0 ;  /* 0x0003980001007387 */ /* 0x0001e80000100800 */
[----:B0-----:R-:W2:Y:S01]  /*1a350*/  LDL.LU R0, [R1+0xa08] ;  /* 0x000a080001007983 */ /* 0x001ea20000300800 */
[----:B---3--:R-:W-:Y:S02]  /*1a360*/  IADD3.X R4, PT, PT, R4, UR6, RZ, P1, !PT ;  /* 0x0000000604047c10 */ /* 0x008fe40008ffe4ff */
[----:B----4-:R-:W-:Y:S02]  /*1a370*/  IADD3 R5, P1, PT, R5, UR4, RZ ;  /* 0x0000000405057c10 */ /* 0x010fe4000ff3e0ff */
[----:B-----5:R-:W-:Y:S02]  /*1a380*/  IADD3.X R6, PT, PT, R6, UR6, RZ, P0, !PT ;  /* 0x0000000606067c10 */ /* 0x020fe400087fe4ff */
[----:B------:R-:W-:-:S02]  /*1a390*/  IADD3 R7, P0, PT, R7, UR4, RZ ;  /* 0x0000000407077c10 */ /* 0x000fc4000ff1e0ff */
[----:B------:R-:W-:Y:S02]  /*1a3a0*/  IADD3.X R24, PT, PT, R24, UR6, RZ, P6, !PT ;  /* 0x0000000618187c10 */ /* 0x000fe4000b7fe4ff */
[----:B------:R-:W-:Y:S02]  /*1a3b0*/  IADD3 R25, P6, PT, R25, UR4, RZ ;  /* 0x0000000419197c10 */ /* 0x000fe4000ffde0ff */
[----:B------:R-:W-:Y:S02]  /*1a3c0*/  IADD3.X R22, PT, PT, R22, UR6, RZ, P5, !PT ;  /* 0x0000000616167c10 */ /* 0x000fe4000affe4ff */
[----:B------:R-:W-:Y:S02]  /*1a3d0*/  IADD3 R23, P5, PT, R23, UR4, RZ ;  /* 0x0000000417177c10 */ /* 0x000fe4000ffbe0ff */
[----:B------:R-:W-:Y:S02]  /*1a3e0*/  IADD3.X R20, PT, PT, R20, UR6, RZ, P4, !PT ;  /* 0x0000000614147c10 */ /* 0x000fe4000a7fe4ff */
        /* <DEDUP_REMOVED lines=15> */
[----:B--2---:R-:W-:-:S05]  /*1a4e0*/  IADD3 R0, P2, PT, R0, UR4, RZ ;  /* 0x0000000400007c10 */ /* 0x004fca000ff5e0ff */
[----:B------:R-:W-:Y:S04]  /*1a4f0*/  STL [R1+0x3dc], R0 ;  /* 0x0003dc0001007387 */ /* 0x000fe80000100800 */
[----:B------:R-:W-:Y:S04]  /*1a500*/  STL [R1+0x3a0], R4 ;  /* 0x0003a00401007387 */ /* 0x000fe80000100800 */
[----:B------:R-:W-:Y:S04]  /*1a510*/  STL [R1+0x3e4], R5 ;  /* 0x0003e40501007387 */ /* 0x000fe80000100800 */
[----:B------:R-:W-:Y:S04]  /*1a520*/  STL [R1+0x3b0], R6 ;  /* 0x0003b00601007387 */ /* 0x000fe80000100800 */
[----:B------:R-:W-:Y:S01]  /*1a530*/  STL [R1+0x3ec], R7 ;  /* 0x0003ec0701007387 */ /* 0x000fe20000100800 */
[----:B------:R-:W-:-:S03]  /*1a540*/  IADD3.X R16, PT, PT, R16, UR6, RZ, P2, !PT ;  /* 0x0000000610107c10 */ /* 0x000fc600097fe4ff */
[----:B------:R-:W-:Y:S01]  /*1a550*/  STL [R1+0x3b8], R24 ;  /* 0x0003b81801007387 */ /* 0x000fe20000100800 */
[----:B------:R-:W-:-:S03]  /*1a560*/  IADD3 R17, P2, PT, R17, UR4, RZ ;  /* 0x0000000411117c10 */ /* 0x000fc6000ff5e0ff */
        /* <DEDUP_REMOVED lines=24> */
[----:B0-----:R-:W2:Y:S04]  /*1a6f0*/  LDL.LU R29, [R1+0x418] ;  /* 0x00041800011d7983 */ /* 0x001ea80000300800 */
[----:B------:R-:W-:Y:S04]  /*1a700*/  STL [R1+0x410], R28 ;  /* 0x0004101c01007387 */ /* 0x000fe80000100800 */
[----:B------:R-:W3:Y:S04]  /*1a710*/  LDL.LU R0, [R1+0x41c] ;  /* 0x00041c0001007983 */ /* 0x000ee80000300800 */
[----:B---3--:R0:W-:Y:S04]  /*1a720*/  STL [R1+0xa04], R0 ;  /* 0x000a040001007387 */ /* 0x0081e80000100800 */
[----:B0-----:R-:W3:Y:S04]  /*1a730*/  LDL.LU R0, [R1+0x44c] ;  /* 0x00044c0001007983 */ /* 0x001ee80000300800 */
[----:B------:R-:W4:Y:S04]  /*1a740*/  LDL.LU R4, [R1+0x454] ;  /* 0x0004540001047983 */ /* 0x000f280000300800 */
[----:B------:R-:W5:Y:S04]  /*1a750*/  LDL.LU R5, [R1+0x420] ;  /* 0x0004200001057983 */ /* 0x000f680000300800 */
        /* <DEDUP_REMOVED lines=16> */
[----:B------:R-:W4:Y:S01]  /*1a860*/  LDL.LU R10, [R1+0x49c] ;  /* 0x00049c00010a7983 */ /* 0x000f220000300800 */
[----:B--2---:R-:W-:-:S03]  /*1a870*/  IADD3.X R29, PT, PT, R29, UR6, RZ, P1, !PT ;  /* 0x000000061d1d7c10 */ /* 0x004fc60008ffe4ff */
[----:B------:R-:W2:Y:S04]  /*1a880*/  LDL.LU R11, [R1+0x468] ;  /* 0x00046800010b7983 */ /* 0x000ea80000300800 */
[----:B------:R-:W2:Y:S04]  /*1a890*/  LDL.LU R8, [R1+0x4a4] ;  /* 0x0004a40001087983 */ /* 0x000ea80000300800 */
[----:B------:R-:W2:Y:S04]  /*1a8a0*/  LDL.LU R9, [R1+0x470] ;  /* 0x0004700001097983 */ /* 0x000ea80000300800 */
[----:B------:R-:W2:Y:S04]  /*1a8b0*/  LDL.LU R2, [R1+0x4ac] ;  /* 0x0004ac0001027983 */ /* 0x000ea80000300800 */
[----:B------:R-:W2:Y:S04]  /*1a8c0*/  LDL.LU R3, [R1+0x478] ;  /* 0x0004780001037983 */ /* 0x000ea80000300800 */
[----:B------:R-:W2:Y:S04]  /*1a8d0*/  LDL.LU R26, [R1+0x4b4] ;  /* 0x0004b400011a7983 */ /* 0x000ea80000300800 */
[----:B------:R-:W2:Y:S04]  /*1a8e0*/  LDL.LU R27, [R1+0x480] ;  /* 0x00048000011b7983 */ /* 0x000ea80000300800 */
[----:B------:R-:W2:Y:S04]  /*1a8f0*/  LDL.LU R28, [R1+0x4bc] ;  /* 0x0004bc00011c7983 */ /* 0x000ea80000300800 */
[----:B------:R0:W-:Y:S04]  /*1a900*/  STL [R1+0x418], R29 ;  /* 0x0004181d01007387 */ /* 0x0001e80000100800 */
[----:B0-----:R-:W2:Y:S01]  /*1a910*/  LDL.LU R29, [R1+0x488] ;  /* 0x00048800011d7983 */ /* 0x001ea20000300800 */
[----:B---3--:R-:W-:-:S05]  /*1a920*/  IADD3 R0, P1, PT, R0, UR4, RZ ;  /* 0x0000000400007c10 */ /* 0x008fca000ff3e0ff */
[----:B------:R0:W-:Y:S04]  /*1a930*/  STL [R1+0x44c], R0 ;  /* 0x00044c0001007387 */ /* 0x0001e80000100800 */
[----:B0-----:R-:W3:Y:S01]  /*1a940*/  LDL.LU R0, [R1+0xa04] ;  /* 0x000a040001007983 */ /* 0x001ee20000300800 */
[----:B-----5:R-:W-:Y:S02]  /*1a950*/  IADD3.X R5, PT, PT, R5, UR6, RZ, P6, !PT ;  /* 0x0000000605057c10 */ /* 0x020fe4000b7fe4ff */
[----:B----4-:R-:W-:Y:S02]  /*1a960*/  IADD3 R6, P6, PT, R6, UR4, RZ ;  /* 0x0000000406067c10 */ /* 0x010fe4000ffde0ff */
        /* <DEDUP_REMOVED lines=14> */
[----:B--2---:R-:W-:Y:S02]  /*1aa50*/  IADD3.X R11, PT, PT, R11, UR6, RZ, P4, !PT ;  /* 0x000000060b0b7c10 */ /* 0x004fe4000a7fe4ff */
[----:B------:R-:W-:Y:S02]  /*1aa60*/  IADD3 R8, P4, PT, R8, UR4, RZ ;  /* 0x0000000408087c10 */ /* 0x000fe4000ff9e0ff */
[----:B------:R-:W-:Y:S02]  /*1aa70*/  IADD3.X R9, PT, PT, R9, UR6, RZ, P3, !PT ;  /* 0x0000000609097c10 */ /* 0x000fe40009ffe4ff */
[----:B------:R-:W-:Y:S02]  /*1aa80*/  IADD3 R2, P3, PT, R2, UR4, RZ ;  /* 0x0000000402027c10 */ /* 0x000fe4000ff7e0ff */
[----:B------:R-:W-:Y:S02]  /*1aa90*/  IADD3.X R3, PT, PT, R3, UR6, RZ, P2, !PT ;  /* 0x0000000603037c10 */ /* 0x000fe400097fe4ff */
[----:B------:R-:W-:-:S02]  /*1aaa0*/  IADD3 R26, P2, PT, R26, UR4, RZ ;  /* 0x000000041a1a7c10 */ /* 0x000fc4000ff5e0ff */
[----:B------:R-:W-:Y:S02]  /*1aab0*/  IADD3.X R27, PT, PT, R27, UR6, RZ, P1, !PT ;  /* 0x000000061b1b7c10 */ /* 0x000fe40008ffe4ff */
[----:B------:R-:W-:Y:S02]  /*1aac0*/  IADD3 R28, P1, PT, R28, UR4, RZ ;  /* 0x000000041c1c7c10 */ /* 0x000fe4000ff3e0ff */
[----:B---3--:R-:W-:Y:S02]  /*1aad0*/  IADD3.X R0, PT, PT, R0, UR6, RZ, P0, !PT ;  /* 0x0000000600007c10 */ /* 0x008fe400087fe4ff */
[----:B------:R-:W-:-:S03]  /*1aae0*/  IADD3 R4, P0, PT, R4, UR4, RZ ;  /* 0x0000000404047c10 */ /* 0x000fc6000ff1e0ff */
        /* <DEDUP_REMOVED lines=31> */
[----:B------:R-:W3:Y:S01]  /*1ace0*/  LDL.LU R0, [R1+0x4cc] ;  /* 0x0004cc0001007983 */ /* 0x000ee20000300800 */
[----:B------:R-:W-:-:S03]  /*1acf0*/  IADD3.X R29, PT, PT, R29, UR6, RZ, P0, !PT ;  /* 0x000000061d1d7c10 */ /* 0x000fc600087fe4ff */
[----:B---3--:R0:W-:Y:S04]  /*1ad00*/  STL [R1+0xa00], R0 ;  /* 0x000a000001007387 */ /* 0x0081e80000100800 */
[----:B0-----:R-:W3:Y:S04]  /*1ad10*/  LDL.LU R0, [R1+0x490] ;  /* 0x0004900001007983 */ /* 0x001ee80000300800 */
[----:B------:R0:W-:Y:S04]  /*1ad20*/  STL [R1+0x488], R29 ;  /* 0x0004881d01007387 */ /* 0x0001e80000100800 */
[----:B------:R-:W4:Y:S04]  /*1ad30*/  LDL.LU R4, [R1+0x498] ;  /* 0x0004980001047983 */ /* 0x000f280000300800 */
[----:B------:R-:W5:Y:S04]  /*1ad40*/  LDL.LU R5, [R1+0x4d4] ;  /* 0x0004d40001057983 */ /* 0x000f680000300800 */
[----:B------:R-:W4:Y:S04]  /*1ad50*/  LDL.LU R6, [R1+0x4a0] ;  /* 0x0004a00001067983 */ /* 0x000f280000300800 */
[----:B------:R-:W5:Y:S04]  /*1ad60*/  LDL.LU R7, [R1+0x4dc] ;  /* 0x0004dc0001077983 */ /* 0x000f680000300800 */
        /* <DEDUP_REMOVED lines=14> */
[----:B------:R-:W5:Y:S01]  /*1ae50*/  LDL.LU R10, [R1+0x4e0] ;  /* 0x0004e000010a7983 */ /* 0x000f620000300800 */
[----:B--2---:R-:W-:-:S03]  /*1ae60*/  IADD3 R28, P0, PT, R28, UR4, RZ ;  /* 0x000000041c1c7c10 */ /* 0x004fc6000ff1e0ff */
[----:B------:R-:W2:Y:S04]  /*1ae70*/  LDL.LU R11, [R1+0x51c] ;  /* 0x00051c00010b7983 */ /* 0x000ea80000300800 */
[----:B------:R-:W2:Y:S04]  /*1ae80*/  LDL.LU R8, [R1+0x4e8] ;  /* 0x0004e80001087983 */ /* 0x000ea80000300800 */
[----:B------:R-:W2:Y:S04]  /*1ae90*/  LDL.LU R9, [R1+0x524] ;  /* 0x0005240001097983 */ /* 0x000ea80000300800 */
[----:B------:R-:W2:Y:S04]  /*1aea0*/  LDL.LU R2, [R1+0x4f0] ;  /* 0x0004f00001027983 */ /* 0x000ea80000300800 */
[----:B------:R-:W2:Y:S04]  /*1aeb0*/  LDL.LU R3, [R1+0x52c] ;  /* 0x00052c0001037983 */ /* 0x000ea80000300800 */
[----:B------:R-:W2:Y:S04]  /*1aec0*/  LDL.LU R26, [R1+0x4f8] ;  /* 0x0004f800011a7983 */ /* 0x000ea80000300800 */
[----:B0-----:R-:W2:Y:S04]  /*1aed0*/  LDL.LU R29, [R1+0x534] ;  /* 0x00053400011d7983 */ /* 0x001ea80000300800 */
[----:B------:R-:W2:Y:S04]  /*1aee0*/  LDL.LU R27, [R1+0x500] ;  /* 0x00050000011b7983 */ /* 0x000ea80000300800 */
[----:B------:R0:W-:Y:S04]  /*1aef0*/  STL [R1+0x4c4], R28 ;  /* 0x0004c41c01007387 */ /* 0x0001e80000100800 */
[----:B0-----:R-:W2:Y:S01]  /*1af00*/  LDL.LU R28, [R1+0x53c] ;  /* 0x00053c00011c7983 */ /* 0x001ea20000300800 */
[----:B---3--:R-:W-:-:S05]  /*1af10*/  IADD3.X R0, PT, PT, R0, UR6, RZ, P6, !PT ;  /* 0x0000000600007c10 */ /* 0x008fca000b7fe4ff */
[----:B------:R0:W-:Y:S04]  /*1af20*/  STL [R1+0x490], R0 ;  /* 0x0004900001007387 */ /* 0x0001e80000100800 */
[----:B0-----:R-:W3:Y:S01]  /*1af30*/  LDL.LU R0, [R1+0xa00] ;  /* 0x000a000001007983 */ /* 0x001ee20000300800 */
[----:B----4-:R-:W-:Y:S02]  /*1af40*/  IADD3.X R4, PT, PT, R4, UR6, RZ, P5, !PT ;  /* 0x0000000604047c10 */ /* 0x010fe4000affe4ff */
[----:B-----5:R-:W-:Y:S02]  /*1af50*/  IADD3 R5, P5, PT, R5, UR4, RZ ;  /* 0x0000000405057c10 */ /* 0x020fe4000ffbe0ff */
        /* <DEDUP_REMOVED lines=15> */
[----:B--2---:R-:W-:Y:S02]  /*1b050*/  IADD3 R11, P3, PT, R11, UR4, RZ ;  /* 0x000000040b0b7c10 */ /* 0x004fe4000ff7e0ff */
[----:B------:R-:W-:Y:S02]  /*1b060*/  IADD3.X R8, PT, PT, R8, UR6, RZ, P2, !PT ;  /* 0x0000000608087c10 */ /* 0x000fe400097fe4ff */
[----:B------:R-:W-:Y:S02]  /*1b070*/  IADD3 R9, P2, PT, R9, UR4, RZ ;  /* 0x0000000409097c10 */ /* 0x000fe4000ff5e0ff */
[----:B------:R-:W-:Y:S02]  /*1b080*/  IADD3.X R2, PT, PT, R2, UR6, RZ, P1, !PT ;  /* 0x0000000602027c10 */ /* 0x000fe40008ffe4ff */
[----:B------:R-:W-:-:S02]  /*1b090*/  IADD3 R3, P1, PT, R3, UR4, RZ ;  /* 0x0000000403037c10 */ /* 0x000fc4000ff3e0ff */
[----:B------:R-:W-:Y:S02]  /*1b0a0*/  IADD3.X R26, PT, PT, R26, UR6, RZ, P0, !PT ;  /* 0x000000061a1a7c10 */ /* 0x000fe400087fe4ff */
[----:B------:R-:W-:Y:S02]  /*1b0b0*/  IADD3 R29, P0, PT, R29, UR4, RZ ;  /* 0x000000041d1d7c10 */ /* 0x000fe4000ff1e0ff */
[----:B---3--:R-:W-:-:S05]  /*1b0c0*/  IADD3 R0, P6, PT, R0, UR4, RZ ;  /* 0x0000000400007c10 */ /* 0x008fca000ffde0ff */
        /* <DEDUP_REMOVED lines=31> */
[----:B------:R-:W-:-:S02]  /*1b2c0*/  IADD3.X R27, PT, PT, R27, UR6, RZ, P6, !PT ;  /* 0x000000061b1b7c10 */ /* 0x000fc4000b7fe4ff */
[----:B------:R-:W-:Y:S01]  /*1b2d0*/  IADD3 R28, P6, PT, R28, UR4, RZ ;  /* 0x000000041c1c7c10 */ /* 0x000fe2000ffde0ff */
[----:B---3--:R0:W-:Y:S04]  /*1b2e0*/  STL [R1+0x9fc], R0 ;  /* 0x0009fc0001007387 */ /* 0x0081e80000100800 */
[----:B------:R-:W-:Y:S04]  /*1b2f0*/  STL [R1+0x500], R27 ;  /* 0x0005001b01007387 */ /* 0x000fe80000100800 */
[----:B0-----:R-:W3:Y:S04]  /*1b300*/  LDL.LU R0, [R1+0x544] ;  /* 0x0005440001007983 */ /* 0x001ee80000300800 */
[----:B------:R0:W-:Y:S04]  /*1b310*/  STL [R1+0x53c], R28 ;  /* 0x00053c1c01007387 */ /* 0x0001e80000100800 */
        /* <DEDUP_REMOVED lines=25> */
[----:B0-----:R-:W2:Y:S04]  /*1b4b0*/  LDL.LU R28, [R1+0x5ac] ;  /* 0x0005ac00011c7983 */ /* 0x001ea80000300800 */
        /* <DEDUP_REMOVED lines=62> */
[----:B------:R-:W-:-:S03]  /*1b8a0*/  IADD3 R27, P5, PT, R27, UR4, RZ ;  /* 0x000000041b1b7c10 */ /* 0x000fc6000ffbe0ff */
[----:B------:R-:W-:Y:S01]  /*1b8b0*/  STL [R1+0x578], R26 ;  /* 0x0005781a01007387 */ /* 0x000fe20000100800 */
[----:B------:R-:W-:-:S03]  /*1b8c0*/  IADD3.X R29, PT, PT, R29, UR6, RZ, P4, !PT ;  /* 0x000000061d1d7c10 */ /* 0x000fc6000a7fe4ff */
[----:B---3--:R0:W-:Y:S04]  /*1b8d0*/  STL [R1+0x9f8], R0 ;  /* 0x0009f80001007387 */ /* 0x0081e80000100800 */
[----:B------:R-:W-:Y:S04]  /*1b8e0*/  STL [R1+0x5b4], R27 ;  /* 0x0005b41b01007387 */ /* 0x000fe80000100800 */
        /* <DEDUP_REMOVED lines=26> */
[----:B0-----:R-:W2:Y:S04]  /*1ba90*/  LDL.LU R29, [R1+0x624] ;  /* 0x00062400011d7983 */ /* 0x001ea80000300800 */
[----:B------:R-:W2:Y:S04]  /*1baa0*/  LDL.LU R3, [R1+0x5f0] ;  /* 0x0005f00001037983 */ /* 0x000ea80000300800 */
[----:B------:R-:W2:Y:S04]  /*1bab0*/  LDL.LU R26, [R1+0x62c] ;  /* 0x00062c00011a7983 */ /* 0x000ea80000300800 */
        /* <DEDUP_REMOVED lines=58> */
[----:B------:R-:W-:Y:S04]  /*1be60*/  STL [R1+0x5f0], R3 ;  /* 0x0005f00301007387 */ /* 0x000fe80000100800 */
[----:B------:R-:W3:Y:S01]  /*1be70*/  LDL.LU R0, [R1+0x608] ;  /* 0x0006080001007983 */ /* 0x000ee20000300800 */
[----:B------:R-:W-:-:S02]  /*1be80*/  IADD3 R26, P4, PT, R26, UR4, RZ ;  /* 0x000000041a1a7c10 */ /* 0x000fc4000ff9e0ff */
[----:B------:R-:W-:-:S03]  /*1be90*/  IADD3.X R27, PT, PT, R27, UR6, RZ, P3, !PT ;  /* 0x000000061b1b7c10 */ /* 0x000fc60009ffe4ff */
[----:B------:R-:W-:Y:S01]  /*1bea0*/  STL [R1+0x62c], R26 ;  /* 0x00062c1a01007387 */ /* 0x000fe20000100800 */
[----:B------:R-:W-:-:S03]  /*1beb0*/  IADD3 R28, P3, PT, R28, UR4, RZ ;  /* 0x000000041c1c7c10 */ /* 0x000fc6000ff7e0ff */
        /* <DEDUP_REMOVED lines=32> */
[----:B------:R-:W2:Y:S04]  /*1c0c0*/  LDL.LU R27, [R1+0x6ac] ;  /* 0x0006ac00011b7983 */ /* 0x000ea80000300800 */
        /* <DEDUP_REMOVED lines=19> */
[----:B--2---:R-:W-:-:S02]  /*1c200*/  IADD3 R10, P6, PT, R10, UR4, RZ ;  /* 0x000000040a0a7c10 */ /* 0x004fc4000ffde0ff */
[----:B------:R-:W-:Y:S02]  /*1c210*/  IADD3.X R11, PT, PT, R11, UR6, RZ, P5, !PT ;  /* 0x000000060b0b7c10 */ /* 0x000fe4000affe4ff */
        /* <DEDUP_REMOVED lines=73> */
[----:B------:R-:W2:Y:S04]  /*1c6b0*/  LDL.LU R27, [R1+0x6f0] ;  /* 0x0006f000011b7983 */ /* 0x000ea80000300800 */
        /* <DEDUP_REMOVED lines=63> */
[----:B------:R1:W-:Y:S04]  /*1cab0*/  STL [R1+0x6f0], R27 ;  /* 0x0006f01b01007387 */ /* 0x0003e80000100800 */
        /* <DEDUP_REMOVED lines=28> */
[----:B------:R-:W2:Y:S04]  /*1cc80*/  LDL.LU R26, [R1+0x770] ;  /* 0x00077000011a7983 */ /* 0x000ea80000300800 */
[----:B-1----:R-:W2:Y:S04]  /*1cc90*/  LDL.LU R27, [R1+0x778] ;  /* 0x00077800011b7983 */ /* 0x002ea80000300800 */
[----:B0-----:R-:W2:Y:S04]  /*1cca0*/  LDL.LU R28, [R1+0x780] ;  /* 0x00078000011c7983 */ /* 0x001ea80000300800 */
[----:B------:R-:W2:Y:S01]  /*1ccb0*/  LDL.LU R29, [R1+0x788] ;  /* 0x00078800011d7983 */ /* 0x000ea20000300800 */
        /* <DEDUP_REMOVED lines=16> */
[----:B--2---:R-:W-:Y:S02]  /*1cdc0*/  IADD3 R12, P4, PT, R12, UR4, RZ ;  /* 0x000000040c0c7c10 */ /* 0x004fe4000ff9e0ff */
[----:B------:R-:W-:Y:S02]  /*1cdd0*/  IADD3.X R13, PT, PT, R13, UR6, RZ, P3, !PT ;  /* 0x000000060d0d7c10 */ /* 0x000fe40009ffe4ff */
[----:B------:R-:W-:-:S02]  /*1cde0*/  IADD3 R10, P3, PT, R10, UR4, RZ ;  /* 0x000000040a0a7c10 */ /* 0x000fc4000ff7e0ff */
[----:B------:R-:W-:Y:S02]  /*1cdf0*/  IADD3.X R11, PT, PT, R11, UR6, RZ, P2, !PT ;  /* 0x000000060b0b7c10 */ /* 0x000fe400097fe4ff */
[----:B------:R-:W-:Y:S02]  /*1ce00*/  IADD3 R8, P2, PT, R8, UR4, RZ ;  /* 0x0000000408087c10 */ /* 0x000fe4000ff5e0ff */
[----:B------:R-:W-:Y:S02]  /*1ce10*/  IADD3.X R9, PT, PT, R9, UR6, RZ, P1, !PT ;  /* 0x0000000609097c10 */ /* 0x000fe40008ffe4ff */
[----:B------:R-:W-:Y:S02]  /*1ce20*/  IADD3.X R2, PT, PT, R2, UR6, RZ, P0, !PT ;  /* 0x0000000602027c10 */ /* 0x000fe400087fe4ff */
[----:B------:R-:W-:Y:S01]  /*1ce30*/  IADD3.X R3, PT, PT, R3, UR6, RZ, P6, !PT ;  /* 0x0000000603037c10 */ /* 0x000fe2000b7fe4ff */
[----:B------:R-:W-:Y:S01]  /*1ce40*/  UIADD3 UR5, UPT, UPT, UR5, -0x1, URZ ;  /* 0xffffffff05057890 */ /* 0x000fe2000fffe0ff */
[----:B------:R-:W-:-:S02]  /*1ce50*/  IADD3.X R27, PT, PT, R27, UR6, RZ, P4, !PT ;  /* 0x000000061b1b7c10 */ /* 0x000fc4000a7fe4ff */
[----:B------:R-:W-:Y:S02]  /*1ce60*/  IADD3.X R28, PT, PT, R28, UR6, RZ, P3, !PT ;  /* 0x000000061c1c7c10 */ /* 0x000fe40009ffe4ff */
[----:B------:R-:W-:Y:S01]  /*1ce70*/  IADD3.X R29, PT, PT, R29, UR6, RZ, P2, !PT ;  /* 0x000000061d1d7c10 */ /* 0x000fe200097fe4ff */
[----:B------:R-:W-:Y:S02]  /*1ce80*/  UISETP.NE.U32.AND UP0, UPT, UR5, URZ, UPT ;  /* 0x000000ff0500728c */ /* 0x000fe4000bf05070 */
[----:B------:R-:W-:Y:S01]  /*1ce90*/  UIADD3 UR12, UPT, UPT, UR12, -0x20, URZ ;  /* 0xffffffe00c0c7890 */ /* 0x000fe2000fffe0ff */
[----:B---3--:R-:W-:Y:S02]  /*1cea0*/  IADD3.X R0, PT, PT, R0, UR6, RZ, P5, !PT ;  /* 0x0000000600007c10 */ /* 0x008fe4000affe4ff */
[----:B------:R-:W-:-:S03]  /*1ceb0*/  IADD3 R4, P5, PT, R4, UR4, RZ ;  /* 0x0000000404047c10 */ /* 0x000fc6000ffbe0ff */
[----:B------:R0:W-:Y:S04]  /*1cec0*/  STL [R1+0x700], R0 ;  /* 0x0007000001007387 */ /* 0x0001e80000100800 */
[----:B------:R0:W-:Y:S04]  /*1ced0*/  STL [R1+0x73c], R4 ;  /* 0x00073c0401007387 */ /* 0x0001e80000100800 */
[----:B------:R0:W-:Y:S04]  /*1cee0*/  STL [R1+0x708], R5 ;  /* 0x0007080501007387 */ /* 0x0001e80000100800 */
[----:B------:R0:W-:Y:S04]  /*1cef0*/  STL [R1+0x744], R6 ;  /* 0x0007440601007387 */ /* 0x0001e80000100800 */
[----:B------:R0:W-:Y:S04]  /*1cf00*/  STL [R1+0x710], R7 ;  /* 0x0007100701007387 */ /* 0x0001e80000100800 */
[----:B------:R0:W-:Y:S01]  /*1cf10*/  STL [R1+0x74c], R24 ;  /* 0x00074c1801007387 */ /* 0x0001e20000100800 */
[----:B------:R-:W-:-:S03]  /*1cf20*/  IADD3.X R17, PT, PT, R17, UR6, RZ, P5, !PT ;  /* 0x0000000611117c10 */ /* 0x000fc6000affe4ff */
[----:B------:R0:W-:Y:S01]  /*1cf30*/  STL [R1+0x718], R25 ;  /* 0x0007181901007387 */ /* 0x0001e20000100800 */
[----:B------:R-:W-:-:S03]  /*1cf40*/  IADD3 R14, P5, PT, R14, UR4, RZ ;  /* 0x000000040e0e7c10 */ /* 0x000fc6000ffbe0ff */
[----:B------:R0:W-:Y:S04]  /*1cf50*/  STL [R1+0x754], R22 ;  /* 0x0007541601007387 */ /* 0x0001e80000100800 */
        /* <DEDUP_REMOVED lines=8> */
[----:B------:R0:W-:Y:S01]  /*1cfe0*/  STL [R1+0x740], R15 ;  /* 0x0007400f01007387 */ /* 0x0001e20000100800 */
[----:B------:R-:W-:-:S03]  /*1cff0*/  IADD3.X R26, PT, PT, R26, UR6, RZ, P5, !PT ;  /* 0x000000061a1a7c10 */ /* 0x000fc6000affe4ff */
        /* <DEDUP_REMOVED lines=12> */
[----:B------:R-:W-:Y:S05]  /*1d0c0*/  BRA.U UP0, `(.L_x_1) ;  /* 0xffffff3d008c7547 */ /* 0x000fea000b83ffff */
.L_x_0:
[----:B0-----:R-:W2:Y:S01]  /*1d0d0*/  LDL.LU R16, [R1+0xc0] ;  /* 0x0000c00001107983 */ /* 0x001ea20000300800 */
[----:B------:R-:W0:Y:S01]  /*1d0e0*/  S2UR UR5, SR_CgaCtaId ;  /* 0x00000000000579c3 */ /* 0x000e220000008800 */
[----:B------:R-:W-:Y:S01]  /*1d0f0*/  UMOV UR4, 0x400 ;  /* 0x0000040000047882 */ /* 0x000fe20000000000 */
[----:B------:R-:W3:Y:S01]  /*1d100*/  LDCU.64 UR12, c[0x0][0x398] ;  /* 0x00007300ff0c77ac */ /* 0x000ee20008000a00 */
[----:B------:R-:W2:Y:S01]  /*1d110*/  LDL.LU R15, [R1+0xc4] ;  /* 0x0000c400010f7983 */ /* 0x000ea20000300800 */
[----:B------:R-:W4:Y:S03]  /*1d120*/  LDCU.64 UR6, c[0x0][0x390] ;  /* 0x00007200ff0677ac */ /* 0x000f260008000a00 */
[----:B------:R-:W5:Y:S01]  /*1d130*/  LDL.LU R14, [R1+0xc8] ;  /* 0x0000c800010e7983 */ /* 0x000f620000300800 */
[----:B------:R-:W1:Y:S03]  /*1d140*/  LDCU UR14, c[0x0][0x39c] ;  /* 0x00007380ff0e77ac */ /* 0x000e660008000800 */
[----:B-1----:R-:W5:Y:S01]  /*1d150*/  LDL.LU R9, [R1+0xcc] ;  /* 0x0000cc0001097983 */ /* 0x002f620000300800 */
[----:B------:R-:W1:Y:S03]  /*1d160*/  LDCU UR15, c[0x0][0x39c] ;  /* 0x00007380ff0f77ac */ /* 0x000e660008000800 */
[----:B------:R-:W3:Y:S01]  /*1d170*/  LDL.LU R8, [R1+0xe0] ;  /* 0x0000e00001087983 */ /* 0x000ee20000300800 */
[----:B------:R-:W0:Y:S03]  /*1d180*/  LDCU UR16, c[0x0][0x39c] ;  /* 0x00007380ff1077ac */ /* 0x000e260008000800 */
[----:B------:R-:W3:Y:S04]  /*1d190*/  LDL.LU R7, [R1+0xe4] ;  /* 0x0000e40001077983 */ /* 0x000ee80000300800 */
[----:B------:R-:W4:Y:S04]  /*1d1a0*/  LDL.LU R6, [R1+0xe8] ;  /* 0x0000e80001067983 */ /* 0x000f280000300800 */
[----:B------:R-:W4:Y:S04]  /*1d1b0*/  LDL.LU R5, [R1+0xec] ;  /* 0x0000ec0001057983 */ /* 0x000f280000300800 */
[----:B------:R-:W4:Y:S04]  /*1d1c0*/  LDL.LU R4, [R1+0x100] ;  /* 0x0001000001047983 */ /* 0x000f280000300800 */
[----:B------:R-:W4:Y:S04]  /*1d1d0*/  LDL.LU R3, [R1+0x104] ;  /* 0x0001040001037983 */ /* 0x000f280000300800 */
[----:B------:R-:W4:Y:S04]  /*1d1e0*/  LDL.LU R2, [R1+0x108] ;  /* 0x0001080001027983 */ /* 0x000f280000300800 */
[----:B------:R-:W4:Y:S04]  /*1d1f0*/  LDL.LU R0, [R1+0x10c] ;  /* 0x00010c0001007983 */ /* 0x000f280000300800 */
[----:B------:R-:W-:Y:S04]  /*1d200*/  STL [R1+0xad8], R19 ;  /* 0x000ad81301007387 */ /* 0x000fe80000100800 */
[----:B------:R2:W-:Y:S04]  /*1d210*/  STL [R1+0xab4], R10 ;  /* 0x000ab40a01007387 */ /* 0x0005e80000100800 */
[----:B------:R-:W-:Y:S04]  /*1d220*/  STL [R1+0xab0], R11 ;  /* 0x000ab00b01007387 */ /* 0x000fe80000100800 */
[----:B------:R-:W-:Y:S04]  /*1d230*/  STL [R1+0xaac], R12 ;  /* 0x000aac0c01007387 */ /* 0x000fe80000100800 */
[----:B------:R0:W-:Y:S01]  /*1d240*/  STL [R1+0xaa8], R13 ;  /* 0x000aa80d01007387 */ /* 0x0001e20000100800 */
[----:B------:R-:W-:Y:S01]  /*1d250*/  BAR.SYNC.DEFER_BLOCKING 0x0 ;  /* 0x0000000000007b1d */ /* 0x000fe20000010000 */
[----:B--2---:R-:W-:-:S05]  /*1d260*/  F2FP.SATFINITE.E4M3.F32.PACK_AB_MERGE_C R10, R15, R16, RZ ;  /* 0x000000100f0a723e */ /* 0x004fca00048070ff */
[----:B------:R2:W-:Y:S01]  /*1d270*/  STL [R1+0x44], R10 ;  /* 0x0000440a01007387 */ /* 0x0005e20000100800 */
[----:B-----5:R-:W-:-:S05]  /*1d280*/  F2FP.SATFINITE.E4M3.F32.PACK_AB_MERGE_C R9, R9, R14, RZ ;  /* 0x0000000e0909723e */ /* 0x020fca00048070ff */
[----:B------:R-:W-:Y:S01]  /*1d290*/  STL [R1+0x80], R9 ;  /* 0x0000800901007387 */ /* 0x000fe20000100800 */
[----:B---3--:R-:W-:-:S05]  /*1d2a0*/  F2FP.SATFINITE.E4M3.F32.PACK_AB_MERGE_C R7, R7, R8, RZ ;  /* 0x000000080707723e */ /* 0x008fca00048070ff */
[----:B------:R-:W-:Y:S01]  /*1d2b0*/  STL [R1+0x30], R7 ;  /* 0x0000300701007387 */ /* 0x000fe20000100800 */
[----:B----4-:R-:W-:-:S05]  /*1d2c0*/  F2FP.SATFINITE.E4M3.F32.PACK_AB_MERGE_C R5, R5, R6, RZ ;  /* 0x000000060505723e */ /* 0x010fca00048070ff */
[----:B------:R-:W-:Y:S01]  /*1d2d0*/  STL [R1+0x6c], R5 ;  /* 0x00006c0501007387 */ /* 0x000fe20000100800 */
[----:B------:R-:W-:-:S03]  /*1d2e0*/  F2FP.SATFINITE.E4M3.F32.PACK_AB_MERGE_C R3, R3, R4, RZ ;  /* 0x000000040303723e */ /* 0x000fc600048070ff */
[----:B0-----:R-:W3:Y:S01]  /*1d2f0*/  LDL.LU R13, [R1+0x12c] ;  /* 0x00012c00010d7983 */ /* 0x001ee20000300800 */
[----:B------:R-:W-:Y:S02]  /*1d300*/  F2FP.SATFINITE.E4M3.F32.PACK_AB_MERGE_C R0, R0, R2, RZ ;  /* 0x000000020000723e */ /* 0x000fe400048070ff */
[----:B------:R-:W0:Y:S01]  /*1d310*/  S2R R2, SR_TID.X ;  /* 0x0000000000027919 */ /* 0x000e220000002100 */
[----:B------:R-:W-:Y:S04]  /*1d320*/  STL [R1+0x28], R3 ;  /* 0x0000280301007387 */ /* 0x000fe80000100800 */
[----:B------:R-:W4:Y:S04]  /*1d330*/  LDL.LU R12, [R1+0x140] ;  /* 0x00014000010c7983 */ /* 0x000f280000300800 */
[----:B------:R5:W-:Y:S04]  /*1d340*/  STL [R1+0x68], R0 ;  /* 0x0000680001007387 */ /* 0x000be80000100800 */
[----:B------:R-:W4:Y:S04]  /*1d350*/  LDL.LU R11, [R1+0x144] ;  /* 0x00014400010b7983 */ /* 0x000f280000300800 */
[----:B--2---:R-:W2:Y:S04]  /*1d360*/  LDL.LU R10, [R1+0x148] ;  /* 0x00014800010a7983 */ /* 0x004ea80000300800 */
[----:B------:R-:W2:Y:S04]  /*1d370*/  LDL.LU R19, [R1+0x14c] ;  /* 0x00014c0001137983 */ /* 0x000ea80000300800 */
[----:B------:R-:W2:Y:S01]  /*1d380*/  LDL.LU R28, [R1+0x160] ;  /* 0x00016000011c7983 */ /* 0x000ea20000300800 */
[----:B0-----:R-:W-:-:S03]  /*1d390*/  IMAD.SHL.U32 R29, R2, 0x200, RZ ;  /* 0x00000200021d7824 */ /* 0x001fc600078e00ff */
[----:B------:R-:W2:Y:S01]  /*1d3a0*/  LDL.LU R27, [R1+0x164] ;  /* 0x00016400011b7983 */ /* 0x000ea20000300800 */
[C---:B-----5:R-:W-:Y:S01]  /*1d3b0*/  IMAD.SHL.U32 R0, R2.reuse, 0x20, RZ ;  /* 0x0000002002007824 */ /* 0x060fe200078e00ff */
[----:B------:R-:W-:Y:S02]  /*1d3c0*/  LOP3.LUT R29, R29, 0x3000, RZ, 0xc0, !PT ;  /* 0x000030001d1d7812 */ /* 0x000fe400078ec0ff */
[----:B------:R-:W5:Y:S02]  /*1d3d0*/  LDL.LU R26, [R1+0x168] ;  /* 0x00016800011a7983 */ /* 0x000f640000300800 */
[----:B------:R-:W-:Y:S02]  /*1d3e0*/  LOP3.LUT R29, R29, 0xc60, R0, 0xf8, !PT ;  /* 0x00000c601d1d7812 */ /* 0x000fe400078ef800 */
[----:B------:R-:W5:Y:S01]  /*1d3f0*/  LDL.LU R25, [R1+0x16c] ;  /* 0x00016c0001197983 */ /* 0x000f620000300800 */
[----:B------:R-:W-:-:S03]  /*1d400*/  IMAD.SHL.U32 R0, R2, 0x4, RZ ;  /* 0x0000000402007824 */ /* 0x000fc600078e00ff */
[----:B------:R-:W2:Y:S04]  /*1d410*/  LDL.LU R24, [R1+0x180] ;  /* 0x0001800001187983 */ /* 0x000ea80000300800 */
[----:B------:R-:W2:Y:S01]  /*1d420*/  LDL.LU R23, [R1+0x184] ;  /* 0x0001840001177983 */ /* 0x000ea20000300800 */
[----:B------:R-:W-:-:S03]  /*1d430*/  LOP3.LUT R29, R29, 0x70, R0, 0x78, !PT ;  /* 0x000000701d1d7812 */ /* 0x000fc600078e7800 */
[----:B------:R-:W3:Y:S01]  /*1d440*/  LDL.LU R22, [R1+0x188] ;  /* 0x0001880001167983 */ /* 0x000ee20000300800 */
[----:B------:R-:W-:-:S03]  /*1d450*/  IMAD.SHL.U32 R0, R2, 0x800, RZ ;  /* 0x0000080002007824 */ /* 0x000fc600078e00ff */
[----:B------:R-:W3:Y:S04]  /*1d460*/  LDL.LU R21, [R1+0x18c] ;  /* 0x00018c0001157983 */ /* 0x000ee80000300800 */
[----:B------:R-:W3:Y:S04]  /*1d470*/  LDL.LU R20, [R1+0x1b0] ;  /* 0x0001b00001147983 */ /* 0x000ee80000300800 */
[----:B------:R-:W3:Y:S01]  /*1d480*/  LDL.LU R18, [R1+0x1b4] ;  /* 0x0001b40001127983 */ /* 0x000ee20000300800 */
[----:B------:R-:W-:-:S03]  /*1d490*/  IMAD.SHL.U32 R3, R2, 0x10, RZ ;  /* 0x0000001002037824 */ /* 0x000fc600078e00ff */
[----:B------:R-:W3:Y:S01]  /*1d4a0*/  LDL.LU R17, [R1+0x1b8] ;  /* 0x0001b80001117983 */ /* 0x000ee20000300800 */
[----:B------:R-:W-:-:S03]  /*1d4b0*/  LOP3.LUT R0, R0, 0x3000, RZ, 0xc0, !PT ;  /* 0x0000300000007812 */ /* 0x000fc600078ec0ff */
[----:B------:R-:W3:Y:S04]  /*1d4c0*/  LDL.LU R16, [R1+0x1bc] ;  /* 0x0001bc0001107983 */ /* 0x000ee80000300800 */
[----:B------:R-:W3:Y:S04]  /*1d4d0*/  LDL.LU R15, [R1+0x1a0] ;  /* 0x0001a000010f7983 */ /* 0x000ee80000300800 */
[----:B------:R-:W3:Y:S01]  /*1d4e0*/  LDL.LU R14, [R1+0x1a4] ;  /* 0x0001a400010e7983 */ /* 0x000ee20000300800 */
[----:B------:R-:W-:-:S03]  /*1d4f0*/  SHF.R.U32.HI R2, RZ, 0x1, R2 ;  /* 0x00000001ff027819 */ /* 0x000fc60000011602 */
[----:B------:R-:W4:Y:S01]  /*1d500*/  LDL.LU R9, [R1+0x1a8] ;  /* 0x0001a80001097983 */ /* 0x000f220000300800 */
[----:B------:R-:W-:-:S03]  /*1d510*/  LOP3.LUT R0, R0, 0x3f0, R3, 0xf8, !PT ;  /* 0x000003f000007812 */ /* 0x000fc600078ef803 */
[----:B------:R-:W4:Y:S04]  /*1d520*/  LDL.LU R8, [R1+0x1ac] ;  /* 0x0001ac0001087983 */ /* 0x000f280000300800 */
[----:B------:R-:W4:Y:S04]  /*1d530*/  LDL.LU R7, [R1+0x1d0] ;  /* 0x0001d00001077983 */ /* 0x000f280000300800 */
[----:B------:R-:W4:Y:S04]  /*1d540*/  LDL.LU R6, [R1+0x1d4] ;  /* 0x0001d40001067983 */ /* 0x000f280000300800 */
[----:B------:R-:W4:Y:S01]  /*1d550*/  LDL.LU R5, [R1+0x1d8] ;  /* 0x0001d80001057983 */ /* 0x000f220000300800 */
[----:B------:R-:W-:-:S03]  /*1d560*/  LOP3.LUT R0, R0, 0x20, R2, 0x78, !PT ;  /* 0x0000002000007812 */ /* 0x000fc600078e7802 */
[----:B------:R-:W4:Y:S04]  /*1d570*/  LDL.LU R4, [R1+0x1dc] ;  /* 0x0001dc0001047983 */ /* 0x000f280000300800 */
[----:B------:R0:W-:Y:S04]  /*1d580*/  STL [R1+0xa4c], R29 ;  /* 0x000a4c1d01007387 */ /* 0x0001e80000100800 */
[----:B0-----:R-:W4:Y:S04]  /*1d590*/  LDL.LU R29, [R1+0x128] ;  /* 0x00012800011d7983 */ /* 0x001f280000300800 */
[----:B------:R-:W4:Y:S04]  /*1d5a0*/  LDL.LU R3, [R1+0x124] ;  /* 0x0001240001037983 */ /* 0x000f280000300800 */
[----:B------:R-:W4:Y:S04]  /*1d5b0*/  LDL.LU R2, [R1+0x120] ;  /* 0x0001200001027983 */ /* 0x000f280000300800 */
[----:B------:R4:W-:Y:S01]  /*1d5c0*/  STL [R1+0x50], R0 ;  /* 0x0000500001007387 */ /* 0x0009e20000100800 */
[----:B--2---:R-:W-:-:S02]  /*1d5d0*/  F2FP.SATFINITE.E4M3.F32.PACK_AB_MERGE_C R24, R23, R24, RZ ;  /* 0x000000181718723e */ /* 0x004fc400048070ff */
[----:B---3--:R-:W-:Y:S02]  /*1d5e0*/  F2FP.SATFINITE.E4M3.F32.PACK_AB_MERGE_C R23, R14, R15, RZ ;  /* 0x0000000f0e17723e */ /* 0x008fe400048070ff */
[----:B----4-:R-:W-:Y:S02]  /*1d5f0*/  F2FP.SATFINITE.E4M3.F32.PACK_AB_MERGE_C R0, R3, R2, RZ ;  /* 0x000000020300723e */ /* 0x010fe400048070ff */
[----:B------:R-:W-:Y:S02]  /*1d600*/  F2FP.SATFINITE.E4M3.F32.PACK_AB_MERGE_C R3, R13, R29, RZ ;  /* 0x0000001d0d03723e */ /* 0x000fe400048070ff */
[----:B------:R-:W-:Y:S01]  /*1d610*/  F2FP.SATFINITE.E4M3.F32.PACK_AB_MERGE_C R2, R11, R12, RZ ;  /* 0x0000000c0b02723e */ /* 0x000fe200048070ff */
[----:B------:R0:W-:Y:S04]  /*1d620*/  STL [R1+0x2a0], R0 ;  /* 0x0002a00001007387 */ /* 0x0001e80000100800 */
[----:B------:R2:W-:Y:S01]  /*1d630*/  STL [R1+0x12c], R3 ;  /* 0x00012c0301007387 */ /* 0x0005e20000100800 */
[----:B0-----:R-:W-:-:S02]  /*1d640*/  F2FP.SATFINITE.E4M3.F32.PACK_AB_MERGE_C R0, R19, R10, RZ ;  /* 0x0000000a1300723e */ /* 0x001fc400048070ff */
[----:B------:R-:W-:Y:S01]  /*1d650*/  F2FP.SATFINITE.E4M3.F32.PACK_AB_MERGE_C R19, R27, R28, RZ ;  /* 0x0000001c1b13723e */ /* 0x000fe200048070ff */
[----:B------:R0:W-:Y:S04]  /*1d660*/  STL [R1+0x14], R2 ;  /* 0x0000140201007387 */ /* 0x0001e80000100800 */
[----:B------:R-:W-:Y:S04]  /*1d670*/  STL [R1+0xadc], R19 ;  /* 0x000adc1301007387 */ /* 0x000fe80000100800 */
[----:B------:R5:W-:Y:S01]  /*1d680*/  STL [R1+0x64], R0 ;  /* 0x0000640001007387 */ /* 0x000be20000100800 */
[----:B--2---:R-:W-:-:S02]  /*1d690*/  F2FP.SATFINITE.E4M3.F32.PACK_AB_MERGE_C R3, R21, R22, RZ ;  /* 0x000000161503723e */ /* 0x004fc400048070ff */
[----:B0-----:R-:W-:Y:S01]  /*1d6a0*/  F2FP.SATFINITE.E4M3.F32.PACK_AB_MERGE_C R2, R18, R20, RZ ;  /* 0x000000141202723e */ /* 0x001fe200048070ff */
[----:B------:R-:W-:Y:S01]  /*1d6b0*/  STL [R1+0xae0], R24 ;  /* 0x000ae01801007387 */ /* 0x000fe20000100800 */
[----:B-----5:R-:W-:Y:S02]  /*1d6c0*/  F2FP.SATFINITE.E4M3.F32.PACK_AB_MERGE_C R0, R25, R26, RZ ;  /* 0x0000001a1900723e */ /* 0x020fe400048070ff */
[----:B------:R-:W-:-:S03]  /*1d6d0*/  F2FP.SATFINITE.E4M3.F32.PACK_AB_MERGE_C R10, R8, R9, RZ ;  /* 0x00000009080a723e */ /* 0x000fc600048070ff */
[----:B------:R0:W-:Y:S01]  /*1d6e0*/  STL [R1+0x60], R0 ;  /* 0x0000600001007387 */ /* 0x0001e20000100800 */
[----:B------:R-:W-:-:S03]  /*1d6f0*/  F2FP.SATFINITE.E4M3.F32.PACK_AB_MERGE_C R22, R6, R7, RZ ;  /* 0x000000070616723e */ /* 0x000fc600048070ff */
[----:B------:R-:W-:Y:S01]  /*1d700*/  STL [R1+0x5c], R3 ;  /* 0x00005c0301007387 */ /* 0x000fe20000100800 */
[----:B0-----:R-:W-:-:S03]  /*1d710*/  F2FP.SATFINITE.E4M3.F32.PACK_AB_MERGE_C R0, R16, R17, RZ ;  /* 0x000000111000723e */ /* 0x001fc600048070ff */
[----:B------:R-:W-:Y:S04]  /*1d720*/  STL [R1+0x128], R2 ;  /* 0x0001280201007387 */ /* 0x000fe80000100800 */
[----:B------:R-:W-:Y:S04]  /*1d730*/  STL [R1+0xae4], R23 ;  /* 0x000ae41701007387 */ /* 0x000fe80000100800 */
[----:B------:R-:W-:Y:S04]  /*1d740*/  STL [R1+0x124], R0 ;  /* 0x0001240001007387 */ /* 0x000fe80000100800 */
[----:B------:R-:W-:Y:S04]  /*1d750*/  STL [R1+0xab8], R10 ;  /* 0x000ab80a01007387 */ /* 0x000fe80000100800 */
[----:B------:R-:W-:Y:S04]  /*1d760*/  STL [R1+0xae8], R22 ;  /* 0x000ae81601007387 */ /* 0x000fe80000100800 */
[----:B------:R-:W2:Y:S04]  /*1d770*/  LDL.LU R21, [R1+0x1f4] ;  /* 0x0001f40001157983 */ /* 0x000ea80000300800 */
[----:B------:R-:W3:Y:S04]  /*1d780*/  LDL.LU R12, [R1+0x1fc] ;  /* 0x0001fc00010c7983 */ /* 0x000ee80000300800 */
[----:B---3--:R0:W-:Y:S04]  /*1d790*/  STL [R1+0xb30], R12 ;  /* 0x000b300c01007387 */ /* 0x0081e80000100800 */
[----:B0-----:R-:W2:Y:S04]  /*1d7a0*/  LDL.LU R12, [R1+0x1f0] ;  /* 0x0001f000010c7983 */ /* 0x001ea80000300800 */
[----:B------:R-:W3:Y:S04]  /*1d7b0*/  LDL.LU R18, [R1+0x234] ;  /* 0x0002340001127983 */ /* 0x000ee80000300800 */
[----:B---3--:R0:W-:Y:S04]  /*1d7c0*/  STL [R1+0xb1c], R18 ;  /* 0x000b1c1201007387 */ /* 0x0081e80000100800 */
[----:B0-----:R-:W3:Y:S04]  /*1d7d0*/  LDL.LU R18, [R1+0x21c] ;  /* 0x00021c0001127983 */ /* 0x001ee80000300800 */
[----:B---3--:R0:W-:Y:S04]  /*1d7e0*/  STL [R1+0xb24], R18 ;  /* 0x000b241201007387 */ /* 0x0081e80000100800 */
[----:B0-----:R-:W3:Y:S04]  /*1d7f0*/  LDL.LU R18, [R1+0x214] ;  /* 0x0002140001127983 */ /* 0x001ee80000300800 */
[----:B---3--:R0:W-:Y:S04]  /*1d800*/  STL [R1+0xb2c], R18 ;  /* 0x000b2c1201007387 */ /* 0x0081e80000100800 */
[----:B0-----:R-:W3:Y:S04]  /*1d810*/  LDL.LU R18, [R1+0x1f8] ;  /* 0x0001f80001127983 */ /* 0x001ee80000300800 */
[----:B------:R-:W4:Y:S04]  /*1d820*/  LDL.LU R13, [R1+0x23c] ;  /* 0x00023c00010d7983 */ /* 0x000f280000300800 */
[----:B----4-:R0:W-:Y:S04]  /*1d830*/  STL [R1+0xb18], R13 ;  /* 0x000b180d01007387 */ /* 0x0101e80000100800 */
[----:B0-----:R-:W4:Y:S04]  /*1d840*/  LDL.LU R13, [R1+0x230] ;  /* 0x00023000010d7983 */ /* 0x001f280000300800 */
[----:B----4-:R0:W-:Y:S04]  /*1d850*/  STL [R1+0xb20], R13 ;  /* 0x000b200d01007387 */ /* 0x0101e80000100800 */
[----:B0-----:R-:W4:Y:S04]  /*1d860*/  LDL.LU R13, [R1+0x218] ;  /* 0x00021800010d7983 */ /* 0x001f280000300800 */
[----:B----4-:R0:W-:Y:S04]  /*1d870*/  STL [R1+0xb28], R13 ;  /* 0x000b280d01007387 */ /* 0x0101e80000100800 */
[----:B0-----:R-:W4:Y:S04]  /*1d880*/  LDL.LU R13, [R1+0x210] ;  /* 0x00021000010d7983 */ /* 0x001f280000300800 */
[----:B------:R-:W5:Y:S04]  /*1d890*/  LDL.LU R15, [R1+0x264] ;  /* 0x00026400010f7983 */ /* 0x000f680000300800 */
[----:B-----5:R0:W-:Y:S04]  /*1d8a0*/  STL [R1+0xb14], R15 ;  /* 0x000b140f01007387 */ /* 0x0201e80000100800 */
[----:B0-----:R-:W5:Y:S04]  /*1d8b0*/  LDL.LU R15, [R1+0x238] ;  /* 0x00023800010f7983 */ /* 0x001f680000300800 */
[----:B------:R-:W2:Y:S04]  /*1d8c0*/  LDL.LU R26, [R1+0x26c] ;  /* 0x00026c00011a7983 */ /* 0x000ea80000300800 */
[----:B--2---:R0:W-:Y:S04]  /*1d8d0*/  STL [R1+0xb10], R26 ;  /* 0x000b101a01007387 */ /* 0x0041e80000100800 */
[----:B0-----:R-:W2:Y:S04]  /*1d8e0*/  LDL.LU R26, [R1+0x260] ;  /* 0x00026000011a7983 */ /* 0x001ea80000300800 */
[----:B------:R-:W2:Y:S04]  /*1d8f0*/  LDL.LU R14, [R1+0x274] ;  /* 0x00027400010e7983 */ /* 0x000ea80000300800 */
[----:B--2---:R0:W-:Y:S04]  /*1d900*/  STL [R1+0xb0c], R14 ;  /* 0x000b0c0e01007387 */ /* 0x0041e80000100800 */
[----:B0-----:R-:W2:Y:S04]  /*1d910*/  LDL.LU R14, [R1+0x268] ;  /* 0x00026800010e7983 */ /* 0x001ea80000300800 */
[----:B------:R-:W2:Y:S04]  /*1d920*/  LDL.LU R25, [R1+0x27c] ;  /* 0x00027c0001197983 */ /* 0x000ea80000300800 */
[----:B--2---:R0:W-:Y:S04]  /*1d930*/  STL [R1+0xb08], R25 ;  /* 0x000b081901007387 */ /* 0x0041e80000100800 */
[----:B0-----:R-:W2:Y:S04]  /*1d940*/  LDL.LU R25, [R1+0x270] ;  /* 0x0002700001197983 */ /* 0x001ea80000300800 */
[----:B------:R-:W2:Y:S01]  /*1d950*/  LDL.LU R22, [R1+0x220] ;  /* 0x0002200001167983 */ /* 0x000ea20000300800 */
[----:B------:R-:W-:-:S02]  /*1d960*/  F2FP.SATFINITE.E4M3.F32.PACK_AB_MERGE_C R11, R4, R5, RZ ;  /* 0x00000005040b723e */ /* 0x000fc400048070ff */
[----:B------:R-:W-:Y:S01]  /*1d970*/  F2FP.SATFINITE.E4M3.F32.PACK_AB_MERGE_C R21, R21, R12, RZ ;  /* 0x0000000c1515723e */ /* 0x000fe200048070ff */
[----:B--2---:R0:W-:Y:S04]  /*1d980*/  STL [R1+0xb04], R22 ;  /* 0x000b041601007387 */ /* 0x0041e80000100800 */
[----:B0-----:R-:W2:Y:S04]  /*1d990*/  LDL.LU R22, [R1+0x278] ;  /* 0x0002780001167983 */ /* 0x001ea80000300800 */
        /* <DEDUP_REMOVED lines=20> */
[----:B0-----:R-:W2:Y:S04]  /*1dae0*/  LDL.LU R11, [R1+0x24c] ;  /* 0x00024c00010b7983 */ /* 0x001ea80000300800 */
[----:B------:R-:W3:Y:S04]  /*1daf0*/  LDL.LU R12, [R1+0xb30] ;  /* 0x000b3000010c7983 */ /* 0x000ee80000300800 */
[----:B------:R0:W-:Y:S04]  /*1db00*/  STL [R1+0xaec], R21 ;  /* 0x000aec1501007387 */ /* 0x0001e80000100800 */
[----:B0-----:R-:W2:Y:S01]  /*1db10*/  LDL.LU R21, [R1+0x248] ;  /* 0x0002480001157983 */ /* 0x001ea20000300800 */
[----:B---3--:R-:W-:-:S03]  /*1db20*/  F2FP.SATFINITE.E4M3.F32.PACK_AB_MERGE_C R12, R12, R18, RZ ;  /* 0x000000120c0c723e */ /* 0x008fc600048070ff */
[----:B------:R-:W4:Y:S04]  /*1db30*/  LDL.LU R18, [R1+0xb2c] ;  /* 0x000b2c0001127983 */ /* 0x000f280000300800 */
[----:B------:R0:W-:Y:S04]  /*1db40*/  STL [R1+0xac0], R12 ;  /* 0x000ac00c01007387 */ /* 0x0001e80000100800 */
[----:B0-----:R-:W3:Y:S01]  /*1db50*/  LDL.LU R12, [R1+0x244] ;  /* 0x00024400010c7983 */ /* 0x001ee20000300800 */
[----:B----4-:R-:W-:-:S03]  /*1db60*/  F2FP.SATFINITE.E4M3.F32.PACK_AB_MERGE_C R18, R18, R13, RZ ;  /* 0x0000000d1212723e */ /* 0x010fc600048070ff */
[----:B------:R-:W4:Y:S04]  /*1db70*/  LDL.LU R13, [R1+0xb28] ;  /* 0x000b2800010d7983 */ /* 0x000f280000300800 */
[----:B------:R0:W-:Y:S04]  /*1db80*/  STL [R1+0x120], R18 ;  /* 0x0001201201007387 */ /* 0x0001e80000100800 */
[----:B0-----:R-:W4:Y:S02]  /*1db90*/  LDL.LU R18, [R1+0xb24] ;  /* 0x000b240001127983 */ /* 0x001f240000300800 */
[----:B----4-:R-:W-:-:S02]  /*1dba0*/  F2FP.SATFINITE.E4M3.F32.PACK_AB_MERGE_C R18, R18, R13, RZ ;  /* 0x0000000d1212723e */ /* 0x010fc400048070ff */
[----:B------:R-:W4:Y:S04]  /*1dbb0*/  LDL.LU R13, [R1+0xb20] ;  /* 0x000b2000010d7983 */ /* 0x000f280000300800 */
[----:B------:R0:W-:Y:S04]  /*1dbc0*/  STL [R1+0x10c], R18 ;  /* 0x00010c1201007387 */ /* 0x0001e80000100800 */
[----:B0-----:R-:W4:Y:S02]  /*1dbd0*/  LDL.LU R18, [R1+0xb1c] ;  /* 0x000b1c0001127983 */ /* 0x001f240000300800 */
[----:B----4-:R-:W-:-:S02]  /*1dbe0*/  F2FP.SATFINITE.E4M3.F32.PACK_AB_MERGE_C R18, R18, R13, RZ ;  /* 0x0000000d1212723e */ /* 0x010fc400048070ff */
[----:B------:R-:W5:Y:S04]  /*1dbf0*/  LDL.LU R13, [R1+0xb18] ;  /* 0x000b1800010d7983 */ /* 0x000f680000300800 */
[----:B------:R0:W-:Y:S04]  /*1dc00*/  STL [R1+0xaf0], R18 ;  /* 0x000af01201007387 */ /* 0x0001e80000100800 */
[----:B0-----:R-:W3:Y:S01]  /*1dc10*/  LDL.LU R18, [R1+0x240] ;  /* 0x0002400001127983 */ /* 0x001ee20000300800 */
[----:B-----5:R-:W-:-:S03]  /*1dc20*/  F2FP.SATFINITE.E4M3.F32.PACK_AB_MERGE_C R13, R13, R15, RZ ;  /* 0x0000000f0d0d723e */ /* 0x020fc600048070ff */
[----:B------:R-:W4:Y:S04]  /*1dc30*/  LDL.LU R15, [R1+0xb14] ;  /* 0x000b1400010f7983 */ /* 0x000f280000300800 */
[----:B------:R0:W-:Y:S04]  /*1dc40*/  STL [R1+0xac4], R13 ;  /* 0x000ac40d01007387 */ /* 0x0001e80000100800 */
[----:B0-----:R-:W5:Y:S01]  /*1dc50*/  LDL.LU R13, [R1+0x25c] ;  /* 0x00025c00010d7983 */ /* 0x001f620000300800 */
[----:B----4-:R-:W-:-:S03]  /*1dc60*/  F2FP.SATFINITE.E4M3.F32.PACK_AB_MERGE_C R15, R15, R26, RZ ;  /* 0x0000001a0f0f723e */ /* 0x010fc600048070ff */
[----:B------:R-:W4:Y:S04]  /*1dc70*/  LDL.LU R26, [R1+0xb10] ;  /* 0x000b1000011a7983 */ /* 0x000f280000300800 */
[----:B------:R0:W-:Y:S04]  /*1dc80*/  STL [R1+0xaf4], R15 ;  /* 0x000af40f01007387 */ /* 0x0001e80000100800 */
[----:B0-----:R-:W5:Y:S01]  /*1dc90*/  LDL.LU R15, [R1+0x258] ;  /* 0x00025800010f7983 */ /* 0x001f620000300800 */
[----:B----4-:R-:W-:-:S03]  /*1dca0*/  F2FP.SATFINITE.E4M3.F32.PACK_AB_MERGE_C R26, R26, R14, RZ ;  /* 0x0000000e1a1a723e */ /* 0x010fc600048070ff */
[----:B------:R-:W4:Y:S04]  /*1dcb0*/  LDL.LU R14, [R1+0xb0c] ;  /* 0x000b0c00010e7983 */ /* 0x000f280000300800 */
[----:B------:R0:W-:Y:S04]  /*1dcc0*/  STL [R1+0xac8], R26 ;  /* 0x000ac81a01007387 */ /* 0x0001e80000100800 */
[----:B0-----:R-:W2:Y:S01]  /*1dcd0*/  LDL.LU R26, [R1+0x254] ;  /* 0x00025400011a7983 */ /* 0x001ea20000300800 */
[----:B----4-:R-:W-:-:S03]  /*1dce0*/  F2FP.SATFINITE.E4M3.F32.PACK_AB_MERGE_C R14, R14, R25, RZ ;  /* 0x000000190e0e723e */ /* 0x010fc600048070ff */
[----:B------:R-:W2:Y:S04]  /*1dcf0*/  LDL.LU R25, [R1+0xb08] ;  /* 0x000b080001197983 */ /* 0x000ea80000300800 */
[----:B------:R0:W-:Y:S04]  /*1dd00*/  STL [R1+0xaf8], R14 ;  /* 0x000af80e01007387 */ /* 0x0001e80000100800 */
[----:B0-----:R-:W4:Y:S01]  /*1dd10*/  LDL.LU R14, [R1+0x250] ;  /* 0x00025000010e7983 */ /* 0x001f220000300800 */
[----:B--2---:R-:W-:-:S03]  /*1dd20*/  F2FP.SATFINITE.E4M3.F32.PACK_AB_MERGE_C R25, R25, R22, RZ ;  /* 0x000000161919723e */ /* 0x004fc600048070ff */
[----:B------:R-:W2:Y:S01]  /*1dd30*/  LDL.LU R22, [R1+0xb04] ;  /* 0x000b040001167983 */ /* 0x000ea20000300800 */
[----:B-----5:R-:W-:-:S03]  /*1dd40*/  F2FP.SATFINITE.E4M3.F32.PACK_AB_MERGE_C R15, R13, R15, RZ ;  /* 0x0000000f0d0f723e */ /* 0x020fc600048070ff */
[----:B------:R4:W-:Y:S01]  /*1dd50*/  STL [R1+0xacc], R25 ;  /* 0x000acc1901007387 */ /* 0x0009e20000100800 */
[----:B------:R-:W-:Y:S02]  /*1dd60*/  F2FP.SATFINITE.E4M3.F32.PACK_AB_MERGE_C R13, R11, R21, RZ ;  /* 0x000000150b0d723e */ /* 0x000fe400048070ff */
[----:B------:R-:W-:Y:S02]  /*1dd70*/  F2FP.SATFINITE.E4M3.F32.PACK_AB_MERGE_C R11, R24, R23, RZ ;  /* 0x00000017180b723e */ /* 0x000fe400048070ff */
[----:B----4-:R-:W-:Y:S02]  /*1dd80*/  F2FP.SATFINITE.E4M3.F32.PACK_AB_MERGE_C R25, R26, R14, RZ ;  /* 0x0000000e1a19723e */ /* 0x010fe400048070ff */
[----:B---3--:R-:W-:-:S03]  /*1dd90*/  F2FP.SATFINITE.E4M3.F32.PACK_AB_MERGE_C R14, R12, R18, RZ ;  /* 0x000000120c0e723e */ /* 0x008fc600048070ff */
[----:B------:R-:W-:Y:S01]  /*1dda0*/  STL [R1+0x108], R25 ;  /* 0x0001081901007387 */ /* 0x000fe20000100800 */
[----:B------:R-:W-:-:S03]  /*1ddb0*/  F2FP.SATFINITE.E4M3.F32.PACK_AB_MERGE_C R2, R3, R2, RZ ;  /* 0x000000020302723e */ /* 0x000fc600048070ff */
[----:B------:R-:W-:Y:S04]  /*1ddc0*/  STL [R1+0x104], R15 ;  /* 0x0001040f01007387 */ /* 0x000fe80000100800 */
[----:B------:R-:W-:Y:S04]  /*1ddd0*/  STL [R1+0x2c], R14 ;  /* 0x00002c0e01007387 */ /* 0x000fe80000100800 */
[----:B------:R-:W-:Y:S01]  /*1dde0*/  STL [R1+0x3c], R13 ;  /* 0x00003c0d01007387 */ /* 0x000fe20000100800 */
[----:B------:R-:W-:Y:S02]  /*1ddf0*/  F2FP.SATFINITE.E4M3.F32.PACK_AB_MERGE_C R3, R20, R27, RZ ;  /* 0x0000001b1403723e */ /* 0x000fe400048070ff */
[----:B--2---:R-:W-:-:S02]  /*1de00*/  F2FP.SATFINITE.E4M3.F32.PACK_AB_MERGE_C R12, R10, R22, RZ ;  /* 0x000000160a0c723e */ /* 0x004fc400048070ff */
[----:B------:R-:W-:Y:S02]  /*1de10*/  F2FP.SATFINITE.E4M3.F32.PACK_AB_MERGE_C R10, R0, R19, RZ ;  /* 0x00000013000a723e */ /* 0x000fe400048070ff */
[----:B------:R-:W-:Y:S01]  /*1de20*/  F2FP.SATFINITE.E4M3.F32.PACK_AB_MERGE_C R0, R28, R29, RZ ;  /* 0x0000001d1c00723e */ /* 0x000fe200048070ff */
[----:B------:R-:W-:Y:S04]  /*1de30*/  STL [R1+0x24], R12 ;  /* 0x0000240c01007387 */ /* 0x000fe80000100800 */
[----:B------:R-:W-:Y:S01]  /*1de40*/  STL [R1+0x38], R11 ;  /* 0x0000380b01007387 */ /* 0x000fe20000100800 */
[----:B------:R-:W-:-:S03]  /*1de50*/  F2FP.SATFINITE.E4M3.F32.PACK_AB_MERGE_C R28, R6, R7, RZ ;  /* 0x00000007061c723e */ /* 0x000fc600048070ff */
[----:B------:R-:W-:Y:S04]  /*1de60*/  STL [R1+0x1c], R10 ;  /* 0x00001c0a01007387 */ /* 0x000fe80000100800 */
[----:B------:R0:W-:Y:S04]  /*1de70*/  STL [R1+0x34], R2 ;  /* 0x0000340201007387 */ /* 0x0001e80000100800 */
[----:B------:R2:W-:Y:S01]  /*1de80*/  STL [R1+0x100], R0 ;  /* 0x0001000001007387 */ /* 0x0005e20000100800 */
[----:B0-----:R-:W-:-:S03]  /*1de90*/  F2FP.SATFINITE.E4M3.F32.PACK_AB_MERGE_C R2, R16, R17, RZ ;  /* 0x000000111002723e */ /* 0x001fc600048070ff */
[----:B------:R-:W-:Y:S01]  /*1dea0*/  STL [R1+0xec], R3 ;  /* 0x0000ec0301007387 */ /* 0x000fe20000100800 */
[----:B--2---:R-:W-:-:S03]  /*1deb0*/  F2FP.SATFINITE.E4M3.F32.PACK_AB_MERGE_C R0, R8, R9, RZ ;  /* 0x000000090800723e */ /* 0x004fc600048070ff */
[----:B------:R-:W-:Y:S04]  /*1dec0*/  STL [R1+0x8], R2 ;  /* 0x0000080201007387 */ /* 0x000fe80000100800 */
[----:B------:R-:W-:Y:S04]  /*1ded0*/  STL [R1+0xa9c], R28 ;  /* 0x000a9c1c01007387 */ /* 0x000fe80000100800 */
[----:B------:R0:W-:Y:S04]  /*1dee0*/  STL [R1+0x20], R0 ;  /* 0x0000200001007387 */ /* 0x0001e80000100800 */
[----:B------:R-:W2:Y:S04]  /*1def0*/  LDL.LU R25, [R1+0x170] ;  /* 0x0001700001197983 */ /* 0x000ea80000300800 */
[----:B------:R-:W2:Y:S01]  /*1df00*/  LDL.LU R27, [R1+0x174] ;  /* 0x00017400011b7983 */ /* 0x000ea20000300800 */
[----:B0-----:R-:W-:-:S05]  /*1df10*/  F2FP.SATFINITE.E4M3.F32.PACK_AB_MERGE_C R0, R4, R5, RZ ;  /* 0x000000050400723e */ /* 0x001fca00048070ff */
[----:B------:R0:W-:Y:S04]  /*1df20*/  STL [R1+0x18], R0 ;  /* 0x0000180001007387 */ /* 0x0001e80000100800 */
[----:B------:R-:W3:Y:S04]  /*1df30*/  LDL.LU R26, [R1+0x178] ;  /* 0x00017800011a7983 */ /* 0x000ee80000300800 */
[----:B------:R-:W3:Y:S04]  /*1df40*/  LDL.LU R13, [R1+0x17c] ;  /* 0x00017c00010d7983 */ /* 0x000ee80000300800 */
[----:B------:R-:W4:Y:S04]  /*1df50*/  LDL.LU R12, [R1+0x150] ;  /* 0x00015000010c7983 */ /* 0x000f280000300800 */
[----:B------:R-:W4:Y:S04]  /*1df60*/  LDL.LU R11, [R1+0x154] ;  /* 0x00015400010b7983 */ /* 0x000f280000300800 */
[----:B------:R-:W5:Y:S04]  /*1df70*/  LDL.LU R10, [R1+0x158] ;  /* 0x00015800010a7983 */ /* 0x000f680000300800 */
[----:B------:R-:W5:Y:S04]  /*1df80*/  LDL.LU R29, [R1+0x15c] ;  /* 0x00015c00011d7983 */ /* 0x000f680000300800 */
[----:B------:R-:W2:Y:S04]  /*1df90*/  LDL.LU R20, [R1+0x134] ;  /* 0x0001340001147983 */ /* 0x000ea80000300800 */
[----:B0-----:R-:W2:Y:S04]  /*1dfa0*/  LDL.LU R0, [R1+0x13c] ;  /* 0x00013c0001007983 */ /* 0x001ea80000300800 */
[----:B--2---:R0:W-:Y:S04]  /*1dfb0*/  STL [R1+0xb00], R0 ;  /* 0x000b000001007387 */ /* 0x0041e80000100800 */
[----:B0-----:R-:W2:Y:S04]  /*1dfc0*/  LDL.LU R0, [R1+0x130] ;  /* 0x0001300001007983 */ /* 0x001ea80000300800 */
[----:B------:R-:W2:Y:S01]  /*1dfd0*/  LDL.LU R14, [R1+0x110] ;  /* 0x00011000010e7983 */ /* 0x000ea20000300800 */
[----:B------:R-:W-:-:S02]  /*1dfe0*/  F2FP.SATFINITE.E4M3.F32.PACK_AB_MERGE_C R27, R27, R25, RZ ;  /* 0x000000191b1b723e */ /* 0x000fc400048070ff */
[----:B---3--:R-:W-:Y:S02]  /*1dff0*/  F2FP.SATFINITE.E4M3.F32.PACK_AB_MERGE_C R13, R13, R26, RZ ;  /* 0x0000001a0d0d723e */ /* 0x008fe400048070ff */
[----:B----4-:R-:W-:Y:S02]  /*1e000*/  F2FP.SATFINITE.E4M3.F32.PACK_AB_MERGE_C R11, R11, R12, RZ ;  /* 0x0000000c0b0b723e */ /* 0x010fe400048070ff */
[----:B-----5:R-:W-:Y:S01]  /*1e010*/  F2FP.SATFINITE.E4M3.F32.PACK_AB_MERGE_C R29, R29, R10, RZ ;  /* 0x0000000a1d1d723e */ /* 0x020fe200048070ff */
[----:B--2---:R0:W-:Y:S04]  /*1e020*/  STL [R1+0xafc], R14 ;  /* 0x000afc0e01007387 */ /* 0x0041e80000100800 */
[----:B0-----:R-:W2:Y:S04]  /*1e030*/  LDL.LU R14, [R1+0x138] ;  /* 0x00013800010e7983 */ /* 0x001ea80000300800 */
[----:B------:R-:W3:Y:S04]  /*1e040*/  LDL.LU R2, [R1+0x114] ;  /* 0x0001140001027983 */ /* 0x000ee80000300800 */
[----:B------:R-:W4:Y:S04]  /*1e050*/  LDL.LU R15, [R1+0x118] ;  /* 0x00011800010f7983 */ /* 0x000f280000300800 */
[----:B------:R-:W4:Y:S04]  /*1e060*/  LDL.LU R3, [R1+0x11c] ;  /* 0x00011c0001037983 */ /* 0x000f280000300800 */
[----:B------:R-:W5:Y:S04]  /*1e070*/  LDL.LU R18, [R1+0xf0] ;  /* 0x0000f00001127983 */ /* 0x000f680000300800 */
[----:B------:R-:W5:Y:S04]  /*1e080*/  LDL.LU R4, [R1+0xf4] ;  /* 0x0000f40001047983 */ /* 0x000f680000300800 */
        /* <DEDUP_REMOVED lines=15> */
[----:B------:R-:W2:Y:S04]  /*1e180*/  LDL.LU R25, [R1+0x288] ;  /* 0x0002880001197983 */ /* 0x000ea80000300800 */
[----:B------:R-:W2:Y:S04]  /*1e190*/  LDL.LU R26, [R1+0x28c] ;  /* 0x00028c00011a7983 */ /* 0x000ea80000300800 */
[----:B------:R0:W-:Y:S01]  /*1e1a0*/  STL [R1+0xc], R13 ;  /* 0x00000c0d01007387 */ /* 0x0001e20000100800 */
[----:B------:R-:W-:-:S03]  /*1e1b0*/  F2FP.SATFINITE.E4M3.F32.PACK_AB_MERGE_C R20, R20, R0, RZ ;  /* 0x000000001414723e */ /* 0x000fc600048070ff */
[----:B0-----:R-:W2:Y:S04]  /*1e1c0*/  LDL.LU R13, [R1+0x44] ;  /* 0x00004400010d7983 */ /* 0x001ea80000300800 */
[----:B------:R-:W2:Y:S04]  /*1e1d0*/  LDL.LU R12, [R1+0x30] ;  /* 0x00003000010c7983 */ /* 0x000ea80000300800 */
[----:B------:R0:W-:Y:S04]  /*1e1e0*/  STL [R1+0xe4], R11 ;  /* 0x0000e40b01007387 */ /* 0x0001e80000100800 */
[----:B0-----:R-:W2:Y:S04]  /*1e1f0*/  LDL.LU R11, [R1+0x28] ;  /* 0x00002800010b7983 */ /* 0x001ea80000300800 */
[----:B------:R-:W2:Y:S04]  /*1e200*/  LDL.LU R10, [R1+0x14] ;  /* 0x00001400010a7983 */ /* 0x000ea80000300800 */
[----:B------:R0:W-:Y:S04]  /*1e210*/  STL [R1+0xa84], R29 ;  /* 0x000a841d01007387 */ /* 0x0001e80000100800 */
[----:B0-----:R-:W2:Y:S04]  /*1e220*/  LDL.LU R29, [R1+0x298] ;  /* 0x00029800011d7983 */ /* 0x001ea80000300800 */
[----:B------:R-:W2:Y:S04]  /*1e230*/  LDL.LU R0, [R1+0xb00] ;  /* 0x000b000001007983 */ /* 0x000ea80000300800 */
[----:B------:R0:W-:Y:S04]  /*1e240*/  STL [R1+0xaa4], R20 ;  /* 0x000aa41401007387 */ /* 0x0001e80000100800 */
[----:B0-----:R-:W3:Y:S01]  /*1e250*/  LDL.LU R20, [R1+0x290] ;  /* 0x0002900001147983 */ /* 0x001ee20000300800 */
[----:B--2---:R-:W-:-:S03]  /*1e260*/  F2FP.SATFINITE.E4M3.F32.PACK_AB_MERGE_C R0, R0, R14, RZ ;  /* 0x0000000e0000723e */ /* 0x004fc600048070ff */
[----:B------:R-:W3:Y:S01]  /*1e270*/  LDL.LU R14, [R1+0xafc] ;  /* 0x000afc00010e7983 */ /* 0x000ee20000300800 */
[----:B----4-:R-:W-:-:S03]  /*1e280*/  F2FP.SATFINITE.E4M3.F32.PACK_AB_MERGE_C R3, R3, R15, RZ ;  /* 0x0000000f0303723e */ /* 0x010fc600048070ff */
[----:B------:R0:W-:Y:S01]  /*1e290*/  STL [R1+0xa94], R0 ;  /* 0x000a940001007387 */ /* 0x0001e20000100800 */
[----:B-----5:R-:W-:-:S03]  /*1e2a0*/  F2FP.SATFINITE.E4M3.F32.PACK_AB_MERGE_C R4, R4, R18, RZ ;  /* 0x000000120404723e */ /* 0x020fc600048070ff */
[----:B0-----:R-:W2:Y:S01]  /*1e2b0*/  LDL.LU R0, [R1+0xa8] ;  /* 0x0000a80001007983 */ /* 0x001ea20000300800 */
[----:B------:R-:W-:Y:S02]  /*1e2c0*/  F2FP.SATFINITE.E4M3.F32.PACK_AB_MERGE_C R23, R23, R22, RZ ;  /* 0x000000161717723e */ /* 0x000fe400048070ff */
[----:B------:R-:W-:Y:S02]  /*1e2d0*/  F2FP.SATFINITE.E4M3.F32.PACK_AB_MERGE_C R5, R5, R21, RZ ;  /* 0x000000150505723e */ /* 0x000fe400048070ff */
[----:B------:R-:W-:Y:S02]  /*1e2e0*/  F2FP.SATFINITE.E4M3.F32.PACK_AB_MERGE_C R19, R19, R24, RZ ;  /* 0x000000181313723e */ /* 0x000fe400048070ff */
[----:B---3--:R-:W-:Y:S02]  /*1e2f0*/  F2FP.SATFINITE.E4M3.F32.PACK_AB_MERGE_C R2, R2, R14, RZ ;  /* 0x0000000e0202723e */ /* 0x008fe400048070ff */
[----:B------:R-:W3:Y:S04]  /*1e300*/  LDL.LU R14, [R1+0xaf8] ;  /* 0x000af800010e7983 */ /* 0x000ee80000300800 */
[----:B------:R0:W-:Y:S04]  /*1e310*/  STL [R1+0xad0], R2 ;  /* 0x000ad00201007387 */ /* 0x0001e80000100800 */
[----:B0-----:R-:W4:Y:S04]  /*1e320*/  LDL.LU R2, [R1+0xa0] ;  /* 0x0000a00001027983 */ /* 0x001f280000300800 */
[----:B------:R-:W5:Y:S04]  /*1e330*/  LDL.LU R15, [R1+0xaf4] ;  /* 0x000af400010f7983 */ /* 0x000f680000300800 */
[----:B------:R0:W-:Y:S04]  /*1e340*/  STL [R1+0xa98], R3 ;  /* 0x000a980301007387 */ /* 0x0001e80000100800 */
[----:B0-----:R-:W3:Y:S04]  /*1e350*/  LDL.LU R3, [R1+0xb8] ;  /* 0x0000b80001037983 */ /* 0x001ee80000300800 */
[----:B------:R-:W5:Y:S04]  /*1e360*/  LDL.LU R18, [R1+0xaf0] ;  /* 0x000af00001127983 */ /* 0x000f680000300800 */
[----:B------:R0:W-:Y:S04]  /*1e370*/  STL [R1+0xad4], R4 ;  /* 0x000ad40401007387 */ /* 0x0001e80000100800 */
[----:B0-----:R-:W5:Y:S04]  /*1e380*/  LDL.LU R4, [R1+0xb0] ;  /* 0x0000b00001047983 */ /* 0x001f680000300800 */
[----:B------:R-:W5:Y:S04]  /*1e390*/  LDL.LU R21, [R1+0xaec] ;  /* 0x000aec0001157983 */ /* 0x000f680000300800 */
[----:B------:R-:W5:Y:S04]  /*1e3a0*/  LDL.LU R22, [R1+0xae8] ;  /* 0x000ae80001167983 */ /* 0x000f680000300800 */
[----:B------:R0:W-:Y:S04]  /*1e3b0*/  STL [R1+0xd0], R23 ;  /* 0x0000d01701007387 */ /* 0x0001e80000100800 */
[----:B0-----:R-:W5:Y:S04]  /*1e3c0*/  LDL.LU R23, [R1+0xae4] ;  /* 0x000ae40001177983 */ /* 0x001f680000300800 */
[----:B------:R-:W5:Y:S04]  /*1e3d0*/  LDL.LU R24, [R1+0xae0] ;  /* 0x000ae00001187983 */ /* 0x000f680000300800 */
[----:B------:R0:W-:Y:S04]  /*1e3e0*/  STL [R1+0xcc], R19 ;  /* 0x0000cc1301007387 */ /* 0x0001e80000100800 */
[----:B0-----:R-:W5:Y:S01]  /*1e3f0*/  LDL.LU R19, [R1+0xadc] ;  /* 0x000adc0001137983 */ /* 0x001f620000300800 */
[----:B--2---:R-:W-:-:S02]  /*1e400*/  F2FP.SATFINITE.E4M3.F32.PACK_AB_MERGE_C R9, R9, R0, RZ ;  /* 0x000000000909723e */ /* 0x004fc400048070ff */
[----:B------:R-:W-:Y:S02]  /*1e410*/  F2FP.SATFINITE.E4M3.F32.PACK_AB_MERGE_C R17, R17, R29, RZ ;  /* 0x0000001d1111723e */ /* 0x000fe400048070ff */
[----:B------:R-:W-:Y:S02]  /*1e420*/  F2FP.SATFINITE.E4M3.F32.PACK_AB_MERGE_C R16, R16, R20, RZ ;  /* 0x000000141010723e */ /* 0x000fe400048070ff */
[----:B----4-:R-:W-:Y:S02]  /*1e430*/  F2FP.SATFINITE.E4M3.F32.PACK_AB_MERGE_C R8, R8, R2, RZ ;  /* 0x000000020808723e */ /* 0x010fe400048070ff */
[----:B------:R-:W-:Y:S02]  /*1e440*/  F2FP.SATFINITE.E4M3.F32.PACK_AB_MERGE_C R2, R28, R27, RZ ;  /* 0x0000001b1c02723e */ /* 0x000fe400048070ff */
[----:B---3--:R-:W-:Y:S02]  /*1e450*/  F2FP.SATFINITE.E4M3.F32.PACK_AB_MERGE_C R7, R7, R3, RZ ;  /* 0x000000030707723e */ /* 0x008fe400048070ff */
[----:B------:R-:W2:Y:S04]  /*1e460*/  LDL.LU R3, [R1+0x80] ;  /* 0x0000800001037983 */ /* 0x000ea80000300800 */
[----:B------:R-:W3:Y:S04]  /*1e470*/  LDL.LU R0, [R1+0x6c] ;  /* 0x00006c0001007983 */ /* 0x000ee80000300800 */
[----:B------:R0:W-:Y:S04]  /*1e480*/  STL [R1+0xc0], R2 ;  /* 0x0000c00201007387 */ /* 0x0001e80000100800 */
[----:B------:R-:W4:Y:S04]  /*1e490*/  LDL.LU R29, [R1+0x68] ;  /* 0x00006800011d7983 */ /* 0x000f280000300800 */
[----:B------:R-:W2:Y:S01]  /*1e4a0*/  LDL.LU R20, [R1+0x64] ;  /* 0x0000640001147983 */ /* 0x000ea20000300800 */
[----:B0-----:R-:W-:-:S02]  /*1e4b0*/  F2FP.SATFINITE.E4M3.F32.PACK_AB_MERGE_C R2, R26, R25, RZ ;  /* 0x000000191a02723e */ /* 0x001fc400048070ff */
[----:B------:R-:W-:Y:S02]  /*1e4c0*/  LOP3.LUT R26, R13, 0xffff, RZ, 0xc0, !PT ;  /* 0x0000ffff0d1a7812 */ /* 0x000fe400078ec0ff */
[----:B------:R-:W-:Y:S01]  /*1e4d0*/  LOP3.LUT R25, R12, 0xffff, RZ, 0xc0, !PT ;  /* 0x0000ffff0c197812 */ /* 0x000fe200078ec0ff */
[----:B------:R0:W-:Y:S04]  /*1e4e0*/  STL [R1+0xb8], R2 ;  /* 0x0000b80201007387 */ /* 0x0001e80000100800 */
[----:B------:R-:W2:Y:S04]  /*1e4f0*/  LDL.LU R27, [R1+0x60] ;  /* 0x00006000011b7983 */ /* 0x000ea80000300800 */
[----:B------:R-:W2:Y:S04]  /*1e500*/  LDL.LU R28, [R1+0x5c] ;  /* 0x00005c00011c7983 */ /* 0x000ea80000300800 */
[----:B------:R-:W-:Y:S04]  /*1e510*/  STL [R1+0x58], R26 ;  /* 0x0000581a01007387 */ /* 0x000fe80000100800 */
[----:B------:R-:W-:Y:S01]  /*1e520*/  STL [R1+0x54], R25 ;  /* 0x0000541901007387 */ /* 0x000fe20000100800 */
[----:B-----5:R-:W-:-:S03]  /*1e530*/  LOP3.LUT R13, R19, 0xffff, RZ, 0xc0, !PT ;  /* 0x0000ffff130d7812 */ /* 0x020fc600078ec0ff */
[----:B------:R-:W5:Y:S01]  /*1e540*/  LDL.LU R19, [R1+0xad8] ;  /* 0x000ad80001137983 */ /* 0x000f620000300800 */
[----:B------:R-:W-:Y:S02]  /*1e550*/  F2FP.SATFINITE.E4M3.F32.PACK_AB_MERGE_C R6, R6, R4, RZ ;  /* 0x000000040606723e */ /* 0x000fe400048070ff */
[----:B------:R-:W-:Y:S02]  /*1e560*/  LOP3.LUT R4, R11, 0xffff, RZ, 0xc0, !PT ;  /* 0x0000ffff0b047812 */ /* 0x000fe400078ec0ff */
[----:B------:R-:W-:Y:S02]  /*1e570*/  LOP3.LUT R12, R10, 0xffff, RZ, 0xc0, !PT ;  /* 0x0000ffff0a0c7812 */ /* 0x000fe400078ec0ff */
[----:B0-----:R-:W-:Y:S01]  /*1e580*/  LOP3.LUT R2, R24, 0xffff, RZ, 0xc0, !PT ;  /* 0x0000ffff18027812 */ /* 0x001fe200078ec0ff */
[----:B------:R0:W-:Y:S01]  /*1e590*/  STL [R1+0x4c], R4 ;  /* 0x00004c0401007387 */ /* 0x0001e20000100800 */
[----:B------:R-:W-:Y:S02]  /*1e5a0*/  LOP3.LUT R23, R23, 0xffff, RZ, 0xc0, !PT ;  /* 0x0000ffff17177812 */ /* 0x000fe400078ec0ff */
[----:B------:R-:W-:Y:S01]  /*1e5b0*/  LOP3.LUT R11, R22, 0xffff, RZ, 0xc0, !PT ;  /* 0x0000ffff160b7812 */ /* 0x000fe200078ec0ff */
[----:B------:R-:W-:Y:S01]  /*1e5c0*/  STL [R1+0x44], R12 ;  /* 0x0000440c01007387 */ /* 0x000fe20000100800 */
[----:B------:R-:W-:-:S02]  /*1e5d0*/  LOP3.LUT R21, R21, 0xffff, RZ, 0xc0, !PT ;  /* 0x0000ffff15157812 */ /* 0x000fc400078ec0ff */
[----:B------:R-:W-:Y:S01]  /*1e5e0*/  LOP3.LUT R24, R18, 0xffff, RZ, 0xc0, !PT ;  /* 0x0000ffff12187812 */ /* 0x000fe200078ec0ff */
[----:B------:R-:W-:Y:S01]  /*1e5f0*/  STL [R1+0x14], R13 ;  /* 0x0000140d01007387 */ /* 0x000fe20000100800 */
[----:B------:R-:W-:-:S03]  /*1e600*/  LOP3.LUT R10, R15, 0xffff, RZ, 0xc0, !PT ;  /* 0x0000ffff0f0a7812 */ /* 0x000fc600078ec0ff */
[----:B------:R-:W-:Y:S01]  /*1e610*/  STL [R1+0x10], R2 ;  /* 0x0000100201007387 */ /* 0x000fe20000100800 */
[----:B------:R-:W-:-:S03]  /*1e620*/  LOP3.LUT R22, R14, 0xffff, RZ, 0xc0, !PT ;  /* 0x0000ffff0e167812 */ /* 0x000fc600078ec0ff */
[----:B------:R-:W-:Y:S01]  /*1e630*/  STL [R1+0x7c], R23 ;  /* 0x00007c1701007387 */ /* 0x000fe20000100800 */
[----:B------:R-:W-:-:S03]  /*1e640*/  PRMT R14, R4, 0x3340, R1 ;  /* 0x00003340040e7816 */ /* 0x000fc60000000001 */
[----:B------:R-:W-:Y:S04]  /*1e650*/  STL [R1+0x78], R11 ;  /* 0x0000780b01007387 */ /* 0x000fe80000100800 */
[----:B------:R1:W-:Y:S01]  /*1e660*/  STL [R1+0x74], R21 ;  /* 0x0000741501007387 */ /* 0x0003e20000100800 */
[----:B------:R-:W-:-:S03]  /*1e670*/  PRMT R15, R2, 0x3340, R1 ;  /* 0x00003340020f7816 */ /* 0x000fc60000000001 */
[----:B0-----:R-:W3:Y:S01]  /*1e680*/  LDL.LU R4, [R1+0xad4] ;  /* 0x000ad40001047983 */ /* 0x001ee20000300800 */
[----:B------:R-:W-:-:S03]  /*1e690*/  PRMT R18, R21, 0x3340, R1 ;  /* 0x0000334015127816 */ /* 0x000fc60000000001 */
[----:B------:R0:W-:Y:S01]  /*1e6a0*/  STL [R1+0x70], R24 ;  /* 0x0000701801007387 */ /* 0x0001e20000100800 */
[----:B-1----:R-:W-:-:S03]  /*1e6b0*/  PRMT R21, R26, 0x3340, R25 ;  /* 0x000033401a157816 */ /* 0x002fc60000000019 */
[----:B------:R-:W-:Y:S04]  /*1e6c0*/  STL [R1+0x30], R10 ;  /* 0x0000300a01007387 */ /* 0x000fe80000100800 */
[----:B------:R1:W-:Y:S04]  /*1e6d0*/  STL [R1+0x28], R22 ;  /* 0x0000281601007387 */ /* 0x0003e80000100800 */
[----:B------:R-:W4:Y:S01]  /*1e6e0*/  LDL.LU R2, [R1+0xad0] ;  /* 0x000ad00001027983 */ /* 0x000f220000300800 */
[----:B------:R-:W-:-:S03]  /*1e6f0*/  PRMT R23, R23, 0x3340, R11 ;  /* 0x0000334017177816 */ /* 0x000fc6000000000b */
[----:B------:R-:W4:Y:S01]  /*1e700*/  LDL.LU R25, [R1+0xacc] ;  /* 0x000acc0001197983 */ /* 0x000f220000300800 */
[----:B0-----:R-:W-:-:S03]  /*1e710*/  PRMT R24, R24, 0x3340, R10 ;  /* 0x0000334018187816 */ /* 0x001fc6000000000a */
[----:B------:R-:W4:Y:S01]  /*1e720*/  LDL.LU R26, [R1+0xac8] ;  /* 0x000ac800011a7983 */ /* 0x000f220000300800 */
[----:B-----5:R-:W-:Y:S02]  /*1e730*/  PRMT R19, R22, 0x3340, R19 ;  /* 0x0000334016137816 */ /* 0x020fe40000000013 */
[----:B-1----:R-:W-:Y:S02]  /*1e740*/  PRMT R22, R12, 0x3340, R13 ;  /* 0x000033400c167816 */ /* 0x002fe4000000000d */
[----:B------:R-:W5:Y:S04]  /*1e750*/  LDL.LU R13, [R1+0xac4] ;  /* 0x000ac400010d7983 */ /* 0x000f680000300800 */
[----:B------:R-:W5:Y:S04]  /*1e760*/  LDL.LU R12, [R1+0xac0] ;  /* 0x000ac000010c7983 */ /* 0x000f680000300800 */
[----:B------:R-:W5:Y:S04]  /*1e770*/  LDL.LU R11, [R1+0xabc] ;  /* 0x000abc00010b7983 */ /* 0x000f680000300800 */
[----:B------:R-:W5:Y:S01]  /*1e780*/  LDL.LU R10, [R1+0xab8] ;  /* 0x000ab800010a7983 */ /* 0x000f620000300800 */
[----:B------:R-:W-:-:S02]  /*1e790*/  PRMT R14, R21, 0x5410, R14 ;  /* 0x00005410150e7816 */ /* 0x000fc4000000000e */
[----:B------:R-:W-:Y:S02]  /*1e7a0*/  PRMT R21, R22, 0x5410, R15 ;  /* 0x0000541016157816 */ /* 0x000fe4000000000f */
[----:B------:R-:W-:Y:S01]  /*1e7b0*/  PRMT R15, R23, 0x5410, R18 ;  /* 0x00005410170f7816 */ /* 0x000fe20000000012 */
[----:B------:R0:W-:Y:S01]  /*1e7c0*/  STL [R1+0xfc], R14 ;  /* 0x0000fc0e01007387 */ /* 0x0001e20000100800 */
[----:B--2---:R-:W-:-:S03]  /*1e7d0*/  LOP3.LUT R18, R3, 0xffff, RZ, 0xc0, !PT ;  /* 0x0000ffff03127812 */ /* 0x004fc600078ec0ff */
[----:B------:R4:W-:Y:S01]  /*1e7e0*/  STL [R1+0xf8], R21 ;  /* 0x0000f81501007387 */ /* 0x0009e20000100800 */
[----:B0-----:R-:W-:-:S03]  /*1e7f0*/  PRMT R14, R24, 0x5410, R19 ;  /* 0x00005410180e7816 */ /* 0x001fc60000000013 */
[----:B------:R0:W-:Y:S01]  /*1e800*/  STL [R1+0xf4], R15 ;  /* 0x0000f40f01007387 */ /* 0x0001e20000100800 */
[----:B---3--:R-:W-:Y:S02]  /*1e810*/  LOP3.LUT R19, R0, 0xffff, RZ, 0xc0, !PT ;  /* 0x0000ffff00137812 */ /* 0x008fe400078ec0ff */
[----:B----4-:R-:W-:Y:S01]  /*1e820*/  LOP3.LUT R21, R29, 0xffff, RZ, 0xc0, !PT ;  /* 0x0000ffff1d157812 */ /* 0x010fe200078ec0ff */
[----:B------:R1:W-:Y:S01]  /*1e830*/  STL [R1+0xf0], R14 ;  /* 0x0000f00e01007387 */ /* 0x0003e20000100800 */
[----:B------:R-:W-:-:S03]  /*1e840*/  LOP3.LUT R23, R27, 0xffff, RZ, 0xc0, !PT ;  /* 0x0000ffff1b177812 */ /* 0x000fc600078ec0ff */
[----:B------:R-:W2:Y:S01]  /*1e850*/  LDL.LU R29, [R1+0x2c] ;  /* 0x00002c00011d7983 */ /* 0x000ea20000300800 */
[----:B------:R-:W-:-:S03]  /*1e860*/  LOP3.LUT R22, R20, 0xffff, RZ, 0xc0, !PT ;  /* 0x0000ffff14167812 */ /* 0x000fc600078ec0ff */
[----:B------:R-:W3:Y:S01]  /*1e870*/  LDL.LU R3, [R1+0x1c] ;  /* 0x00001c0001037983 */ /* 0x000ee20000300800 */
[----:B------:R-:W-:-:S03]  /*1e880*/  LOP3.LUT R24, R28, 0xffff, RZ, 0xc0, !PT ;  /* 0x0000ffff1c187812 */ /* 0x000fc600078ec0ff */
[----:B------:R-:W4:Y:S01]  /*1e890*/  LDL.LU R0, [R1+0x8] ;  /* 0x0000080001007983 */ /* 0x000f220000300800 */
[----:B-----5:R-:W-:Y:S02]  /*1e8a0*/  LOP3.LUT R28, R13, 0xffff, RZ, 0xc0, !PT ;  /* 0x0000ffff0d1c7812 */ /* 0x020fe400078ec0ff */
[----:B0-----:R-:W-:Y:S02]  /*1e8b0*/  LOP3.LUT R15, R12, 0xffff, RZ, 0xc0, !PT ;  /* 0x0000ffff0c0f7812 */ /* 0x001fe400078ec0ff */
[----:B------:R-:W-:Y:S02]  /*1e8c0*/  LOP3.LUT R20, R11, 0xffff, RZ, 0xc0, !PT ;  /* 0x0000ffff0b147812 */ /* 0x000fe400078ec0ff */
[----:B------:R-:W-:Y:S02]  /*1e8d0*/  LOP3.LUT R27, R10, 0xffff, RZ, 0xc0, !PT ;  /* 0x0000ffff0a1b7812 */ /* 0x000fe400078ec0ff */
[----:B------:R-:W5:Y:S04]  /*1e8e0*/  LDL.LU R10, [R1+0xab4] ;  /* 0x000ab400010a7983 */ /* 0x000f680000300800 */
[----:B------:R-:W2:Y:S04]  /*1e8f0*/  LDL.LU R11, [R1+0xab0] ;  /* 0x000ab000010b7983 */ /* 0x000ea80000300800 */
[----:B------:R-:W2:Y:S04]  /*1e900*/  LDL.LU R12, [R1+0xaac] ;  /* 0x000aac00010c7983 */ /* 0x000ea80000300800 */
[----:B------:R-:W2:Y:S01]  /*1e910*/  LDL.LU R13, [R1+0xaa8] ;  /* 0x000aa800010d7983 */ /* 0x000ea20000300800 */
[----:B------:R-:W-:-:S02]  /*1e920*/  LOP3.LUT R26, R26, 0xffff, RZ, 0xc0, !PT ;  /* 0x0000ffff1a1a7812 */ /* 0x000fc400078ec0ff */
[----:B-1----:R-:W-:Y:S01]  /*1e930*/  LOP3.LUT R14, R25, 0xffff, RZ, 0xc0, !PT ;  /* 0x0000ffff190e7812 */ /* 0x002fe200078ec0ff */
[----:B------:R-:W-:Y:S04]  /*1e940*/  STL [R1+0x68], R27 ;  /* 0x0000681b01007387 */ /* 0x000fe80000100800 */
[----:B------:R-:W-:Y:S04]  /*1e950*/  STL [R1+0x5c], R20 ;  /* 0x00005c1401007387 */ /* 0x000fe80000100800 */
[----:B------:R-:W-:Y:S04]  /*1e960*/  STL [R1+0x48], R15 ;  /* 0x0000480f01007387 */ /* 0x000fe80000100800 */
[----:B------:R-:W-:Y:S04]  /*1e970*/  STL [R1+0x40], R28 ;  /* 0x0000401c01007387 */ /* 0x000fe80000100800 */
[----:B------:R0:W-:Y:S01]  /*1e980*/  STL [R1+0x4], R26 ;  /* 0x0000041a01007387 */ /* 0x0001e20000100800 */
[----:B------:R-:W-:-:S03]  /*1e990*/  PRMT R25, R27, 0x3340, R20 ;  /* 0x000033401b197816 */ /* 0x000fc60000000014 */
[----:B------:R1:W-:Y:S04]  /*1e9a0*/  STL [R1], R14 ;  /* 0x0000000e01007387 */ /* 0x0003e80000100800 */
[----:B------:R-:W-:Y:S04]  /*1e9b0*/  STL [R1+0xa88], R21 ;  /* 0x000a881501007387 */ /* 0x000fe80000100800 */
[----:B------:R-:W-:Y:S01]  /*1e9c0*/  STL [R1+0xa8c], R24 ;  /* 0x000a8c1801007387 */ /* 0x000fe20000100800 */
[----:B0-----:R-:W-:-:S03]  /*1e9d0*/  PRMT R26, R28, 0x3340, R26 ;  /* 0x000033401c1a7816 */ /* 0x001fc6000000001a */
[----:B------:R0:W-:Y:S04]  /*1e9e0*/  STL [R1+0xa90], R19 ;  /* 0x000a901301007387 */ /* 0x0001e80000100800 */
[----:B------:R-:W4:Y:S04]  /*1e9f0*/  LDL.LU R20, [R1+0xaa4] ;  /* 0x000aa40001147983 */ /* 0x000f280000300800 */
[----:B------:R-:W4:Y:S04]  /*1ea00*/  LDL.LU R27, [R1+0xaa0] ;  /* 0x000aa000011b7983 */ /* 0x000f280000300800 */
[----:B------:R-:W4:Y:S01]  /*1ea10*/  LDL.LU R28, [R1+0xa9c] ;  /* 0x000a9c00011c7983 */ /* 0x000f220000300800 */
[----:B-----5:R-:W-:-:S02]  /*1ea20*/  PRMT R10, R21, 0x3340, R10 ;  /* 0x00003340150a7816 */ /* 0x020fc4000000000a */
[----:B--2---:R-:W-:Y:S02]  /*1ea30*/  PRMT R13, R14, 0x3340, R13 ;  /* 0x000033400e0d7816 */ /* 0x004fe4000000000d */
[----:B-1----:R-:W-:-:S04]  /*1ea40*/  PRMT R14, R18, 0x3340, R19 ;  /* 0x00003340120e7816 */ /* 0x002fc80000000013 */
[----:B------:R-:W-:Y:S02]  /*1ea50*/  PRMT R10, R14, 0x5410, R10 ;  /* 0x000054100e0a7816 */ /* 0x000fe4000000000a */
[----:B------:R-:W2:Y:S01]  /*1ea60*/  LDL.LU R14, [R1+0x24] ;  /* 0x00002400010e7983 */ /* 0x000ea20000300800 */
[----:B------:R-:W-:Y:S02]  /*1ea70*/  PRMT R12, R15, 0x3340, R12 ;  /* 0x000033400f0c7816 */ /* 0x000fe4000000000c */
[----:B------:R-:W-:Y:S02]  /*1ea80*/  PRMT R11, R24, 0x3340, R11 ;  /* 0x00003340180b7816 */ /* 0x000fe4000000000b */
[----:B------:R-:W-:Y:S01]  /*1ea90*/  PRMT R15, R22, 0x3340, R23 ;  /* 0x00003340160f7816 */ /* 0x000fe20000000017 */
[----:B------:R1:W-:Y:S03]  /*1eaa0*/  STL [R1+0xe8], R10 ;  /* 0x0000e80a01007387 */ /* 0x0003e60000100800 */
[----:B------:R-:W-:Y:S01]  /*1eab0*/  PRMT R11, R15, 0x5410, R11 ;  /* 0x000054100f0b7816 */ /* 0x000fe2000000000b */
[----:B0-----:R-:W5:Y:S04]  /*1eac0*/  LDL.LU R19, [R1+0x34] ;  /* 0x0000340001137983 */ /* 0x001f680000300800 */
[----:B------:R0:W-:Y:S01]  /*1ead0*/  STL [R1+0xdc], R11 ;  /* 0x0000dc0b01007387 */ /* 0x0001e20000100800 */
[----:B-1----:R-:W-:-:S03]  /*1eae0*/  PRMT R10, R25, 0x5410, R12 ;  /* 0x00005410190a7816 */ /* 0x002fc6000000000c */
[----:B------:R-:W5:Y:S04]  /*1eaf0*/  LDL.LU R24, [R1+0x20] ;  /* 0x0000200001187983 */ /* 0x000f680000300800 */
[----:B------:R1:W-:Y:S01]  /*1eb00*/  STL [R1+0xd8], R10 ;  /* 0x0000d80a01007387 */ /* 0x0003e20000100800 */
[----:B0-----:R-:W-:-:S03]  /*1eb10*/  PRMT R11, R26, 0x5410, R13 ;  /* 0x000054101a0b7816 */ /* 0x001fc6000000000d */
[----:B------:R-:W5:Y:S01]  /*1eb20*/  LDL.LU R21, [R1+0x18] ;  /* 0x0000180001157983 */ /* 0x000f620000300800 */
[----:B---3--:R-:W-:Y:S02]  /*1eb30*/  LOP3.LUT R12, R3, 0xffff, RZ, 0xc0, !PT ;  /* 0x0000ffff030c7812 */ /* 0x008fe400078ec0ff */
[----:B-1----:R-:W-:Y:S02]  /*1eb40*/  LOP3.LUT R10, R29, 0xffff, RZ, 0xc0, !PT ;  /* 0x0000ffff1d0a7812 */ /* 0x002fe400078ec0ff */
[----:B------:R-:W3:Y:S01]  /*1eb50*/  LDL.LU R29, [R1+0xc] ;  /* 0x00000c00011d7983 */ /* 0x000ee20000300800 */
[----:B----4-:R-:W-:-:S03]  /*1eb60*/  LOP3.LUT R25, R20, 0xffff, RZ, 0xc0, !PT ;  /* 0x0000ffff14197812 */ /* 0x010fc600078ec0ff */
[----:B------:R-:W-:Y:S01]  /*1eb70*/  STL [R1+0xd4], R11 ;  /* 0x0000d40b01007387 */ /* 0x000fe20000100800 */
[----:B------:R-:W-:Y:S02]  /*1eb80*/  LOP3.LUT R3, R2, 0xffff, RZ, 0xc0, !PT ;  /* 0x0000ffff02037812 */ /* 0x000fe400078ec0ff */
[----:B------:R-:W-:Y:S02]  /*1eb90*/  LOP3.LUT R13, R0, 0xffff, RZ, 0xc0, !PT ;  /* 0x0000ffff000d7812 */ /* 0x000fe400078ec0ff */
[----:B------:R-:W-:Y:S02]  /*1eba0*/  LOP3.LUT R26, R6, 0xffff, RZ, 0xc0, !PT ;  /* 0x0000ffff061a7812 */ /* 0x000fe400078ec0ff */
[----:B------:R-:W-:Y:S02]  /*1ebb0*/  LOP3.LUT R0, R8, 0xffff, RZ, 0xc0, !PT ;  /* 0x0000ffff08007812 */ /* 0x000fe400078ec0ff */
[----:B------:R-:W-:Y:S01]  /*1ebc0*/  PRMT R2, R12, 0x3340, R1 ;  /* 0x000033400c027816 */ /* 0x000fe20000000001 */
[----:B------:R0:W-:Y:S04]  /*1ebd0*/  STL [R1+0x90], R25 ;  /* 0x0000901901007387 */ /* 0x0001e80000100800 */
[----:B------:R1:W-:Y:S04]  /*1ebe0*/  STL [R1+0x8c], R3 ;  /* 0x00008c0301007387 */ /* 0x0003e80000100800 */
[----:B------:R4:W-:Y:S01]  /*1ebf0*/  STL [R1+0x88], R26 ;  /* 0x0000881a01007387 */ /* 0x0009e20000100800 */
[----:B0-----:R-:W-:-:S03]  /*1ec00*/  PRMT R25, R25, 0x3340, R3 ;  /* 0x0000334019197816 */ /* 0x001fc60000000003 */
[----:B------:R0:W-:Y:S04]  /*1ec10*/  STL [R1+0x84], R0 ;  /* 0x0000840001007387 */ /* 0x0001e80000100800 */
[----:B-1----:R-:W3:Y:S01]  /*1ec20*/  LDL.LU R3, [R1+0xa98] ;  /* 0x000a980001037983 */ /* 0x002ee20000300800 */
[----:B----4-:R-:W-:-:S03]  /*1ec30*/  PRMT R26, R26, 0x3340, R0 ;  /* 0x000033401a1a7816 */ /* 0x010fc60000000000 */
[----:B0-----:R-:W4:Y:S01]  /*1ec40*/  LDL.LU R0, [R1+0xa94] ;  /* 0x000a940001007983 */ /* 0x001f220000300800 */
[----:B--2---:R-:W-:Y:S02]  /*1ec50*/  LOP3.LUT R11, R14, 0xffff, RZ, 0xc0, !PT ;  /* 0x0000ffff0e0b7812 */ /* 0x004fe400078ec0ff */
[----:B------:R-:W-:Y:S02]  /*1ec60*/  LOP3.LUT R14, R28, 0xffff, RZ, 0xc0, !PT ;  /* 0x0000ffff1c0e7812 */ /* 0x000fe400078ec0ff */
[----:B------:R-:W-:Y:S02]  /*1ec70*/  LOP3.LUT R28, R16, 0xffff, RZ, 0xc0, !PT ;  /* 0x0000ffff101c7812 */ /* 0x000fe400078ec0ff */
[----:B------:R-:W-:-:S04]  /*1ec80*/  PRMT R16, R10, 0x3340, R11 ;  /* 0x000033400a107816 */ /* 0x000fc8000000000b */
[----:B------:R-:W-:Y:S02]  /*1ec90*/  PRMT R2, R16, 0x5410, R2 ;  /* 0x0000541010027816 */ /* 0x000fe40000000002 */
[----:B------:R-:W2:Y:S04]  /*1eca0*/  LDL.LU R16, [R1+0x3c] ;  /* 0x00003c0001107983 */ /* 0x000ea80000300800 */
[----:B------:R0:W-:Y:S04]  /*1ecb0*/  STL [R1+0xc8], R2 ;  /* 0x0000c80201007387 */ /* 0x0001e80000100800 */
[----:B0-----:R-:W3:Y:S01]  /*1ecc0*/  LDL.LU R2, [R1+0x38] ;  /* 0x0000380001027983 */ /* 0x001ee20000300800 */
[----:B------:R-:W-:-:S02]  /*1ecd0*/  LOP3.LUT R15, R27, 0xffff, RZ, 0xc0, !PT ;  /* 0x0000ffff1b0f7812 */ /* 0x000fc400078ec0ff */
[----:B------:R-:W-:Y:S02]  /*1ece0*/  LOP3.LUT R27, R4, 0xffff, RZ, 0xc0, !PT ;  /* 0x0000ffff041b7812 */ /* 0x000fe400078ec0ff */
[--C-:B------:R-:W-:Y:S02]  /*1ecf0*/  PRMT R4, R15, 0x3340, R1.reuse ;  /* 0x000033400f047816 */ /* 0x100fe40000000001 */
[----:B------:R-:W-:Y:S02]  /*1ed00*/  PRMT R20, R13, 0x3340, R14 ;  /* 0x000033400d147816 */ /* 0x000fe4000000000e */
[--C-:B------:R-:W-:Y:S02]  /*1ed10*/  PRMT R6, R27, 0x3340, R1.reuse ;  /* 0x000033401b067816 */ /* 0x100fe40000000001 */
[----:B------:R-:W-:Y:S02]  /*1ed20*/  PRMT R8, R28, 0x3340, R1 ;  /* 0x000033401c087816 */ /* 0x000fe40000000001 */
[----:B------:R-:W-:-:S02]  /*1ed30*/  PRMT R4, R20, 0x5410, R4 ;  /* 0x0000541014047816 */ /* 0x000fc40000000004 */
[----:B------:R-:W-:Y:S02]  /*1ed40*/  PRMT R20, R25, 0x5410, R6 ;  /* 0x0000541019147816 */ /* 0x000fe40000000006 */
[----:B------:R-:W-:Y:S01]  /*1ed50*/  PRMT R6, R26, 0x5410, R8 ;  /* 0x000054101a067816 */ /* 0x000fe20000000008 */
[----:B------:R-:W-:Y:S04]  /*1ed60*/  STL [R1+0xc4], R4 ;  /* 0x0000c40401007387 */ /* 0x000fe80000100800 */
[----:B------:R5:W-:Y:S04]  /*1ed70*/  STL [R1+0xbc], R20 ;  /* 0x0000bc1401007387 */ /* 0x000be80000100800 */
[----:B------:R0:W-:Y:S01]  /*1ed80*/  STL [R1+0xb4], R6 ;  /* 0x0000b40601007387 */ /* 0x0001e20000100800 */
[----:B-----5:R-:W-:-:S02]  /*1ed90*/  LOP3.LUT R20, R21, 0xffff, RZ, 0xc0, !PT ;  /* 0x0000ffff15147812 */ /* 0x020fc400078ec0ff */
[----:B0-----:R-:W-:Y:S02]  /*1eda0*/  LOP3.LUT R6, R24, 0xffff, RZ, 0xc0, !PT ;  /* 0x0000ffff18067812 */ /* 0x001fe400078ec0ff */
[----:B----4-:R-:W-:Y:S02]  /*1edb0*/  LOP3.LUT R24, R0, 0xffff, RZ, 0xc0, !PT ;  /* 0x0000ffff00187812 */ /* 0x010fe400078ec0ff */
[----:B------:R-:W-:Y:S02]  /*1edc0*/  LOP3.LUT R21, R9, 0xffff, RZ, 0xc0, !PT ;  /* 0x0000ffff09157812 */ /* 0x000fe400078ec0ff */
[----:B--2---:R-:W-:-:S05]  /*1edd0*/  LOP3.LUT R4, R16, 0xffff, RZ, 0xc0, !PT ;  /* 0x0000ffff10047812 */ /* 0x004fca00078ec0ff */
[----:B------:R0:W-:Y:S01]  /*1ede0*/  STL [R1+0x80], R4 ;  /* 0x0000800401007387 */ /* 0x0001e20000100800 */
[----:B---3--:R-:W-:Y:S02]  /*1edf0*/  LOP3.LUT R25, R2, 0xffff, RZ, 0xc0, !PT ;  /* 0x0000ffff02197812 */ /* 0x008fe400078ec0ff */
[----:B------:R-:W-:Y:S02]  /*1ee00*/  LOP3.LUT R2, R19, 0xffff, RZ, 0xc0, !PT ;  /* 0x0000ffff13027812 */ /* 0x000fe400078ec0ff */
[----:B------:R-:W-:Y:S01]  /*1ee10*/  LOP3.LUT R19, R3, 0xffff, RZ, 0xc0, !PT ;  /* 0x0000ffff03137812 */ /* 0x000fe200078ec0ff */
[----:B------:R-:W-:Y:S01]  /*1ee20*/  STL [R1+0x6c], R25 ;  /* 0x00006c1901007387 */ /* 0x000fe20000100800 */
[----:B0-----:R-:W-:-:S03]  /*1ee30*/  LOP3.LUT R4, R5, 0xffff, RZ, 0xc0, !PT ;  /* 0x0000ffff05047812 */ /* 0x001fc600078ec0ff */
[----:B------:R-:W-:Y:S04]  /*1ee40*/  STL [R1+0x38], R2 ;  /* 0x0000380201007387 */ /* 0x000fe80000100800 */
[----:B------:R0:W-:Y:S04]  /*1ee50*/  STL [R1+0x2c], R6 ;  /* 0x00002c0601007387 */ /* 0x0001e80000100800 */
[----:B------:R-:W-:Y:S04]  /*1ee60*/  STL [R1+0x8], R20 ;  /* 0x0000081401007387 */ /* 0x000fe80000100800 */
[----:B------:R-:W-:Y:S04]  /*1ee70*/  STL [R1+0xb0], R24 ;  /* 0x0000b01801007387 */ /* 0x000fe80000100800 */
[----:B------:R-:W-:Y:S04]  /*1ee80*/  STL [R1+0xac], R19 ;  /* 0x0000ac1301007387 */ /* 0x000fe80000100800 */
[----:B------:R-:W-:Y:S04]  /*1ee90*/  STL [R1+0xa8], R4 ;  /* 0x0000a80401007387 */ /* 0x000fe80000100800 */
[----:B------:R-:W2:Y:S01]  /*1eea0*/  LDL.LU R9, [R1+0x80] ;  /* 0x0000800001097983 */ /* 0x000ea20000300800 */
[----:B------:R-:W-:-:S02]  /*1eeb0*/  LOP3.LUT R8, R7, 0xffff, RZ, 0xc0, !PT ;  /* 0x0000ffff07087812 */ /* 0x000fc400078ec0ff */
[----:B------:R-:W-:-:S03]  /*1eec0*/  PRMT R0, R2, 0x3340, R1 ;  /* 0x0000334002007816 */ /* 0x000fc60000000001 */
[----:B------:R1:W-:Y:S01]  /*1eed0*/  STL [R1+0xa4], R8 ;  /* 0x0000a40801007387 */ /* 0x0003e20000100800 */
[----:B------:R-:W-:-:S03]  /*1eee0*/  LOP3.LUT R16, R29, 0xffff, RZ, 0xc0, !PT ;  /* 0x0000ffff1d107812 */ /* 0x000fc600078ec0ff */
[----:B------:R3:W-:Y:S01]  /*1eef0*/  STL [R1+0xa0], R21 ;  /* 0x0000a01501007387 */ /* 0x0007e20000100800 */
[----:B0-----:R-:W-:-:S03]  /*1ef00*/  PRMT R6, R6, 0x3340, R20 ;  /* 0x0000334006067816 */ /* 0x001fc60000000014 */
[----:B------:R-:W4:Y:S01]  /*1ef10*/  LDL.LU R26, [R1+0x70] ;  /* 0x00007000011a7983 */ /* 0x000f220000300800 */
[----:B------:R-:W-:Y:S02]  /*1ef20*/  LOP3.LUT R29, R17, 0xffff, RZ, 0xc0, !PT ;  /* 0x0000ffff111d7812 */ /* 0x000fe400078ec0ff */
[----:B------:R-:W-:Y:S02]  /*1ef30*/  PRMT R7, R24, 0x3340, R19 ;  /* 0x0000334018077816 */ /* 0x000fe40000000013 */
[----:B-1----:R-:W-:Y:S02]  /*1ef40*/  PRMT R8, R8, 0x3340, R21 ;  /* 0x0000334008087816 */ /* 0x002fe40000000015 */
[--C-:B------:R-:W-:Y:S02]  /*1ef50*/  PRMT R2, R16, 0x3340, R1.reuse ;  /* 0x0000334010027816 */ /* 0x100fe40000000001 */
[----:B------:R-:W-:-:S04]  /*1ef60*/  PRMT R3, R4, 0x3340, R1 ;  /* 0x0000334004037816 */ /* 0x000fc80000000001 */
[----:B------:R-:W-:Y:S02]  /*1ef70*/  PRMT R7, R7, 0x5410, R3 ;  /* 0x0000541007077816 */ /* 0x000fe40000000003 */
[----:B--2---:R-:W-:Y:S02]  /*1ef80*/  PRMT R5, R9, 0x3340, R25 ;  /* 0x0000334009057816 */ /* 0x004fe40000000019 */
[----:B------:R-:W2:Y:S02]  /*1ef90*/  LDL.LU R25, [R1+0x30] ;  /* 0x0000300001197983 */ /* 0x000ea40000300800 */
[----:B------:R-:W-:Y:S02]  /*1efa0*/  PRMT R17, R5, 0x5410, R0 ;  /* 0x0000541005117816 */ /* 0x000fe40000000000 */
[----:B------:R-:W5:Y:S04]  /*1efb0*/  LDL.LU R20, [R1+0x28] ;  /* 0x0000280001147983 */ /* 0x000f680000300800 */
[----:B------:R-:W2:Y:S04]  /*1efc0*/  LDL.LU R19, [R1+0xa90] ;  /* 0x000a900001137983 */ /* 0x000ea80000300800 */
[----:B------:R-:W2:Y:S04]  /*1efd0*/  LDL.LU R24, [R1+0xa8c] ;  /* 0x000a8c0001187983 */ /* 0x000ea80000300800 */
[----:B---3--:R-:W3:Y:S04]  /*1efe0*/  LDL.LU R21, [R1+0xa88] ;  /* 0x000a880001157983 */ /* 0x008ee80000300800 */
[----:B------:R-:W2:Y:S04]  /*1eff0*/  LDL.LU R0, [R1+0x58] ;  /* 0x0000580001007983 */ /* 0x000ea80000300800 */
[----:B------:R-:W3:Y:S04]  /*1f000*/  LDL.LU R5, [R1+0x14] ;  /* 0x0000140001057983 */ /* 0x000ee80000300800 */
[----:B------:R0:W-:Y:S02]  /*1f010*/  STL [R1+0x9c], R17 ;  /* 0x00009c1101007387 */ /* 0x0001e40000100800 */
[----:B0-----:R-:W-:-:S02]  /*1f020*/  PRMT R17, R6, 0x5410, R2 ;  /* 0x0000541006117816 */ /* 0x001fc40000000002 */
[----:B------:R-:W3:Y:S04]  /*1f030*/  LDL.LU R2, [R1+0x54] ;  /* 0x0000540001027983 */ /* 0x000ee80000300800 */
[----:B------:R-:W3:Y:S04]  /*1f040*/  LDL.LU R6, [R1+0x10] ;  /* 0x0000100001067983 */ /* 0x000ee80000300800 */
[----:B------:R0:W-:Y:S04]  /*1f050*/  STL [R1+0xa50], R17 ;  /* 0x000a501101007387 */ /* 0x0001e80000100800 */
[----:B0-----:R-:W3:Y:S04]  /*1f060*/  LDL.LU R17, [R1+0x74] ;  /* 0x0000740001117983 */ /* 0x001ee80000300800 */
[----:B------:R-:W3:Y:S04]  /*1f070*/  LDL.LU R3, [R1+0x4c] ;  /* 0x00004c0001037983 */ /* 0x000ee80000300800 */
[----:B------:R0:W-:Y:S04]  /*1f080*/  STL [R1+0x98], R7 ;  /* 0x0000980701007387 */ /* 0x0001e80000100800 */
[----:B0-----:R-:W4:Y:S01]  /*1f090*/  LDL.LU R7, [R1+0x44] ;  /* 0x0000440001077983 */ /* 0x001f220000300800 */
[----:B------:R-:W-:-:S04]  /*1f0a0*/  PRMT R4, R29, 0x3340, R1 ;  /* 0x000033401d047816 */ /* 0x000fc80000000001 */
[----:B------:R-:W-:Y:S02]  /*1f0b0*/  PRMT R4, R8, 0x5410, R4 ;  /* 0x0000541008047816 */ /* 0x000fe40000000004 */
[----:B------:R-:W5:Y:S04]  /*1f0c0*/  LDL.LU R8, [R1+0x78] ;  /* 0x0000780001087983 */ /* 0x000f680000300800 */
[----:B------:R4:W-:Y:S01]  /*1f0d0*/  STL [R1+0x94], R4 ;  /* 0x0000940401007387 */ /* 0x0009e20000100800 */
[----:B--2---:R-:W-:Y:S02]  /*1f0e0*/  SHF.R.U32.HI R0, RZ, 0x8, R0 ;  /* 0x00000008ff007819 */ /* 0x004fe40000011600 */
[----:B---3--:R-:W-:Y:S02]  /*1f0f0*/  SHF.R.U32.HI R3, RZ, 0x8, R3 ;  /* 0x00000008ff037819 */ /* 0x008fe40000011603 */
[----:B----4-:R-:W-:-:S02]  /*1f100*/  SHF.R.U32.HI R4, RZ, 0x8, R7 ;  /* 0x00000008ff047819 */ /* 0x010fc40000011607 */
[----:B------:R-:W-:Y:S02]  /*1f110*/  LOP3.LUT R7, R0, 0xffff, RZ, 0xc0, !PT ;  /* 0x0000ffff00077812 */ /* 0x000fe400078ec0ff */
[----:B------:R-:W-:Y:S02]  /*1f120*/  LOP3.LUT R0, R3, 0xffff, RZ, 0xc0, !PT ;  /* 0x0000ffff03007812 */ /* 0x000fe400078ec0ff */
[----:B------:R-:W2:Y:S01]  /*1f130*/  LDL.LU R3, [R1+0x7c] ;  /* 0x00007c0001037983 */ /* 0x000ea20000300800 */
[----:B------:R-:W-:Y:S02]  /*1f140*/  SHF.R.U32.HI R2, RZ, 0x8, R2 ;  /* 0x00000008ff027819 */ /* 0x000fe40000011602 */
[----:B------:R-:W-:Y:S02]  /*1f150*/  SHF.R.U32.HI R6, RZ, 0x8, R6 ;  /* 0x00000008ff067819 */ /* 0x000fe40000011606 */
[----:B------:R-:W-:Y:S02]  /*1f160*/  LOP3.LUT R2, R2, 0xffff, RZ, 0xc0, !PT ;  /* 0x0000ffff02027812 */ /* 0x000fe400078ec0ff */
[----:B------:R-:W-:-:S02]  /*1f170*/  SHF.R.U32.HI R5, RZ, 0x8, R5 ;  /* 0x00000008ff057819 */ /* 0x000fc40000011605 */
[----:B------:R-:W-:Y:S02]  /*1f180*/  PRMT R0, R0, 0x3340, R1 ;  /* 0x0000334000007816 */ /* 0x000fe40000000001 */
[----:B------:R-:W-:Y:S02]  /*1f190*/  PRMT R2, R7, 0x3340, R2 ;  /* 0x0000334007027816 */ /* 0x000fe40000000002 */
[----:B------:R-:W-:Y:S01]  /*1f1a0*/  LOP3.LUT R6, R6, 0xffff, RZ, 0xc0, !PT ;  /* 0x0000ffff06067812 */ /* 0x000fe200078ec0ff */
[----:B------:R0:W-:Y:S01]  /*1f1b0*/  STL [R1+0xa54], R0 ;  /* 0x000a540001007387 */ /* 0x0001e20000100800 */
[----:B------:R-:W-:Y:S02]  /*1f1c0*/  LOP3.LUT R5, R5, 0xffff, RZ, 0xc0, !PT ;  /* 0x0000ffff05057812 */ /* 0x000fe400078ec0ff */
[----:B------:R-:W-:Y:S01]  /*1f1d0*/  LOP3.LUT R4, R4, 0xffff, RZ, 0xc0, !PT ;  /* 0x0000ffff04047812 */ /* 0x000fe200078ec0ff */
[----:B------:R1:W-:Y:S03]  /*1f1e0*/  STL [R1+0x54], R2 ;  /* 0x0000540201007387 */ /* 0x0003e60000100800 */
[----:B0-----:R-:W-:-:S02]  /*1f1f0*/  PRMT R0, R4, 0x3340, R5 ;  /* 0x0000334004007816 */ /* 0x001fc40000000005 */
[----:B-1----:R-:W-:-:S05]  /*1f200*/  PRMT R2, R6, 0x3340, R1 ;  /* 0x0000334006027816 */ /* 0x002fca0000000001 */
[----:B------:R0:W-:Y:S04]  /*1f210*/  STL [R1+0xa58], R2 ;  /* 0x000a580201007387 */ /* 0x0001e80000100800 */
[----:B------:R1:W-:Y:S01]  /*1f220*/  STL [R1+0x58], R0 ;  /* 0x0000580001007387 */ /* 0x0003e20000100800 */
[----:B-----5:R-:W-:-:S03]  /*1f230*/  SHF.R.U32.HI R6, RZ, 0x8, R8 ;  /* 0x00000008ff067819 */ /* 0x020fc60000011608 */
[----:B0-----:R-:W3:Y:S04]  /*1f240*/  LDL.LU R2, [R1+0x68] ;  /* 0x0000680001027983 */ /* 0x001ee80000300800 */
[----:B-1----:R-:W4:Y:S01]  /*1f250*/  LDL.LU R0, [R1+0x5c] ;  /* 0x00005c0001007983 */ /* 0x002f220000300800 */
[----:B------:R-:W-:-:S03]  /*1f260*/  SHF.R.U32.HI R5, RZ, 0x8, R26 ;  /* 0x00000008ff057819 */ /* 0x000fc6000001161a */
[----:B------:R-:W5:Y:S01]  /*1f270*/  LDL.LU R8, [R1+0x48] ;  /* 0x0000480001087983 */ /* 0x000f620000300800 */
[----:B------:R-:W-:Y:S02]  /*1f280*/  SHF.R.U32.HI R4, RZ, 0x8, R25 ;  /* 0x00000008ff047819 */ /* 0x000fe40000011619 */
[----:B--2---:R-:W-:Y:S02]  /*1f290*/  SHF.R.U32.HI R7, RZ, 0x8, R3 ;  /* 0x00000008ff077819 */ /* 0x004fe40000011603 */
[----:B------:R-:W-:Y:S02]  /*1f2a0*/  SHF.R.U32.HI R3, RZ, 0x8, R17 ;  /* 0x00000008ff037819 */ /* 0x000fe40000011611 */
[----:B------:R-:W2:Y:S04]  /*1f2b0*/  LDL.LU R17, [R1+0x40] ;  /* 0x0000400001117983 */ /* 0x000ea80000300800 */
[----:B------:R-:W2:Y:S04]  /*1f2c0*/  LDL.LU R26, [R1+0x4] ;  /* 0x00000400011a7983 */ /* 0x000ea80000300800 */
[----:B------:R-:W2:Y:S01]  /*1f2d0*/  LDL.LU R25, [R1] ;  /* 0x0000000001197983 */ /* 0x000ea20000300800 */
[----:B------:R-:W-:-:S02]  /*1f2e0*/  LOP3.LUT R3, R3, 0xffff, RZ, 0xc0, !PT ;  /* 0x0000ffff03037812 */ /* 0x000fc400078ec0ff */
[----:B------:R-:W-:Y:S02]  /*1f2f0*/  SHF.R.U32.HI R20, RZ, 0x8, R20 ;  /* 0x00000008ff147819 */ /* 0x000fe40000011614 */
[----:B------:R-:W-:Y:S02]  /*1f300*/  LOP3.LUT R6, R6, 0xffff, RZ, 0xc0, !PT ;  /* 0x0000ffff06067812 */ /* 0x000fe400078ec0ff */
[----:B------:R-:W-:Y:S02]  /*1f310*/  LOP3.LUT R7, R7, 0xffff, RZ, 0xc0, !PT ;  /* 0x0000ffff07077812 */ /* 0x000fe400078ec0ff */
[----:B------:R-:W-:Y:S02]  /*1f320*/  PRMT R3, R3, 0x3340, R1 ;  /* 0x0000334003037816 */ /* 0x000fe40000000001 */
[----:B------:R-:W-:Y:S02]  /*1f330*/  LOP3.LUT R20, R20, 0xffff, RZ, 0xc0, !PT ;  /* 0x0000ffff14147812 */ /* 0x000fe400078ec0ff */
[----:B------:R-:W-:-:S02]  /*1f340*/  LOP3.LUT R4, R4, 0xffff, RZ, 0xc0, !PT ;  /* 0x0000ffff04047812 */ /* 0x000fc400078ec0ff */
[----:B------:R-:W-:Y:S02]  /*1f350*/  LOP3.LUT R5, R5, 0xffff, RZ, 0xc0, !PT ;  /* 0x0000ffff05057812 */ /* 0x000fe400078ec0ff */
[----:B------:R-:W-:Y:S01]  /*1f360*/  SHF.R.U32.HI R21, RZ, 0x8, R21 ;  /* 0x00000008ff157819 */ /* 0x000fe20000011615 */
[----:B------:R0:W-:Y:S01]  /*1f370*/  STL [R1+0xa48], R3 ;  /* 0x000a480301007387 */ /* 0x0001e20000100800 */
[----:B------:R-:W-:Y:S02]  /*1f380*/  PRMT R6, R7, 0x3340, R6 ;  /* 0x0000334007067816 */ /* 0x000fe40000000006 */
[----:B------:R-:W-:Y:S02]  /*1f390*/  SHF.R.U32.HI R18, RZ, 0x8, R18 ;  /* 0x00000008ff127819 */ /* 0x000fe40000011612 */
[----:B------:R-:W-:Y:S02]  /*1f3a0*/  SHF.R.U32.HI R19, RZ, 0x8, R19 ;  /* 0x00000008ff137819 */ /* 0x000fe40000011613 */
[----:B------:R-:W-:-:S02]  /*1f3b0*/  PRMT R20, R20, 0x3340, R1 ;  /* 0x0000334014147816 */ /* 0x000fc40000000001 */
[----:B------:R-:W-:Y:S02]  /*1f3c0*/  LOP3.LUT R21, R21, 0xffff, RZ, 0xc0, !PT ;  /* 0x0000ffff15157812 */ /* 0x000fe400078ec0ff */
[----:B0-----:R-:W-:Y:S01]  /*1f3d0*/  PRMT R3, R5, 0x3340, R4 ;  /* 0x0000334005037816 */ /* 0x001fe20000000004 */
[----:B------:R-:W-:Y:S01]  /*1f3e0*/  STL [R1+0x60], R6 ;  /* 0x0000600601007387 */ /* 0x000fe20000100800 */
[----:B------:R-:W-:Y:S02]  /*1f3f0*/  LOP3.LUT R19, R19, 0xffff, RZ, 0xc0, !PT ;  /* 0x0000ffff13137812 */ /* 0x000fe400078ec0ff */
[----:B------:R-:W-:Y:S01]  /*1f400*/  LOP3.LUT R18, R18, 0xffff, RZ, 0xc0, !PT ;  /* 0x0000ffff12127812 */ /* 0x000fe200078ec0ff */
[----:B------:R-:W-:Y:S01]  /*1f410*/  STL [R1+0xa44], R20 ;  /* 0x000a441401007387 */ /* 0x000fe20000100800 */
[----:B------:R-:W-:Y:S02]  /*1f420*/  SHF.R.U32.HI R22, RZ, 0x8, R22 ;  /* 0x00000008ff167819 */ /* 0x000fe40000011616 */
[----:B------:R-:W-:Y:S01]  /*1f430*/  SHF.R.U32.HI R23, RZ, 0x8, R23 ;  /* 0x00000008ff177819 */ /* 0x000fe20000011617 */
[----:B------:R0:W-:Y:S01]  /*1f440*/  STL [R1+0x64], R3 ;  /* 0x0000640301007387 */ /* 0x0001e20000100800 */
[----:B------:R-:W-:-:S02]  /*1f450*/  SHF.R.U32.HI R24, RZ, 0x8, R24 ;  /* 0x00000008ff187819 */ /* 0x000fc40000011618 */
[----:B------:R-:W-:Y:S02]  /*1f460*/  PRMT R21, R21, 0x3340, R1 ;  /* 0x0000334015157816 */ /* 0x000fe40000000001 */
[----:B------:R-:W-:Y:S02]  /*1f470*/  LOP3.LUT R23, R23, 0xffff, RZ, 0xc0, !PT ;  /* 0x0000ffff17177812 */ /* 0x000fe400078ec0ff */
[----:B------:R-:W-:Y:S02]  /*1f480*/  LOP3.LUT R22, R22, 0xffff, RZ, 0xc0, !PT ;  /* 0x0000ffff16167812 */ /* 0x000fe400078ec0ff */
[----:B0-----:R-:W-:Y:S01]  /*1f490*/  PRMT R3, R18, 0x3340, R19 ;  /* 0x0000334012037816 */ /* 0x001fe20000000013 */
[----:B------:R-:W-:Y:S01]  /*1f4a0*/  STL [R1+0xa5c], R21 ;  /* 0x000a5c1501007387 */ /* 0x000fe20000100800 */
[----:B------:R-:W-:Y:S02]  /*1f4b0*/  LOP3.LUT R24, R24, 0xffff, RZ, 0xc0, !PT ;  /* 0x0000ffff18187812 */ /* 0x000fe400078ec0ff */
[----:B---3--:R-:W-:-:S02]  /*1f4c0*/  SHF.R.U32.HI R7, RZ, 0x8, R2 ;  /* 0x00000008ff077819 */ /* 0x008fc40000011602 */
[----:B----4-:R-:W-:Y:S01]  /*1f4d0*/  SHF.R.U32.HI R6, RZ, 0x8, R0 ;  /* 0x00000008ff067819 */ /* 0x010fe20000011600 */
[----:B------:R0:W-:Y:S01]  /*1f4e0*/  STL [R1+0x1c], R3 ;  /* 0x00001c0301007387 */ /* 0x0001e20000100800 */
[----:B------:R-:W-:Y:S02]  /*1f4f0*/  LOP3.LUT R7, R7, 0xffff, RZ, 0xc0, !PT ;  /* 0x0000ffff07077812 */ /* 0x000fe400078ec0ff */
[----:B------:R-:W-:Y:S02]  /*1f500*/  LOP3.LUT R6, R6, 0xffff, RZ, 0xc0, !PT ;  /* 0x0000ffff06067812 */ /* 0x000fe400078ec0ff */
[----:B0-----:R-:W-:Y:S02]  /*1f510*/  PRMT R3, R22, 0x3340, R23 ;  /* 0x0000334016037816 */ /* 0x001fe40000000017 */
[----:B------:R-:W-:Y:S02]  /*1f520*/  PRMT R22, R24, 0x3340, R1 ;  /* 0x0000334018167816 */ /* 0x000fe40000000001 */
[----:B-----5:R-:W-:-:S02]  /*1f530*/  SHF.R.U32.HI R23, RZ, 0x8, R8 ;  /* 0x00000008ff177819 */ /* 0x020fc40000011608 */
[----:B------:R-:W-:Y:S01]  /*1f540*/  PRMT R0, R7, 0x3340, R6 ;  /* 0x0000334007007816 */ /* 0x000fe20000000006 */
[----:B------:R-:W-:Y:S01]  /*1f550*/  STL [R1+0xa60], R22 ;  /* 0x000a601601007387 */ /* 0x000fe20000100800 */
[----:B------:R-:W-:-:S03]  /*1f560*/  LOP3.LUT R23, R23, 0xffff, RZ, 0xc0, !PT ;  /* 0x0000ffff17177812 */ /* 0x000fc600078ec0ff */
[----:B------:R0:W-:Y:S01]  /*1f570*/  STL [R1+0x24], R3 ;  /* 0x0000240301007387 */ /* 0x0001e20000100800 */
[----:B------:R-:W-:-:S03]  /*1f580*/  PRMT R23, R23, 0x3340, R1 ;  /* 0x0000334017177816 */ /* 0x000fc60000000001 */
[----:B------:R-:W3:Y:S01]  /*1f590*/  LDL.LU R19, [R1+0x90] ;  /* 0x0000900001137983 */ /* 0x000ee20000300800 */
[----:B------:R-:W-:-:S03]  /*1f5a0*/  SHF.R.U32.HI R10, RZ, 0x8, R10 ;  /* 0x00000008ff0a7819 */ /* 0x000fc6000001160a */
[----:B------:R-:W4:Y:S01]  /*1f5b0*/  LDL.LU R20, [R1+0x8c] ;  /* 0x00008c0001147983 */ /* 0x000f220000300800 */
[----:B------:R-:W-:-:S03]  /*1f5c0*/  SHF.R.U32.HI R11, RZ, 0x8, R11 ;  /* 0x00000008ff0b7819 */ /* 0x000fc6000001160b */
[----:B------:R1:W-:Y:S04]  /*1f5d0*/  STL [R1+0x34], R0 ;  /* 0x0000340001007387 */ /* 0x0003e80000100800 */
[----:B0-----:R-:W5:Y:S01]  /*1f5e0*/  LDL.LU R3, [R1+0x88] ;  /* 0x0000880001037983 */ /* 0x001f620000300800 */
[----:B------:R-:W-:-:S03]  /*1f5f0*/  LOP3.LUT R11, R11, 0xffff, RZ, 0xc0, !PT ;  /* 0x0000ffff0b0b7812 */ /* 0x000fc600078ec0ff */
[----:B------:R-:W5:Y:S01]  /*1f600*/  LDL.LU R2, [R1+0x84] ;  /* 0x0000840001027983 */ /* 0x000f620000300800 */
[----:B------:R-:W-:-:S03]  /*1f610*/  LOP3.LUT R10, R10, 0xffff, RZ, 0xc0, !PT ;  /* 0x0000ffff0a0a7812 */ /* 0x000fc600078ec0ff */
[----:B------:R-:W-:Y:S01]  /*1f620*/  STL [R1+0xa64], R23 ;  /* 0x000a641701007387 */ /* 0x000fe20000100800 */
[----:B--2---:R-:W-:Y:S02]  /*1f630*/  SHF.R.U32.HI R5, RZ, 0x8, R17 ;  /* 0x00000008ff057819 */ /* 0x004fe40000011611 */
[----:B------:R-:W-:Y:S02]  /*1f640*/  SHF.R.U32.HI R4, RZ, 0x8, R26 ;  /* 0x00000008ff047819 */ /* 0x000fe4000001161a */
[----:B------:R-:W-:Y:S02]  /*1f650*/  SHF.R.U32.HI R24, RZ, 0x8, R25 ;  /* 0x00000008ff187819 */ /* 0x000fe40000011619 */
[----:B------:R-:W-:Y:S02]  /*1f660*/  LOP3.LUT R4, R4, 0xffff, RZ, 0xc0, !PT ;  /* 0x0000ffff04047812 */ /* 0x000fe400078ec0ff */
[----:B------:R-:W-:Y:S02]  /*1f670*/  LOP3.LUT R24, R24, 0xffff, RZ, 0xc0, !PT ;  /* 0x0000ffff18187812 */ /* 0x000fe400078ec0ff */
[----:B------:R-:W-:-:S02]  /*1f680*/  LOP3.LUT R5, R5, 0xffff, RZ, 0xc0, !PT ;  /* 0x0000ffff05057812 */ /* 0x000fc400078ec0ff */
[----:B------:R-:W-:Y:S02]  /*1f690*/  PRMT R24, R24, 0x3340, R1 ;  /* 0x0000334018187816 */ /* 0x000fe40000000001 */
[----:B-1----:R-:W-:-:S03]  /*1f6a0*/  PRMT R0, R5, 0x3340, R4 ;  /* 0x0000334005007816 */ /* 0x002fc60000000004 */
[----:B------:R-:W-:Y:S04]  /*1f6b0*/  STL [R1+0xa68], R24 ;  /* 0x000a681801007387 */ /* 0x000fe80000100800 */
[----:B------:R0:W-:Y:S04]  /*1f6c0*/  STL [R1+0x3c], R0 ;  /* 0x00003c0001007387 */ /* 0x0001e80000100800 */
[----:B------:R-:W2:Y:S04]  /*1f6d0*/  LDL.LU R8, [R1+0x6c] ;  /* 0x00006c0001087983 */ /* 0x000ea80000300800 */
[----:B------:R-:W2:Y:S01]  /*1f6e0*/  LDL.LU R21, [R1+0x38] ;  /* 0x0000380001157983 */ /* 0x000ea20000300800 */
[----:B0-----:R-:W-:-:S05]  /*1f6f0*/  PRMT R0, R10, 0x3340, R11 ;  /* 0x000033400a007816 */ /* 0x001fca000000000b */
[----:B------:R0:W-:Y:S04]  /*1f700*/  STL [R1+0x10], R0 ;  /* 0x0000100001007387 */ /* 0x0001e80000100800 */
[----:B0-----:R-:W2:Y:S04]  /*1f710*/  LDL.LU R0, [R1+0x2c] ;  /* 0x00002c0001007983 */ /* 0x001ea80000300800 */
[----:B------:R-:W2:Y:S01]  /*1f720*/  LDL.LU R17, [R1+0x8] ;  /* 0x0000080001117983 */ /* 0x000ea20000300800 */
[----:B------:R-:W-:Y:S02]  /*1f730*/  SHF.R.U32.HI R12, RZ, 0x8, R12 ;  /* 0x00000008ff0c7819 */ /* 0x000fe4000001160c */
[----:B------:R-:W-:-:S02]  /*1f740*/  SHF.R.U32.HI R15, RZ, 0x8, R15 ;  /* 0x00000008ff0f7819 */ /* 0x000fc4000001160f */
[----:B------:R-:W-:Y:S02]  /*1f750*/  SHF.R.U32.HI R13, RZ, 0x8, R13 ;  /* 0x00000008ff0d7819 */ /* 0x000fe4000001160d */
[----:B------:R-:W-:Y:S02]  /*1f760*/  SHF.R.U32.HI R14, RZ, 0x8, R14 ;  /* 0x00000008ff0e7819 */ /* 0x000fe4000001160e */
[----:B------:R-:W-:Y:S02]  /*1f770*/  LOP3.LUT R12, R12, 0xffff, RZ, 0xc0, !PT ;  /* 0x0000ffff0c0c7812 */ /* 0x000fe400078ec0ff */
[----:B------:R-:W-:Y:S02]  /*1f780*/  LOP3.LUT R15, R15, 0xffff, RZ, 0xc0, !PT ;  /* 0x0000ffff0f0f7812 */ /* 0x000fe400078ec0ff */
[----:B------:R-:W-:Y:S02]  /*1f790*/  LOP3.LUT R14, R14, 0xffff, RZ, 0xc0, !PT ;  /* 0x0000ffff0e0e7812 */ /* 0x000fe400078ec0ff */
[----:B------:R-:W-:-:S02]  /*1f7a0*/  LOP3.LUT R13, R13, 0xffff, RZ, 0xc0, !PT ;  /* 0x0000ffff0d0d7812 */ /* 0x000fc400078ec0ff */
[--C-:B------:R-:W-:Y:S02]  /*1f7b0*/  PRMT R25, R12, 0x3340, R1.reuse ;  /* 0x000033400c197816 */ /* 0x100fe40000000001 */
[----:B------:R-:W-:Y:S02]  /*1f7c0*/  PRMT R26, R15, 0x3340, R1 ;  /* 0x000033400f1a7816 */ /* 0x000fe40000000001 */
[----:B------:R-:W-:Y:S01]  /*1f7d0*/  PRMT R4, R13, 0x3340, R14 ;  /* 0x000033400d047816 */ /* 0x000fe2000000000e */
[----:B------:R-:W-:Y:S01]  /*1f7e0*/  STL [R1+0xa6c], R25 ;  /* 0x000a6c1901007387 */ /* 0x000fe20000100800 */
[----:B------:R-:W-:-:S03]  /*1f7f0*/  SHF.R.U32.HI R27, RZ, 0x8, R27 ;  /* 0x00000008ff1b7819 */ /* 0x000fc6000001161b */
[----:B------:R-:W-:Y:S01]  /*1f800*/  STL [R1+0xa70], R26 ;  /* 0x000a701a01007387 */ /* 0x000fe20000100800 */
[----:B------:R-:W-:-:S03]  /*1f810*/  SHF.R.U32.HI R28, RZ, 0x8, R28 ;  /* 0x00000008ff1c7819 */ /* 0x000fc6000001161c */
[----:B------:R0:W-:Y:S01]  /*1f820*/  STL [R1+0x14], R4 ;  /* 0x0000140401007387 */ /* 0x0001e20000100800 */
[----:B---3--:R-:W-:-:S03]  /*1f830*/  SHF.R.U32.HI R7, RZ, 0x8, R19 ;  /* 0x00000008ff077819 */ /* 0x008fc60000011613 */
[----:B------:R-:W3:Y:S01]  /*1f840*/  LDL.LU R18, [R1+0xb0] ;  /* 0x0000b00001127983 */ /* 0x000ee20000300800 */
[----:B----4-:R-:W-:-:S03]  /*1f850*/  SHF.R.U32.HI R6, RZ, 0x8, R20 ;  /* 0x00000008ff067819 */ /* 0x010fc60000011614 */
[----:B------:R-:W4:Y:S01]  /*1f860*/  LDL.LU R19, [R1+0xac] ;  /* 0x0000ac0001137983 */ /* 0x000f220000300800 */
[----:B------:R-:W-:Y:S02]  /*1f870*/  LOP3.LUT R27, R27, 0xffff, RZ, 0xc0, !PT ;  /* 0x0000ffff1b1b7812 */ /* 0x000fe400078ec0ff */
[----:B------:R-:W-:Y:S01]  /*1f880*/  LOP3.LUT R6, R6, 0xffff, RZ, 0xc0, !PT ;  /* 0x0000ffff06067812 */ /* 0x000fe200078ec0ff */
[----:B------:R-:W4:Y:S01]  /*1f890*/  LDL.LU R20, [R1+0xa8] ;  /* 0x0000a80001147983 */ /* 0x000f220000300800 */
[----:B------:R-:W-:Y:S02]  /*1f8a0*/  LOP3.LUT R7, R7, 0xffff, RZ, 0xc0, !PT ;  /* 0x0000ffff07077812 */ /* 0x000fe400078ec0ff */
[----:B-----5:R-:W-:Y:S02]  /*1f8b0*/  SHF.R.U32.HI R5, RZ, 0x8, R3 ;  /* 0x00000008ff057819 */ /* 0x020fe40000011603 */
[----:B------:R-:W5:Y:S01]  /*1f8c0*/  LDL.LU R3, [R1+0xa4] ;  /* 0x0000a40001037983 */ /* 0x000f620000300800 */
[----:B0-----:R-:W-:-:S03]  /*1f8d0*/  SHF.R.U32.HI R4, RZ, 0x8, R2 ;  /* 0x00000008ff047819 */ /* 0x001fc60000011602 */
[----:B------:R-:W5:Y:S01]  /*1f8e0*/  LDL.LU R2, [R1+0xa0] ;  /* 0x0000a00001027983 */ /* 0x000f620000300800 */
[----:B------:R-:W-:Y:S02]  /*1f8f0*/  LOP3.LUT R28, R28, 0xffff, RZ, 0xc0, !PT ;  /* 0x0000ffff1c1c7812 */ /* 0x000fe400078ec0ff */
[----:B------:R-:W-:Y:S02]  /*1f900*/  LOP3.LUT R4, R4, 0xffff, RZ, 0xc0, !PT ;  /* 0x0000ffff04047812 */ /* 0x000fe400078ec0ff */
[----:B------:R-:W-:Y:S02]  /*1f910*/  LOP3.LUT R5, R5, 0xffff, RZ, 0xc0, !PT ;  /* 0x0000ffff05057812 */ /* 0x000fe400078ec0ff */
[--C-:B------:R-:W-:Y:S02]  /*1f920*/  PRMT R27, R27, 0x3340, R1.reuse ;  /* 0x000033401b1b7816 */ /* 0x100fe40000000001 */
[----:B------:R-:W-:Y:S02]  /*1f930*/  PRMT R6, R7, 0x3340, R6 ;  /* 0x0000334007067816 */ /* 0x000fe40000000006 */
[----:B------:R-:W-:-:S02]  /*1f940*/  PRMT R28, R28, 0x3340, R1 ;  /* 0x000033401c1c7816 */ /* 0x000fc40000000001 */
[----:B------:R-:W-:Y:S01]  /*1f950*/  PRMT R4, R5, 0x3340, R4 ;  /* 0x0000334005047816 */ /* 0x000fe20000000004 */
[----:B------:R-:W-:Y:S04]  /*1f960*/  STL [R1+0xa74], R27 ;  /* 0x000a741b01007387 */ /* 0x000fe80000100800 */
[----:B------:R2:W-:Y:S04]  /*1f970*/  STL [R1+0x18], R6 ;  /* 0x0000180601007387 */ /* 0x0005e80000100800 */
[----:B------:R-:W-:Y:S04]  /*1f980*/  STL [R1+0xa78], R28 ;  /* 0x000a781c01007387 */ /* 0x000fe80000100800 */
[----:B------:R0:W-:Y:S01]  /*1f990*/  STL [R1+0x20], R4 ;  /* 0x0000200401007387 */ /* 0x0001e20000100800 */
[----:B--2---:R-:W-:-:S03]  /*1f9a0*/  SHF.R.U32.HI R6, RZ, 0x8, R0 ;  /* 0x00000008ff067819 */ /* 0x004fc60000011600 */
[----:B------:R-:W2:Y:S01]  /*1f9b0*/  LDL.LU R0, [R1+0x2a0] ;  /* 0x0002a00001007983 */ /* 0x000ea20000300800 */
[----:B------:R-:W-:-:S03]  /*1f9c0*/  SHF.R.U32.HI R5, RZ, 0x8, R17 ;  /* 0x00000008ff057819 */ /* 0x000fc60000011611 */
[----:B------:R-:W2:Y:S01]  /*1f9d0*/  LDL.LU R17, [R1+0x12c] ;  /* 0x00012c0001117983 */ /* 0x000ea20000300800 */
[----:B------:R-:W-:Y:S02]  /*1f9e0*/  SHF.R.U32.HI R9, RZ, 0x8, R9 ;  /* 0x00000008ff097819 */ /* 0x000fe40000011609 */
[----:B------:R-:W-:Y:S02]  /*1f9f0*/  SHF.R.U32.HI R8, RZ, 0x8, R8 ;  /* 0x00000008ff087819 */ /* 0x000fe40000011608 */
[----:B------:R-:W-:Y:S02]  /*1fa00*/  SHF.R.U32.HI R7, RZ, 0x8, R21 ;  /* 0x00000008ff077819 */ /* 0x000fe40000011615 */
[----:B------:R-:W-:Y:S02]  /*1fa10*/  LOP3.LUT R8, R8, 0xffff, RZ, 0xc0, !PT ;  /* 0x0000ffff08087812 */ /* 0x000fe400078ec0ff */
[----:B------:R-:W-:Y:S02]  /*1fa20*/  LOP3.LUT R9, R9, 0xffff, RZ, 0xc0, !PT ;  /* 0x0000ffff09097812 */ /* 0x000fe400078ec0ff */
[----:B0-----:R-:W-:-:S02]  /*1fa30*/  SHF.R.U32.HI R4, RZ, 0x8, R16 ;  /* 0x00000008ff047819 */ /* 0x001fc40000011610 */
[----:B------:R-:W-:Y:S02]  /*1fa40*/  LOP3.LUT R7, R7, 0xffff, RZ, 0xc0, !PT ;  /* 0x0000ffff07077812 */ /* 0x000fe400078ec0ff */
[----:B------:R-:W-:Y:S02]  /*1fa50*/  PRMT R8, R9, 0x3340, R8 ;  /* 0x0000334009087816 */ /* 0x000fe40000000008 */
[----:B------:R-:W-:Y:S02]  /*1fa60*/  LOP3.LUT R5, R5, 0xffff, RZ, 0xc0, !PT ;  /* 0x0000ffff05057812 */ /* 0x000fe400078ec0ff */
[----:B------:R-:W-:Y:S02]  /*1fa70*/  LOP3.LUT R6, R6, 0xffff, RZ, 0xc0, !PT ;  /* 0x0000ffff06067812 */ /* 0x000fe400078ec0ff */
[----:B------:R-:W-:Y:S01]  /*1fa80*/  LOP3.LUT R4, R4, 0xffff, RZ, 0xc0, !PT ;  /* 0x0000ffff04047812 */ /* 0x000fe200078ec0ff */
[----:B------:R4:W-:Y:S01]  /*1fa90*/  STL [R1+0x30], R8 ;  /* 0x0000300801007387 */ /* 0x0009e20000100800 */
[----:B------:R-:W-:-:S02]  /*1faa0*/  PRMT R7, R7, 0x3340, R1 ;  /* 0x0000334007077816 */ /* 0x000fc40000000001 */
[----:B------:R-:W-:Y:S02]  /*1fab0*/  PRMT R5, R6, 0x3340, R5 ;  /* 0x0000334006057816 */ /* 0x000fe40000000005 */
[----:B------:R-:W-:Y:S01]  /*1fac0*/  PRMT R4, R4, 0x3340, R1 ;  /* 0x0000334004047816 */ /* 0x000fe20000000001 */
[----:B------:R0:W-:Y:S01]  /*1fad0*/  STL [R1], R7 ;  /* 0x0000000701007387 */ /* 0x0001e20000100800 */
[----:B---3--:R-:W-:Y:S02]  /*1fae0*/  SHF.R.U32.HI R9, RZ, 0x8, R18 ;  /* 0x00000008ff097819 */ /* 0x008fe40000011612 */
[----:B----4-:R-:W-:Y:S01]  /*1faf0*/  SHF.R.U32.HI R8, RZ, 0x8, R19 ;  /* 0x00000008ff087819 */ /* 0x010fe20000011613 */
[----:B------:R1:W-:Y:S01]  /*1fb00*/  STL [R1+0x38], R5 ;  /* 0x0000380501007387 */ /* 0x0003e20000100800 */
[----:B------:R-:W-:Y:S02]  /*1fb10*/  LOP3.LUT R9, R9, 0xffff, RZ, 0xc0, !PT ;  /* 0x0000ffff09097812 */ /* 0x000fe400078ec0ff */
[----:B0-----:R-:W-:Y:S01]  /*1fb20*/  SHF.R.U32.HI R7, RZ, 0x8, R20 ;  /* 0x00000008ff077819 */ /* 0x001fe20000011614 */
[----:B------:R0:W-:Y:S01]  /*1fb30*/  STL [R1+0x4], R4 ;  /* 0x0000040401007387 */ /* 0x0001e20000100800 */
[----:B------:R-:W-:-:S02]  /*1fb40*/  LOP3.LUT R8, R8, 0xffff, RZ, 0xc0, !PT ;  /* 0x0000ffff08087812 */ /* 0x000fc400078ec0ff */
[----:B-----5:R-:W-:Y:S02]  /*1fb50*/  SHF.R.U32.HI R6, RZ, 0x8, R3 ;  /* 0x00000008ff067819 */ /* 0x020fe40000011603 */
[----:B-1----:R-:W-:Y:S02]  /*1fb60*/  SHF.R.U32.HI R5, RZ, 0x8, R2 ;  /* 0x00000008ff057819 */ /* 0x002fe40000011602 */
[----:B0-----:R-:W-:Y:S02]  /*1fb70*/  SHF.R.U32.HI R4, RZ, 0x8, R29 ;  /* 0x00000008ff047819 */ /* 0x001fe4000001161d */
[----:B------:R-:W-:Y:S01]  /*1fb80*/  LOP3.LUT R7, R7, 0xffff, RZ, 0xc0, !PT ;  /* 0x0000ffff07077812 */ /* 0x000fe200078ec0ff */
[----:B------:R-:W3:Y:S01]  /*1fb90*/  LDL.LU R29, [R1+0xa84] ;  /* 0x000a8400011d7983 */ /* 0x000ee20000300800 */
[----:B------:R-:W-:Y:S02]  /*1fba0*/  PRMT R2, R9, 0x3340, R8 ;  /* 0x0000334009027816 */ /* 0x000fe40000000008 */
[----:B------:R-:W-:-:S02]  /*1fbb0*/  LOP3.LUT R5, R5, 0xffff, RZ, 0xc0, !PT ;  /* 0x0000ffff05057812 */ /* 0x000fc400078ec0ff */
[----:B------:R-:W-:Y:S02]  /*1fbc0*/  LOP3.LUT R6, R6, 0xffff, RZ, 0xc0, !PT ;  /* 0x0000ffff06067812 */ /* 0x000fe400078ec0ff */
[----:B------:R-:W-:Y:S01]  /*1fbd0*/  LOP3.LUT R4, R4, 0xffff, RZ, 0xc0, !PT ;  /* 0x0000ffff04047812 */ /* 0x000fe200078ec0ff */
[----:B------:R0:W-:Y:S01]  /*1fbe0*/  STL [R1+0x28], R2 ;  /* 0x0000280201007387 */ /* 0x0001e20000100800 */
[----:B------:R-:W-:Y:S02]  /*1fbf0*/  PRMT R7, R7, 0x3340, R1 ;  /* 0x0000334007077816 */ /* 0x000fe40000000001 */
[----:B------:R-:W-:-:S03]  /*1fc00*/  PRMT R3, R6, 0x3340, R5 ;  /* 0x0000334006037816 */ /* 0x000fc60000000005 */
[----:B------:R-:W-:Y:S01]  /*1fc10*/  STL [R1+0x8], R7 ;  /* 0x0000080701007387 */ /* 0x000fe20000100800 */
[----:B0-----:R-:W-:-:S03]  /*1fc20*/  PRMT R2, R4, 0x3340, R1 ;  /* 0x0000334004027816 */ /* 0x001fc60000000001 */
[----:B------:R-:W-:Y:S04]  /*1fc30*/  STL [R1+0x2c], R3 ;  /* 0x00002c0301007387 */ /* 0x000fe80000100800 */
[----:B------:R0:W-:Y:S04]  /*1fc40*/  STL [R1+0xc], R2 ;  /* 0x00000c0201007387 */ /* 0x0001e80000100800 */
[----:B------:R-:W4:Y:S01]  /*1fc50*/  LDL.LU R25, [R1+0x124] ;  /* 0x0001240001197983 */ /* 0x000f220000300800 */
[----:B--2---:R-:W-:-:S05]  /*1fc60*/  LOP3.LUT R0, R0, 0xffff, RZ, 0xc0, !PT ;  /* 0x0000ffff00007812 */ /* 0x004fca00078ec0ff */
[----:B------:R1:W-:Y:S04]  /*1fc70*/  STL [R1+0x40], R0 ;  /* 0x0000400001007387 */ /* 0x0003e80000100800 */
[----:B------:R-:W2:Y:S01]  /*1fc80*/  LDL.LU R28, [R1+0x120] ;  /* 0x00012000011c7983 */ /* 0x000ea20000300800 */
[----:B------:R-:W-:-:S03]  /*1fc90*/  LOP3.LUT R26, R17, 0xffff, RZ, 0xc0, !PT ;  /* 0x0000ffff111a7812 */ /* 0x000fc600078ec0ff */
[----:B------:R-:W5:Y:S04]  /*1fca0*/  LDL.LU R24, [R1+0x10c] ;  /* 0x00010c0001187983 */ /* 0x000f680000300800 */
[----:B------:R-:W2:Y:S04]  /*1fcb0*/  LDL.LU R27, [R1+0x108] ;  /* 0x00010800011b7983 */ /* 0x000ea80000300800 */
[----:B------:R-:W2:Y:S04]  /*1fcc0*/  LDL.LU R23, [R1+0x104] ;  /* 0x0001040001177983 */ /* 0x000ea80000300800 */
[----:B------:R-:W2:Y:S04]  /*1fcd0*/  LDL.LU R22, [R1+0x100] ;  /* 0x0001000001167983 */ /* 0x000ea80000300800 */
[----:B------:R-:W2:Y:S04]  /*1fce0*/  LDL.LU R17, [R1+0xec] ;  /* 0x0000ec0001117983 */ /* 0x000ea80000300800 */
[----:B------:R-:W2:Y:S04]  /*1fcf0*/  LDL.LU R21, [R1+0xe4] ;  /* 0x0000e40001157983 */ /* 0x000ea80000300800 */
[----:B0-----:R-:W2:Y:S04]  /*1fd00*/  LDL.LU R2, [R1+0xd0] ;  /* 0x0000d00001027983 */ /* 0x001ea80000300800 */
[----:B------:R-:W2:Y:S04]  /*1fd10*/  LDL.LU R18, [R1+0xcc] ;  /* 0x0000cc0001127983 */ /* 0x000ea80000300800 */
[----:B-1----:R-:W2:Y:S04]  /*1fd20*/  LDL.LU R0, [R1+0xc0] ;  /* 0x0000c00001007983 */ /* 0x002ea80000300800 */
[----:B------:R-:W2:Y:S04]  /*1fd30*/  LDL.LU R19, [R1+0xb8] ;  /* 0x0000b80001137983 */ /* 0x000ea80000300800 */
[----:B------:R-:W2:Y:S04]  /*1fd40*/  LDL.LU R4, [R1+0xfc] ;  /* 0x0000fc0001047983 */ /* 0x000ea80000300800 */
[----:B------:R-:W2:Y:S04]  /*1fd50*/  LDL.LU R5, [R1+0xf8] ;  /* 0x0000f80001057983 */ /* 0x000ea80000300800 */
[----:B--2---:R0:W-:Y:S04]  /*1fd60*/  STL [R1+0xa80], R5 ;  /* 0x000a800501007387 */ /* 0x0041e80000100800 */
[----:B0-----:R-:W2:Y:S04]  /*1fd70*/  LDL R5, [R1+0x40] ;  /* 0x0000400001057983 */ /* 0x001ea80000100800 */
[----:B------:R-:W2:Y:S04]  /*1fd80*/  LDL.LU R6, [R1+0xf4] ;  /* 0x0000f40001067983 */ /* 0x000ea80000300800 */
[----:B--2---:R0:W-:Y:S04]  /*1fd90*/  STL [R1+0xa7c], R6 ;  /* 0x000a7c0601007387 */ /* 0x0041e80000100800 */
[----:B0-----:R-:W2:Y:S04]  /*1fda0*/  LDL.LU R6, [R1+0x128] ;  /* 0x0001280001067983 */ /* 0x001ea80000300800 */
[----:B------:R-:W2:Y:S04]  /*1fdb0*/  LDL.LU R7, [R1+0xf0] ;  /* 0x0000f00001077983 */ /* 0x000ea80000300800 */
[----:B------:R-:W2:Y:S04]  /*1fdc0*/  LDL.LU R8, [R1+0xe8] ;  /* 0x0000e80001087983 */ /* 0x000ea80000300800 */
[----:B------:R-:W2:Y:S04]  /*1fdd0*/  LDL.LU R9, [R1+0xdc] ;  /* 0x0000dc0001097983 */ /* 0x000ea80000300800 */
[----:B------:R-:W2:Y:S04]  /*1fde0*/  LDL.LU R10, [R1+0xd8] ;  /* 0x0000d800010a7983 */ /* 0x000ea80000300800 */
[----:B------:R-:W-:Y:S04]  /*1fdf0*/  STL [R1+0x5c], R26 ;  /* 0x00005c1a01007387 */ /* 0x000fe80000100800 */
[----:B------:R-:W2:Y:S01]  /*1fe00*/  LDL.LU R11, [R1+0xd4] ;  /* 0x0000d400010b7983 */ /* 0x000ea20000300800 */
[----:B----4-:R-:W-:-:S03]  /*1fe10*/  LOP3.LUT R25, R25, 0xffff, RZ, 0xc0, !PT ;  /* 0x0000ffff19197812 */ /* 0x010fc600078ec0ff */
[----:B------:R-:W4:Y:S01]  /*1fe20*/  LDL.LU R12, [R1+0xc8] ;  /* 0x0000c800010c7983 */ /* 0x000f220000300800 */
[----:B------:R-:W-:-:S03]  /*1fe30*/  LOP3.LUT R28, R28, 0xffff, RZ, 0xc0, !PT ;  /* 0x0000ffff1c1c7812 */ /* 0x000fc600078ec0ff */
[----:B------:R-:W4:Y:S01]  /*1fe40*/  LDL.LU R13, [R1+0xc4] ;  /* 0x0000c400010d7983 */ /* 0x000f220000300800 */
[----:B------:R-:W-:-:S03]  /*1fe50*/  LOP3.LUT R27, R27, 0xffff, RZ, 0xc0, !PT ;  /* 0x0000ffff1b1b7812 */ /* 0x000fc600078ec0ff */
[----:B------:R-:W4:Y:S01]  /*1fe60*/  LDL.LU R14, [R1+0xbc] ;  /* 0x0000bc00010e7983 */ /* 0x000f220000300800 */
[----:B-----5:R-:W-:-:S03]  /*1fe70*/  LOP3.LUT R24, R24, 0xffff, RZ, 0xc0, !PT ;  /* 0x0000ffff18187812 */ /* 0x020fc600078ec0ff */
[----:B------:R-:W5:Y:S01]  /*1fe80*/  LDL.LU R15, [R1+0xb4] ;  /* 0x0000b400010f7983 */ /* 0x000f620000300800 */
[----:B------:R-:W-:-:S03]  /*1fe90*/  LOP3.LUT R23, R23, 0xffff, RZ, 0xc0, !PT ;  /* 0x0000ffff17177812 */ /* 0x000fc600078ec0ff */
[----:B------:R-:W4:Y:S01]  /*1fea0*/  LDL.LU R16, [R1+0x9c] ;  /* 0x00009c0001107983 */ /* 0x000f220000300800 */
[----:B------:R-:W-:-:S03]  /*1feb0*/  LOP3.LUT R22, R22, 0xffff, RZ, 0xc0, !PT ;  /* 0x0000ffff16167812 */ /* 0x000fc600078ec0ff */
[----:B------:R-:W4:Y:S01]  /*1fec0*/  LDL.LU R20, [R1+0x98] ;  /* 0x0000980001147983 */ /* 0x000f220000300800 */
[----:B------:R-:W-:-:S03]  /*1fed0*/  LOP3.LUT R17, R17, 0xffff, RZ, 0xc0, !PT ;  /* 0x0000ffff11117812 */ /* 0x000fc600078ec0ff */
[----:B------:R-:W4:Y:S01]  /*1fee0*/  LDL.LU R3, [R1+0x94] ;  /* 0x0000940001037983 */ /* 0x000f220000300800 */
[----:B------:R-:W-:Y:S02]  /*1fef0*/  LOP3.LUT R21, R21, 0xffff, RZ, 0xc0, !PT ;  /* 0x0000ffff15157812 */ /* 0x000fe400078ec0ff */
[----:B------:R-:W-:Y:S02]  /*1ff00*/  LOP3.LUT R2, R2, 0xffff, RZ, 0xc0, !PT ;  /* 0x0000ffff02027812 */ /* 0x000fe400078ec0ff */
[----:B---3--:R-:W-:Y:S02]  /*1ff10*/  LOP3.LUT R29, R29, 0xffff, RZ, 0xc0, !PT ;  /* 0x0000ffff1d1d7812 */ /* 0x008fe400078ec0ff */
[----:B------:R-:W-:Y:S02]  /*1ff20*/  LOP3.LUT R0, R0, 0xffff, RZ, 0xc0, !PT ;  /* 0x0000ffff00007812 */ /* 0x000fe400078ec0ff */
[----:B------:R-:W-:Y:S02]  /*1ff30*/  LOP3.LUT R18, R18, 0xffff, RZ, 0xc0, !PT ;  /* 0x0000ffff12127812 */ /* 0x000fe400078ec0ff */
[----:B------:R-:W-:-:S02]  /*1ff40*/  PRMT R4, R4, 0x4210, R5 ;  /* 0x0000421004047816 */ /* 0x000fc40000000005 */
[----:B--2---:R-:W-:-:S05]  /*1ff50*/  LOP3.LUT R6, R6, 0xffff, RZ, 0xc0, !PT ;  /* 0x0000ffff06067812 */ /* 0x004fca00078ec0ff */
[----:B------:R0:W-:Y:S04]  /*1ff60*/  STL [R1+0x44], R6 ;  /* 0x0000440601007387 */ /* 0x0001e80000100800 */
[----:B------:R-:W-:Y:S04]  /*1ff70*/  STL [R1+0x68], R25 ;  /* 0x0000681901007387 */ /* 0x000fe80000100800 */
[----:B------:R1:W-:Y:S04]  /*1ff80*/  STL [R1+0x48], R28 ;  /* 0x0000481c01007387 */ /* 0x0003e80000100800 */
[----:B------:R2:W-:Y:S04]  /*1ff90*/  STL [R1+0x4c], R27 ;  /* 0x00004c1b01007387 */ /* 0x0005e80000100800 */
[----:B------:R3:W-:Y:S04]  /*1ffa0*/  STL [R1+0x6c], R24 ;  /* 0x00006c1801007387 */ /* 0x0007e80000100800 */
[----:B------:R0:W-:Y:S04]  /*1ffb0*/  STL [R1+0x70], R23 ;  /* 0x0000701701007387 */ /* 0x0001e80000100800 */
[----:B------:R0:W-:Y:S04]  /*1ffc0*/  STL [R1+0x74], R22 ;  /* 0x0000741601007387 */ /* 0x0001e80000100800 */
[----:B------:R-:W-:Y:S04]  /*1ffd0*/  STL [R1+0x84], R17 ;  /* 0x0000841101007387 */ /* 0x000fe80000100800 */
[----:B------:R0:W-:Y:S04]  /*1ffe0*/  STL [R1+0x78], R21 ;  /* 0x0000781501007387 */ /* 0x0001e80000100800 */
[----:B------:R0:W-:Y:S04]  /*1fff0*/  STL [R1+0x7c], R2 ;  /* 0x00007c0201007387 */ /* 0x0001e80000100800 */
[----:B------:R-:W-:Y:S04]  /*20000*/  STL [R1+0x88], R29 ;  /* 0x0000881d01007387 */ /* 0x000fe80000100800 */
[----:B------:R0:W-:Y:S04]  /*20010*/  STL [R1+0x80], R0 ;  /* 0x0000800001007387 */ /* 0x0001e80000100800 */
[----:B------:R-:W-:Y:S04]  /*20020*/  STL [R1+0x8c], R18 ;  /* 0x00008c1201007387 */ /* 0x000fe80000100800 */
[----:B------:R-:W2:Y:S01]  /*20030*/  LDL.LU R5, [R1+0xa80] ;  /* 0x000a800001057983 */ /* 0x000ea20000300800 */
[----:B------:R-:W-:-:S02]  /*20040*/  LOP3.LUT R19, R19, 0xffff, RZ, 0xc0, !PT ;  /* 0x0000ffff13137812 */ /* 0x000fc400078ec0ff */
[----:B--2---:R-:W-:Y:S02]  /*20050*/  PRMT R5, R5, 0x4210, R6 ;  /* 0x0000421005057816 */ /* 0x004fe40000000006 */
[----:B0-----:R-:W2:Y:S01]  /*20060*/  LDL.LU R6, [R1+0xa7c] ;  /* 0x000a7c0001067983 */ /* 0x001ea20000300800 */
[----:B------:R-:W-:-:S03]  /*20070*/  PRMT R7, R7, 0x4210, R27 ;  /* 0x0000421007077816 */ /* 0x000fc6000000001b */
[----:B------:R0:W-:Y:S01]  /*20080*/  STL [R1+0x90], R19 ;  /* 0x0000901301007387 */ /* 0x0001e20000100800 */
[----:B------:R-:W-:Y:S02]  /*20090*/  PRMT R8, R8, 0x4210, R26 ;  /* 0x0000421008087816 */ /* 0x000fe4000000001a */
[----:B------:R-:W-:Y:S02]  /*200a0*/  PRMT R9, R9, 0x4210, R25 ;  /* 0x0000421009097816 */ /* 0x000fe40000000019 */
[----:B------:R-:W-:Y:S02]  /*200b0*/  PRMT R10, R10, 0x4210, R24 ;  /* 0x000042100a0a7816 */ /* 0x000fe40000000018 */
[----:B------:R-:W-:Y:S02]  /*200c0*/  PRMT R11, R11, 0x4210, R23 ;  /* 0x000042100b0b7816 */ /* 0x000fe40000000017 */
[----:B----4-:R-:W-:Y:S02]  /*200d0*/  PRMT R12, R12, 0x4210, R22 ;  /* 0x000042100c0c7816 */ /* 0x010fe40000000016 */
[----:B------:R-:W-:-:S02]  /*200e0*/  PRMT R13, R13, 0x4210, R21 ;  /* 0x000042100d0d7816 */ /* 0x000fc40000000015 */
[----:B------:R-:W-:Y:S02]  /*200f0*/  PRMT R14, R14, 0x4210, R2 ;  /* 0x000042100e0e7816 */ /* 0x000fe40000000002 */
[----:B-----5:R-:W-:Y:S02]  /*20100*/  PRMT R15, R15, 0x4210, R0 ;  /* 0x000042100f0f7816 */ /* 0x020fe40000000000 */
[----:B------:R-:W-:Y:S02]  /*20110*/  PRMT R16, R16, 0x4210, R17 ;  /* 0x0000421010107816 */ /* 0x000fe40000000011 */
[----:B--2---:R-:W-:Y:S02]  /*20120*/  PRMT R6, R6, 0x4210, R28 ;  /* 0x0000421006067816 */ /* 0x004fe4000000001c */
[----:B-1----:R-:W2:Y:S04]  /*20130*/  LDL.LU R28, [R1+0xa78] ;  /* 0x000a7800011c7983 */ /* 0x002ea80000300800 */
[----:B------:R-:W4:Y:S04]  /*20140*/  LDL.LU R27, [R1+0xa74] ;  /* 0x000a7400011b7983 */ /* 0x000f280000300800 */
[----:B------:R-:W5:Y:S04]  /*20150*/  LDL.LU R26, [R1+0xa70] ;  /* 0x000a7000011a7983 */ /* 0x000f680000300800 */
[----:B------:R-:W2:Y:S04]  /*20160*/  LDL.LU R25, [R1+0xa6c] ;  /* 0x000a6c0001197983 */ /* 0x000ea80000300800 */
[----:B---3--:R-:W3:Y:S04]  /*20170*/  LDL.LU R24, [R1+0xa68] ;  /* 0x000a680001187983 */ /* 0x008ee80000300800 */
[----:B------:R-:W2:Y:S04]  /*20180*/  LDL.LU R23, [R1+0xa64] ;  /* 0x000a640001177983 */ /* 0x000ea80000300800 */
[----:B------:R-:W2:Y:S04]  /*20190*/  LDL.LU R22, [R1+0xa60] ;  /* 0x000a600001167983 */ /* 0x000ea80000300800 */
[----:B------:R-:W2:Y:S04]  /*201a0*/  LDL.LU R21, [R1+0xa5c] ;  /* 0x000a5c0001157983 */ /* 0x000ea80000300800 */
[----:B------:R-:W2:Y:S04]  /*201b0*/  LDL.LU R2, [R1+0xa58] ;  /* 0x000a580001027983 */ /* 0x000ea80000300800 */
[----:B------:R-:W2:Y:S04]  /*201c0*/  LDL.LU R0, [R1+0xa54] ;  /* 0x000a540001007983 */ /* 0x000ea80000300800 */
[----:B------:R-:W2:Y:S01]  /*201d0*/  LDL.LU R17, [R1+0xa50] ;  /* 0x000a500001117983 */ /* 0x000ea20000300800 */
[----:B------:R-:W-:Y:S01]  /*201e0*/  ULEA UR4, UR5, UR4, 0x18 ;  /* 0x0000000405047291 */ /* 0x000fe2000f8ec0ff */
[----:B0-----:R-:W-:Y:S01]  /*201f0*/  PRMT R19, R3, 0x4210, R19 ;  /* 0x0000421003137816 */ /* 0x001fe20000000013 */
[----:B------:R-:W0:Y:S01]  /*20200*/  LDCU UR5, c[0x0][0x3b4] ;  /* 0x00007680ff0577ac */ /* 0x000e220008000800 */
[----:B--2---:R-:W-:-:S02]  /*20210*/  PRMT R17, R17, 0x4210, R29 ;  /* 0x0000421011117816 */ /* 0x004fc4000000001d */
[----:B------:R-:W2:Y:S01]  /*20220*/  LDL.LU R29, [R1+0xa4c] ;  /* 0x000a4c00011d7983 */ /* 0x000ea20000300800 */
[----:B------:R-:W-:-:S03]  /*20230*/  PRMT R18, R20, 0x4210, R18 ;  /* 0x0000421014127816 */ /* 0x000fc60000000012 */
[----:B------:R-:W3:Y:S04]  /*20240*/  LDL.LU R3, [R1+0x58] ;  /* 0x0000580001037983 */ /* 0x000ee80000300800 */
[----:B------:R-:W3:Y:S04]  /*20250*/  LDL.LU R20, [R1+0x60] ;  /* 0x0000600001147983 */ /* 0x000ee80000300800 */
[----:B--2---:R1:W-:Y:S04]  /*20260*/  STS.128 [R29+UR4], R4 ;  /* 0x000000041d007988 */ /* 0x0043e80008000c04 */
[----:B-1----:R-:W2:Y:S04]  /*20270*/  LDL.LU R7, [R1+0x64] ;  /* 0x0000640001077983 */ /* 0x002ea80000300800 */
[----:B------:R-:W2:Y:S04]  /*20280*/  LDL.LU R4, [R1+0x40] ;  /* 0x0000400001047983 */ /* 0x000ea80000300800 */
[----:B--2---:R1:W-:Y:S04]  /*20290*/  STL [R1+0xa34], R4 ;  /* 0x000a340401007387 */ /* 0x0043e80000100800 */
[----:B-1----:R-:W2:Y:S04]  /*202a0*/  LDL.LU R4, [R1+0xc] ;  /* 0x00000c0001047983 */ /* 0x002ea80000300800 */
[----:B--2---:R1:W-:Y:S04]  /*202b0*/  STL [R1+0xa38], R4 ;  /* 0x000a380401007387 */ /* 0x0043e80000100800 */
[----:B-1----:R-:W2:Y:S04]  /*202c0*/  LDL.LU R4, [R1+0x8] ;  /* 0x0000080001047983 */ /* 0x002ea80000300800 */
[----:B--2---:R1:W-:Y:S04]  /*202d0*/  STL [R1+0xa3c], R4 ;  /* 0x000a3c0401007387 */ /* 0x0043e80000100800 */
[----:B-1----:R-:W2:Y:S04]  /*202e0*/  LDL.LU R4, [R1+0x4] ;  /* 0x0000040001047983 */ /* 0x002ea80000300800 */
[----:B------:R-:W-:Y:S04]  /*202f0*/  STS.128 [R29+UR4+0x80], R8 ;  /* 0x000080081d007988 */ /* 0x000fe80008000c04 */
[----:B------:R-:W-:Y:S04]  /*20300*/  STS.128 [R29+UR4+0x100], R12 ;  /* 0x0001000c1d007988 */ /* 0x000fe80008000c04 */
[----:B------:R-:W-:Y:S04]  /*20310*/  STS.128 [R29+UR4+0x180], R16 ;  /* 0x000180101d007988 */ /* 0x000fe80008000c04 */
[----:B--2---:R1:W-:Y:S04]  /*20320*/  STL [R1+0xa40], R4 ;  /* 0x000a400401007387 */ /* 0x0043e80000100800 */
[----:B-1----:R-:W2:Y:S04]  /*20330*/  LDL.LU R4, [R1] ;  /* 0x0000000001047983 */ /* 0x002ea80000300800 */
[----:B------:R-:W2:Y:S04]  /*20340*/  LDL.LU R5, [R1+0x44] ;  /* 0x0000440001057983 */ /* 0x000ea80000300800 */
[----:B------:R-:W2:Y:S04]  /*20350*/  LDL.LU R6, [R1+0x48] ;  /* 0x0000480001067983 */ /* 0x000ea80000300800 */
[----:B------:R-:W2:Y:S04]  /*20360*/  LDL.LU R8, [R1+0x1c] ;  /* 0x00001c0001087983 */ /* 0x000ea80000300800 */
[----:B------:R-:W2:Y:S04]  /*20370*/  LDL.LU R9, [R1+0x24] ;  /* 0x0000240001097983 */ /* 0x000ea80000300800 */
[----:B------:R-:W2:Y:S04]  /*20380*/  LDL.LU R10, [R1+0x34] ;  /* 0x00003400010a7983 */ /* 0x000ea80000300800 */
[----:B------:R-:W2:Y:S04]  /*20390*/  LDL.LU R11, [R1+0x3c] ;  /* 0x00003c00010b7983 */ /* 0x000ea80000300800 */
[----:B------:R-:W2:Y:S04]  /*203a0*/  LDL.LU R12, [R1+0x10] ;  /* 0x00001000010c7983 */ /* 0x000ea80000300800 */
[----:B------:R-:W5:Y:S04]  /*203b0*/  LDL.LU R13, [R1+0x14] ;  /* 0x00001400010d7983 */ /* 0x000f680000300800 */
[----:B------:R-:W4:Y:S04]  /*203c0*/  LDL.LU R14, [R1+0x18] ;  /* 0x00001800010e7983 */ /* 0x000f280000300800 */
[----:B------:R-:W2:Y:S04]  /*203d0*/  LDL.LU R15, [R1+0x20] ;  /* 0x00002000010f7983 */ /* 0x000ea80000300800 */
[----:B------:R-:W2:Y:S04]  /*203e0*/  LDL.LU R16, [R1+0x30] ;  /* 0x0000300001107983 */ /* 0x000ea80000300800 */
[----:B------:R-:W2:Y:S04]  /*203f0*/  LDL.LU R17, [R1+0x38] ;  /* 0x0000380001117983 */ /* 0x000ea80000300800 */
[----:B------:R-:W2:Y:S04]  /*20400*/  LDL.LU R18, [R1+0x28] ;  /* 0x0000280001127983 */ /* 0x000ea80000300800 */
[----:B------:R-:W2:Y:S04]  /*20410*/  LDL.LU R19, [R1+0x2c] ;  /* 0x00002c0001137983 */ /* 0x000ea80000300800 */
[----:B------:R1:W-:Y:S04]  /*20420*/  STL [R1+0xa30], R29 ;  /* 0x000a301d01007387 */ /* 0x0003e80000100800 */
[----:B-1----:R-:W2:Y:S01]  /*20430*/  LDL.LU R29, [R1+0x54] ;  /* 0x00005400011d7983 */ /* 0x002ea20000300800 */
[----:B---3--:R-:W-:-:S02]  /*20440*/  PRMT R2, R3, 0x5410, R2 ;  /* 0x0000541003027816 */ /* 0x008fc40000000002 */
[----:B--2---:R-:W-:Y:S02]  /*20450*/  PRMT R0, R29, 0x5410, R0 ;  /* 0x000054101d007816 */ /* 0x004fe40000000000 */
[----:B------:R-:W2:Y:S04]  /*20460*/  LDL.LU R29, [R1+0x4c] ;  /* 0x00004c00011d7983 */ /* 0x000ea80000300800 */
[----:B------:R-:W3:Y:S02]  /*20470*/  LDL.LU R3, [R1+0xa48] ;  /* 0x000a480001037983 */ /* 0x000ee40000300800 */
[----:B---3--:R-:W-:Y:S02]  /*20480*/  PRMT R3, R20, 0x5410, R3 ;  /* 0x0000541014037816 */ /* 0x008fe40000000003 */
[----:B------:R-:W3:Y:S01]  /*20490*/  LDL.LU R20, [R1+0xa44] ;  /* 0x000a440001147983 */ /* 0x000ee20000300800 */
[----:B------:R-:W-:-:S02]  /*204a0*/  PRMT R8, R8, 0x5410, R21 ;  /* 0x0000541008087816 */ /* 0x000fc40000000015 */
[----:B------:R-:W-:Y:S02]  /*204b0*/  PRMT R9, R9, 0x5410, R22 ;  /* 0x0000541009097816 */ /* 0x000fe40000000016 */
[----:B------:R-:W-:Y:S02]  /*204c0*/  PRMT R10, R10, 0x5410, R23 ;  /* 0x000054100a0a7816 */ /* 0x000fe40000000017 */
[----:B------:R-:W-:Y:S02]  /*204d0*/  PRMT R11, R11, 0x5410, R24 ;  /* 0x000054100b0b7816 */ /* 0x000fe40000000018 */
[----:B------:R-:W-:Y:S02]  /*204e0*/  PRMT R12, R12, 0x5410, R25 ;  /* 0x000054100c0c7816 */ /* 0x000fe40000000019 */
[----:B-----5:R-:W-:Y:S02]  /*204f0*/  PRMT R13, R13, 0x5410, R26 ;  /* 0x000054100d0d7816 */ /* 0x020fe4000000001a */
[----:B----4-:R-:W-:-:S02]  /*20500*/  PRMT R14, R14, 0x5410, R27 ;  /* 0x000054100e0e7816 */ /* 0x010fc4000000001b */
[----:B------:R-:W-:Y:S02]  /*20510*/  PRMT R15, R15, 0x5410, R28 ;  /* 0x000054100f0f7816 */ /* 0x000fe4000000001c */
[----:B------:R-:W-:Y:S02]  /*20520*/  PRMT R16, R16, 0x5410, R4 ;  /* 0x0000541010107816 */ /* 0x000fe40000000004 */
[----:B---3--:R-:W-:Y:S02]  /*20530*/  PRMT R7, R7, 0x5410, R20 ;  /* 0x0000541007077816 */ /* 0x008fe40000000014 */
[----:B------:R-:W3:Y:S04]  /*20540*/  LDL.LU R20, [R1+0x90] ;  /* 0x0000900001147983 */ /* 0x000ee80000300800 */
[----:B------:R-:W4:Y:S04]  /*20550*/  LDL.LU R21, [R1+0x8c] ;  /* 0x00008c0001157983 */ /* 0x000f280000300800 */
[----:B------:R-:W5:Y:S04]  /*20560*/  LDL.LU R22, [R1+0x88] ;  /* 0x0000880001167983 */ /* 0x000f680000300800 */
[----:B------:R-:W2:Y:S04]  /*20570*/  LDL.LU R23, [R1+0x84] ;  /* 0x0000840001177983 */ /* 0x000ea80000300800 */
[----:B------:R-:W2:Y:S04]  /*20580*/  LDL.LU R24, [R1+0x80] ;  /* 0x0000800001187983 */ /* 0x000ea80000300800 */
[----:B------:R-:W2:Y:S04]  /*20590*/  LDL.LU R25, [R1+0x7c] ;  /* 0x00007c0001197983 */ /* 0x000ea80000300800 */
[----:B------:R-:W2:Y:S04]  /*205a0*/  LDL.LU R26, [R1+0x78] ;  /* 0x00007800011a7983 */ /* 0x000ea80000300800 */
[----:B------:R-:W2:Y:S04]  /*205b0*/  LDL.LU R27, [R1+0x74] ;  /* 0x00007400011b7983 */ /* 0x000ea80000300800 */
[----:B------:R-:W2:Y:S04]  /*205c0*/  LDL.LU R28, [R1+0x70] ;  /* 0x00007000011c7983 */ /* 0x000ea80000300800 */
[----:B------:R-:W2:Y:S02]  /*205d0*/  LDL.LU R4, [R1+0xa40] ;  /* 0x000a400001047983 */ /* 0x000ea40000300800 */
[----:B--2---:R-:W-:-:S02]  /*205e0*/  PRMT R17, R17, 0x5410, R4 ;  /* 0x0000541011117816 */ /* 0x004fc40000000004 */
[----:B------:R-:W2:Y:S02]  /*205f0*/  LDL.LU R4, [R1+0xa3c] ;  /* 0x000a3c0001047983 */ /* 0x000ea40000300800 */
[----:B--2---:R-:W-:Y:S02]  /*20600*/  PRMT R18, R18, 0x5410, R4 ;  /* 0x0000541012127816 */ /* 0x004fe40000000004 */
[----:B------:R-:W2:Y:S02]  /*20610*/  LDL.LU R4, [R1+0xa38] ;  /* 0x000a380001047983 */ /* 0x000ea40000300800 */
[----:B--2---:R-:W-:Y:S02]  /*20620*/  PRMT R19, R19, 0x5410, R4 ;  /* 0x0000541013137816 */ /* 0x004fe40000000004 */
[----:B------:R-:W2:Y:S01]  /*20630*/  LDL.LU R4, [R1+0xa34] ;  /* 0x000a340001047983 */ /* 0x000ea20000300800 */
[----:B------:R-:W-:Y:S02]  /*20640*/  PRMT R5, R2, 0x5210, R5 ;  /* 0x0000521002057816 */ /* 0x000fe40000000005 */
[----:B------:R-:W-:-:S02]  /*20650*/  PRMT R6, R3, 0x5210, R6 ;  /* 0x0000521003067816 */ /* 0x000fc40000000006 */
[----:B------:R-:W-:Y:S02]  /*20660*/  PRMT R7, R7, 0x5210, R29 ;  /* 0x0000521007077816 */ /* 0x000fe4000000001d */
[----:B--2---:R-:W-:Y:S02]  /*20670*/  PRMT R4, R0, 0x5210, R4 ;  /* 0x0000521000047816 */ /* 0x004fe40000000004 */
[----:B------:R-:W2:Y:S04]  /*20680*/  LDL.LU R0, [R1+0x6c] ;  /* 0x00006c0001007983 */ /* 0x000ea80000300800 */
[----:B------:R-:W3:Y:S04]  /*20690*/  LDL.LU R2, [R1+0x68] ;  /* 0x0000680001027983 */ /* 0x000ee80000300800 */
[----:B------:R-:W4:Y:S04]  /*206a0*/  LDL.LU R3, [R1+0x5c] ;  /* 0x00005c0001037983 */ /* 0x000f280000300800 */
[----:B------:R-:W5:Y:S01]  /*206b0*/  LDL.LU R29, [R1+0xa30] ;  /* 0x000a3000011d7983 */ /* 0x000f620000300800 */
[----:B------:R-:W-:-:S02]  /*206c0*/  PRMT R11, R11, 0x5210, R28 ;  /* 0x000052100b0b7816 */ /* 0x000fc4000000001c */
[----:B------:R-:W-:Y:S02]  /*206d0*/  PRMT R12, R12, 0x5210, R27 ;  /* 0x000052100c0c7816 */ /* 0x000fe4000000001b */
[----:B------:R-:W-:Y:S01]  /*206e0*/  PRMT R13, R13, 0x5210, R26 ;  /* 0x000052100d0d7816 */ /* 0x000fe2000000001a */
[----:B------:R-:W0:Y:S01]  /*206f0*/  LDL.LU R27, [R1+0x7ec] ;  /* 0x0007ec00011b7983 */ /* 0x000e220000300800 */
[----:B------:R-:W-:-:S03]  /*20700*/  PRMT R15, R15, 0x5210, R24 ;  /* 0x000052100f0f7816 */ /* 0x000fc60000000018 */
[----:B------:R-:W5:Y:S04]  /*20710*/  LDL.LU R26, [R1+0x80c] ;  /* 0x00080c00011a7983 */ /* 0x000f680000300800 */
[----:B------:R-:W5:Y:S01]  /*20720*/  LDL.LU R24, [R1+0x2a8] ;  /* 0x0002a80001187983 */ /* 0x000f620000300800 */
[----:B--2---:R-:W-:Y:S02]  /*20730*/  PRMT R10, R10, 0x5210, R0 ;  /* 0x000052100a0a7816 */ /* 0x004fe40000000000 */
[----:B---3--:R-:W-:Y:S02]  /*20740*/  PRMT R9, R9, 0x5210, R2 ;  /* 0x0000521009097816 */ /* 0x008fe40000000002 */
[----:B----4-:R-:W-:-:S05]  /*20750*/  PRMT R8, R8, 0x5210, R3 ;  /* 0x0000521008087816 */ /* 0x010fca0000000003 */
[----:B-----5:R1:W-:Y:S04]  /*20760*/  STS.128 [R29+UR4+0x280], R8 ;  /* 0x000280081d007988 */ /* 0x0203e80008000c04 */
[----:B-1----:R-:W2:Y:S01]  /*20770*/  LDL.LU R11, [R1+0x50] ;  /* 0x00005000010b7983 */ /* 0x002ea20000300800 */
[----:B------:R-:W-:Y:S02]  /*20780*/  PRMT R14, R14, 0x5210, R25 ;  /* 0x000052100e0e7816 */ /* 0x000fe40000000019 */
[----:B------:R-:W-:Y:S02]  /*20790*/  PRMT R16, R16, 0x5210, R23 ;  /* 0x0000521010107816 */ /* 0x000fe40000000017 */
[----:B------:R-:W-:Y:S02]  /*207a0*/  PRMT R17, R17, 0x5210, R22 ;  /* 0x0000521011117816 */ /* 0x000fe40000000016 */
[----:B------:R-:W-:-:S02]  /*207b0*/  PRMT R18, R18, 0x5210, R21 ;  /* 0x0000521012127816 */ /* 0x000fc40000000015 */
[----:B------:R-:W-:Y:S01]  /*207c0*/  PRMT R19, R19, 0x5210, R20 ;  /* 0x0000521013137816 */ /* 0x000fe20000000014 */
[----:B------:R-:W-:Y:S01]  /*207d0*/  STS.128 [R29+UR4+0x200], R4 ;  /* 0x000200041d007988 */ /* 0x000fe20008000c04 */
[----:B------:R-:W1:Y:S03]  /*207e0*/  LDC R25, c[0x0][0x3b8] ;  /* 0x0000ee00ff197b82 */ /* 0x000e660000000800 */
[----:B------:R-:W-:Y:S04]  /*207f0*/  STS.128 [R29+UR4+0x300], R12 ;  /* 0x0003000c1d007988 */ /* 0x000fe80008000c04 */
[----:B------:R-:W-:Y:S01]  /*20800*/  STS.128 [R29+UR4+0x380], R16 ;  /* 0x000380101d007988 */ /* 0x000fe20008000c04 */
[----:B------:R-:W-:Y:S01]  /*20810*/  BAR.SYNC.DEFER_BLOCKING 0x0 ;  /* 0x0000000000007b1d */ /* 0x000fe20000010000 */
[C---:B0-----:R-:W-:Y:S01]  /*20820*/  IMAD R0, R27.reuse, UR5, RZ ;  /* 0x000000051b007c24 */ /* 0x041fe2000f8e02ff */
[----:B------:R-:W-:-:S04]  /*20830*/  ISETP.GE.AND P0, PT, R27, UR12, PT ;  /* 0x0000000c1b007c0c */ /* 0x000fc8000bf06270 */
[C---:B------:R-:W-:Y:S01]  /*20840*/  ISETP.LT.AND P2, PT, R24.reuse, UR13, !P0 ;  /* 0x0000000d18007c0c */ /* 0x040fe2000c741270 */
[----:B------:R-:W0:Y:S01]  /*20850*/  LDCU UR5, c[0x0][0x39c] ;  /* 0x00007380ff0577ac */ /* 0x000e220008000800 */
[----:B-1----:R-:W-:Y:S01]  /*20860*/  IMAD R27, R24, R25, RZ ;  /* 0x00000019181b7224 */ /* 0x002fe200078e02ff */
[----:B--2---:R-:W1:Y:S01]  /*20870*/  LDS.128 R4, [R11+UR4] ;  /* 0x000000040b047984 */ /* 0x004e620008000c00 */
[----:B------:R-:W-:Y:S01]  /*20880*/  LOP3.LUT R3, R11, 0x40, RZ, 0x3c, !PT ;  /* 0x000000400b037812 */ /* 0x000fe200078e3cff */
[----:B------:R-:W2:Y:S02]  /*20890*/  LDCU UR13, c[0x0][0x39c] ;  /* 0x00007380ff0d77ac */ /* 0x000ea40008000800 */
[----:B------:R-:W-:Y:S01]  /*208a0*/  LDS.128 R12, [R11+UR4+0x800] ;  /* 0x000800040b0c7984 */ /* 0x000fe20008000c00 */
[----:B------:R-:W-:Y:S01]  /*208b0*/  IADD3 R28, P3, PT, R0, UR6, RZ ;  /* 0x00000006001c7c10 */ /* 0x000fe2000ff7e0ff */
[----:B------:R-:W3:Y:S02]  /*208c0*/  LDCU UR6, c[0x0][0x39c] ;  /* 0x00007380ff0677ac */ /* 0x000ee40008000800 */
[----:B------:R-:W-:Y:S01]  /*208d0*/  STL [R1+0x10], R3 ;  /* 0x0000100301007387 */ /* 0x000fe20000100800 */
[----:B------:R-:W4:Y:S03]  /*208e0*/  LDCU UR12, c[0x0][0x39c] ;  /* 0x00007380ff0c77ac */ /* 0x000f260008000800 */
[----:B------:R-:W5:Y:S04]  /*208f0*/  LDL.LU R2, [R1+0x7f0] ;  /* 0x0007f00001027983 */ /* 0x000f680000300800 */
[----:B------:R-:W0:Y:S04]  /*20900*/  LDS.128 R20, [R3+UR4] ;  /* 0x0000000403147984 */ /* 0x000e280008000c00 */
[----:B------:R-:W-:Y:S04]  /*20910*/  LDS.128 R16, [R3+UR4+0x400] ;  /* 0x0004000403107984 */ /* 0x000fe80008000c00 */
[----:B-1----:R-:W-:Y:S04]  /*20920*/  STL.64 [R1+0x40], R4 ;  /* 0x0000400401007387 */ /* 0x002fe80000100a00 */
[----:B------:R-:W-:Y:S04]  /*20930*/  STL.64 [R1+0x48], R6 ;  /* 0x0000480601007387 */ /* 0x000fe80000100a00 */
[----:B------:R-:W1:Y:S04]  /*20940*/  LDS.128 R4, [R11+UR4+0x400] ;  /* 0x000400040b047984 */ /* 0x000e680008000c00 */
[----:B0-----:R-:W-:Y:S04]  /*20950*/  STL [R1+0x9f4], R21 ;  /* 0x0009f41501007387 */ /* 0x001fe80000100800 */
[----:B------:R-:W-:Y:S04]  /*20960*/  STL [R1+0x9f0], R22 ;  /* 0x0009f01601007387 */ /* 0x000fe80000100800 */
[----:B------:R0:W-:Y:S02]  /*20970*/  STL [R1+0x9ec], R23 ;  /* 0x0009ec1701007387 */ /* 0x0001e40000100800 */
[----:B0-----:R-:W-:-:S02]  /*20980*/  IMAD.MOV.U32 R23, RZ, RZ, R14 ;  /* 0x000000ffff177224 */ /* 0x001fc400078e000e */
[----:B-1----:R0:W-:Y:S04]  /*20990*/  STL.64 [R1+0x30], R4 ;  /* 0x0000300401007387 */ /* 0x0021e80000100a00 */
[----:B------:R-:W-:Y:S04]  /*209a0*/  STL.64 [R1+0x38], R6 ;  /* 0x0000380601007387 */ /* 0x000fe80000100a00 */
[----:B0-----:R-:W2:Y:S04]  /*209b0*/  LDL.LU R4, [R1+0x7f4] ;  /* 0x0007f40001047983 */ /* 0x001ea80000300800 */
[----:B------:R0:W-:Y:S04]  /*209c0*/  STL [R1+0xa00], R17 ;  /* 0x000a001101007387 */ /* 0x0001e80000100800 */
[----:B------:R1:W-:Y:S01]  /*209d0*/  STL [R1+0x9fc], R18 ;  /* 0x0009fc1201007387 */ /* 0x0003e20000100800 */
[----:B------:R-:W-:Y:S01]  /*209e0*/  IMAD.MOV.U32 R22, RZ, RZ, R13 ;  /* 0x000000ffff167224 */ /* 0x000fe200078e000d */
[----:B0-----:R-:W0:Y:S02]  /*209f0*/  LDC R17, c[0x0][0x3b8] ;  /* 0x0000ee00ff117b82 */ /* 0x001e240000000800 */
[----:B-1----:R-:W3:Y:S04]  /*20a00*/  LDL.LU R18, [R1+0x40] ;  /* 0x0000400001127983 */ /* 0x002ee80000300800 */
[----:B------:R1:W-:Y:S04]  /*20a10*/  STL [R1+0x9f8], R19 ;  /* 0x0009f81301007387 */ /* 0x0003e80000100800 */
[----:B-1----:R-:W4:Y:S04]  /*20a20*/  LDL.LU R19, [R1+0x30] ;  /* 0x0000300001137983 */ /* 0x002f280000300800 */
[----:B------:R-:W-:Y:S04]  /*20a30*/  STL [R1+0xc], R15 ;  /* 0x00000c0f01007387 */ /* 0x000fe80000100800 */
[----:B------:R1:W-:Y:S04]  /*20a40*/  STL [R1+0xa08], R23 ;  /* 0x000a081701007387 */ /* 0x0003e80000100800 */
[----:B-1----:R-:W4:Y:S04]  /*20a50*/  LDL.LU R23, [R1+0x10] ;  /* 0x0000100001177983 */ /* 0x002f280000300800 */
[----:B------:R1:W-:Y:S04]  /*20a60*/  STL [R1+0xa04], R22 ;  /* 0x000a041601007387 */ /* 0x0003e80000100800 */
[----:B------:R-:W4:Y:S04]  /*20a70*/  LDL.LU R25, [R1+0x7f8] ;  /* 0x0007f80001197983 */ /* 0x000f280000300800 */
[----:B------:R-:W4:Y:S01]  /*20a80*/  LDL.LU R24, [R1+0x7fc] ;  /* 0x0007fc0001187983 */ /* 0x000f220000300800 */
[----:B------:R-:W-:Y:S01]  /*20a90*/  LEA.HI.X.SX32 R0, R0, UR7, 0x1, P3 ;  /* 0x0000000700007c11 */ /* 0x000fe200098f0eff */
[----:B------:R-:W-:Y:S01]  /*20aa0*/  IMAD.MOV.U32 R21, RZ, RZ, R12 ;  /* 0x000000ffff157224 */ /* 0x000fe200078e000c */
[----:B------:R-:W-:Y:S01]  /*20ab0*/  PRMT R7, R20, 0x7770, RZ ;  /* 0x0000777014077816 */ /* 0x000fe200000000ff */
[----:B------:R-:W4:Y:S01]  /*20ac0*/  LDL.LU R29, [R1+0x814] ;  /* 0x00081400011d7983 */ /* 0x000f220000300800 */
[----:B------:R-:W-:Y:S01]  /*20ad0*/  ISETP.LT.AND P1, PT, R26, UR16, !P0 ;  /* 0x000000101a007c0c */ /* 0x000fe2000c721270 */
[----:B------:R-:W0:Y:S02]  /*20ae0*/  LDCU UR7, c[0x0][0x39c] ;  /* 0x00007380ff0777ac */ /* 0x000e240008000800 */
[----:B------:R-:W4:Y:S04]  /*20af0*/  LDL.LU R26, [R1+0x810] ;  /* 0x00081000011a7983 */ /* 0x000f280000300800 */
[----:B-1----:R-:W4:Y:S01]  /*20b00*/  LDL.LU R22, [R1+0x800] ;  /* 0x0008000001167983 */ /* 0x002f220000300800 */
[C---:B-----5:R-:W-:Y:S01]  /*20b10*/  ISETP.LT.AND P6, PT, R2.reuse, UR14, !P0 ;  /* 0x0000000e02007c0c */ /* 0x060fe2000c7c1270 */
[----:B0-----:R-:W-:Y:S01]  /*20b20*/  IMAD R5, R2, R17, RZ ;  /* 0x0000001102057224 */ /* 0x001fe200078e02ff */
[----:B------:R-:W-:-:S04]  /*20b30*/  IADD3 R2, P3, PT, R27, R28, RZ ;  /* 0x0000001c1b027210 */ /* 0x000fc80007f7e0ff */
[----:B------:R-:W-:Y:S02]  /*20b40*/  LEA.HI.X.SX32 R3, R27, R0, 0x1, P3 ;  /* 0x000000001b037211 */ /* 0x000fe400018f0eff */
[C---:B--2---:R-:W-:Y:S01]  /*20b50*/  ISETP.LT.AND P4, PT, R4.reuse, UR15, !P0 ;  /* 0x0000000f04007c0c */ /* 0x044fe2000c781270 */
[----:B------:R-:W-:Y:S01]  /*20b60*/  IMAD R6, R4, R17, RZ ;  /* 0x0000001104067224 */ /* 0x000fe200078e02ff */
[----:B------:R-:W-:-:S04]  /*20b70*/  IADD3 R4, P5, PT, R5, R28, RZ ;  /* 0x0000001c05047210 */ /* 0x000fc80007fbe0ff */
[----:B------:R-:W-:Y:S02]  /*20b80*/  LEA.HI.X.SX32 R5, R5, R0, 0x1, P5 ;  /* 0x0000000005057211 */ /* 0x000fe400028f0eff */
[----:B---3--:R-:W-:-:S05]  /*20b90*/  PRMT R8, R18, 0x7770, RZ ;  /* 0x0000777012087816 */ /* 0x008fca00000000ff */
[----:B------:R-:W-:Y:S04]  /*20ba0*/  @P2 STG.E.U8 desc[UR8][R2.64], R8 ;  /* 0x0000000802002986 */ /* 0x000fe8000c101108 */
[----:B------:R-:W-:Y:S04]  /*20bb0*/  LDS.128 R8, [R11+UR4+0xc00] ;  /* 0x000c00040b087984 */ /* 0x000fe80008000c00 */
[----:B------:R0:W-:Y:S04]  /*20bc0*/  @P6 STG.E.U8 desc[UR8][R4.64], R7 ;  /* 0x0000000704006986 */ /* 0x0001e8000c101108 */
[----:B----4-:R-:W1:Y:S01]  /*20bd0*/  LDS.128 R12, [R23+UR4+0x800] ;  /* 0x00080004170c7984 */ /* 0x010e620008000c00 */
[----:B0-----:R-:W-:-:S02]  /*20be0*/  IADD3 R4, P2, PT, R6, R28, RZ ;  /* 0x0000001c06047210 */ /* 0x001fc40007f5e0ff */
[----:B------:R-:W-:Y:S02]  /*20bf0*/  PRMT R7, R19, 0x7770, RZ ;  /* 0x0000777013077816 */ /* 0x000fe400000000ff */
[----:B------:R-:W-:Y:S01]  /*20c00*/  LEA.HI.X.SX32 R5, R6, R0, 0x1, P2 ;  /* 0x0000000006057211 */ /* 0x000fe200010f0eff */
[CC--:B------:R-:W-:Y:S01]  /*20c10*/  IMAD R3, R25.reuse, R17.reuse, RZ ;  /* 0x0000001119037224 */ /* 0x0c0fe200078e02ff */
[----:B------:R-:W-:Y:S01]  /*20c20*/  ISETP.LT.AND P6, PT, R25, UR5, !P0 ;  /* 0x0000000519007c0c */ /* 0x000fe2000c7c1270 */
[----:B------:R-:W-:-:S03]  /*20c30*/  IMAD R6, R24, R17, RZ ;  /* 0x0000001118067224 */ /* 0x000fc600078e02ff */
[C---:B------:R-:W-:Y:S01]  /*20c40*/  IADD3 R2, P2, PT, R3.reuse, R28, RZ ;  /* 0x0000001c03027210 */ /* 0x040fe20007f5e0ff */
[----:B------:R0:W-:Y:S01]  /*20c50*/  @P4 STG.E.U8 desc[UR8][R4.64], R7 ;  /* 0x0000000704004986 */ /* 0x0001e2000c101108 */
[----:B------:R-:W-:Y:S01]  /*20c60*/  ISETP.LT.AND P3, PT, R24, UR6, !P0 ;  /* 0x0000000618007c0c */ /* 0x000fe2000c761270 */
[----:B------:R-:W2:Y:S01]  /*20c70*/  LDCU UR5, c[0x0][0x39c] ;  /* 0x00007380ff0577ac */ /* 0x000ea20008000800 */
[----:B------:R-:W-:Y:S02]  /*20c80*/  LEA.HI.X.SX32 R3, R3, R0, 0x1, P2 ;  /* 0x0000000003037211 */ /* 0x000fe400010f0eff */
[----:B------:R-:W-:Y:S01]  /*20c90*/  IADD3 R24, P4, PT, R6, R28, RZ ;  /* 0x0000001c06187210 */ /* 0x000fe20007f9e0ff */
[----:B------:R-:W3:Y:S01]  /*20ca0*/  LDCU UR6, c[0x0][0x39c] ;  /* 0x00007380ff0677ac */ /* 0x000ee20008000800 */
[----:B0-----:R-:W-:Y:S02]  /*20cb0*/  PRMT R4, R16, 0x7770, RZ ;  /* 0x0000777010047816 */ /* 0x001fe400000000ff */
[----:B------:R-:W-:-:S03]  /*20cc0*/  LEA.HI.X.SX32 R25, R6, R0, 0x1, P4 ;  /* 0x0000000006197211 */ /* 0x000fc600020f0eff */
[----:B------:R0:W-:Y:S04]  /*20cd0*/  @P6 STG.E.U8 desc[UR8][R2.64], R4 ;  /* 0x0000000402006986 */ /* 0x0001e8000c101108 */
[----:B------:R-:W4:Y:S04]  /*20ce0*/  LDS.128 R4, [R23+UR4+0xc00] ;  /* 0x000c000417047984 */ /* 0x000f280008000c00 */
[----:B-1----:R-:W-:Y:S01]  /*20cf0*/  STL [R1+0xa24], R13 ;  /* 0x000a240d01007387 */ /* 0x002fe20000100800 */
[----:B------:R-:W-:Y:S01]  /*20d00*/  ISETP.LT.AND P2, PT, R26, UR13, !P0 ;  /* 0x0000000d1a007c0c */ /* 0x000fe2000c741270 */
[----:B------:R-:W-:Y:S01]  /*20d10*/  IMAD R27, R17, 0x20, R27 ;  /* 0x00000020111b7824 */ /* 0x000fe200078e021b */
[----:B------:R-:W-:Y:S01]  /*20d20*/  ISETP.LT.AND P5, PT, R29, UR12, !P0 ;  /* 0x0000000c1d007c0c */ /* 0x000fe2000c7a1270 */
[----:B------:R-:W-:Y:S01]  /*20d30*/  STL [R1+0xa20], R14 ;  /* 0x000a200e01007387 */ /* 0x000fe20000100800 */
[C---:B------:R-:W-:Y:S01]  /*20d40*/  IMAD R26, R22.reuse, R17, RZ ;  /* 0x00000011161a7224 */ /* 0x040fe200078e02ff */
[----:B------:R-:W-:Y:S01]  /*20d50*/  ISETP.LT.AND P4, PT, R22, UR7, !P0 ;  /* 0x0000000716007c0c */ /* 0x000fe2000c781270 */
[----:B------:R-:W1:Y:S01]  /*20d60*/  LDCU UR4, c[0x0][0x39c] ;  /* 0x00007380ff0477ac */ /* 0x000e620008000800 */
[----:B------:R-:W-:Y:S01]  /*20d70*/  STL [R1+0xa0c], R15 ;  /* 0x000a0c0f01007387 */ /* 0x000fe20000100800 */
[----:B------:R-:W-:-:S02]  /*20d80*/  PRMT R29, R21, 0x7770, RZ ;  /* 0x00007770151d7816 */ /* 0x000fc400000000ff */
[C---:B0-----:R-:W-:Y:S01]  /*20d90*/  IADD3 R2, P6, PT, R26.reuse, R28, RZ ;  /* 0x0000001c1a027210 */ /* 0x041fe20007fde0ff */
[----:B------:R0:W-:Y:S01]  /*20da0*/  STL.64 [R1+0xa10], R10 ;  /* 0x000a100a01007387 */ /* 0x0001e20000100a00 */
[----:B------:R-:W5:Y:S01]  /*20db0*/  LDCU UR7, c[0x0][0x39c] ;  /* 0x00007380ff0777ac */ /* 0x000f620008000800 */
[----:B------:R-:W1:Y:S02]  /*20dc0*/  LDCU UR12, c[0x0][0x39c] ;  /* 0x00007380ff0c77ac */ /* 0x000e640008000800 */
[----:B0-----:R-:W2:Y:S04]  /*20dd0*/  LDL.LU R11, [R1+0x804] ;  /* 0x00080400010b7983 */ /* 0x001ea80000300800 */
[----:B------:R-:W3:Y:S04]  /*20de0*/  LDL.LU R10, [R1+0x808] ;  /* 0x00080800010a7983 */ /* 0x000ee80000300800 */
[----:B------:R-:W-:Y:S04]  /*20df0*/  STL.64 [R1+0xa18], R20 ;  /* 0x000a181401007387 */ /* 0x000fe80000100a00 */
[----:B----4-:R-:W-:Y:S04]  /*20e00*/  STL.64 [R1+0xa28], R6 ;  /* 0x000a280601007387 */ /* 0x010fe80000100a00 */
[----:B------:R-:W1:Y:S04]  /*20e10*/  LDL.LU R13, [R1+0x818] ;  /* 0x00081800010d7983 */ /* 0x000e680000300800 */
[----:B------:R-:W4:Y:S04]  /*20e20*/  LDL.LU R15, [R1+0x81c] ;  /* 0x00081c00010f7983 */ /* 0x000f280000300800 */
[----:B------:R-:W4:Y:S01]  /*20e30*/  LDL.LU R14, [R1+0x820] ;  /* 0x00082000010e7983 */ /* 0x000f220000300800 */
[----:B------:R-:W-:-:S03]  /*20e40*/  LEA.HI.X.SX32 R3, R26, R0, 0x1, P6 ;  /* 0x000000001a037211 */ /* 0x000fc600030f0eff */
[----:B------:R0:W-:Y:S01]  /*20e50*/  @P3 STG.E.U8 desc[UR8][R24.64], R29 ;  /* 0x0000001d18003986 */ /* 0x0001e2000c101108 */
[----:B------:R-:W-:-:S03]  /*20e60*/  PRMT R26, R12, 0x7770, RZ ;  /* 0x000077700c1a7816 */ /* 0x000fc600000000ff */
[----:B------:R-:W5:Y:S04]  /*20e70*/  LDL.LU R22, [R1+0x824] ;  /* 0x0008240001167983 */ /* 0x000f680000300800 */
[----:B------:R0:W-:Y:S02]  /*20e80*/  @P4 STG.E.U8 desc[UR8][R2.64], R26 ;  /* 0x0000001a02004986 */ /* 0x0001e4000c101108 */
[----:B0-----:R-:W-:Y:S02]  /*20e90*/  PRMT R29, R8, 0x7770, RZ ;  /* 0x00007770081d7816 */ /* 0x001fe400000000ff */
[----:B------:R-:W4:Y:S01]  /*20ea0*/  LDL.LU R23, [R1+0x82c] ;  /* 0x00082c0001177983 */ /* 0x000f220000300800 */
[----:B------:R-:W-:-:S04]  /*20eb0*/  IMAD R26, R17, 0x4, R27 ;  /* 0x00000004111a7824 */ /* 0x000fc800078e021b */
[----:B------:R-:W-:Y:S02]  /*20ec0*/  IMAD R3, R17, 0x4, R26 ;  /* 0x0000000411037824 */ /* 0x000fe400078e021a */
[CC--:B--2---:R-:W-:Y:S01]  /*20ed0*/  IMAD R25, R11.reuse, R17.reuse, RZ ;  /* 0x000000110b197224 */ /* 0x0c4fe200078e02ff */
[----:B------:R-:W-:Y:S01]  /*20ee0*/  ISETP.LT.AND P3, PT, R11, UR5, !P0 ;  /* 0x000000050b007c0c */ /* 0x000fe2000c761270 */
[----:B------:R-:W4:Y:S03]  /*20ef0*/  LDCU UR5, c[0x0][0x39c] ;  /* 0x00007380ff0577ac */ /* 0x000f260008000800 */
[----:B------:R-:W-:Y:S01]  /*20f00*/  IADD3 R24, P6, PT, R25, R28, RZ ;  /* 0x0000001c19187210 */ /* 0x000fe20007fde0ff */
[----:B---3--:R-:W-:-:S03]  /*20f10*/  IMAD R2, R10, R17, RZ ;  /* 0x000000110a027224 */ /* 0x008fc600078e02ff */
[----:B------:R-:W-:Y:S02]  /*20f20*/  LEA.HI.X.SX32 R25, R25, R0, 0x1, P6 ;  /* 0x0000000019197211 */ /* 0x000fe400030f0eff */
[----:B------:R-:W-:-:S03]  /*20f30*/  IADD3 R6, P4, PT, R2, R28, RZ ;  /* 0x0000001c02067210 */ /* 0x000fc60007f9e0ff */
[----:B------:R0:W-:Y:S01]  /*20f40*/  @P3 STG.E.U8 desc[UR8][R24.64], R29 ;  /* 0x0000001d18003986 */ /* 0x0001e2000c101108 */
[C---:B------:R-:W-:Y:S02]  /*20f50*/  IADD3 R20, P3, PT, R27.reuse, R28, RZ ;  /* 0x0000001c1b147210 */ /* 0x040fe40007f7e0ff */
[----:B------:R-:W-:Y:S01]  /*20f60*/  ISETP.LT.AND P6, PT, R10, UR6, !P0 ;  /* 0x000000060a007c0c */ /* 0x000fe2000c7c1270 */
[----:B------:R-:W2:Y:S01]  /*20f70*/  LDCU UR6, c[0x0][0x39c] ;  /* 0x00007380ff0677ac */ /* 0x000ea20008000800 */
[----:B------:R-:W-:Y:S02]  /*20f80*/  LEA.HI.X.SX32 R7, R2, R0, 0x1, P4 ;  /* 0x0000000002077211 */ /* 0x000fe400020f0eff */
[----:B------:R-:W-:Y:S02]  /*20f90*/  IADD3 R10, P4, PT, R26, R28, RZ ;  /* 0x0000001c1a0a7210 */ /* 0x000fe40007f9e0ff */
[----:B------:R-:W-:Y:S01]  /*20fa0*/  LEA.HI.X.SX32 R21, R27, R0, 0x1, P3 ;  /* 0x000000001b157211 */ /* 0x000fe200018f0eff */
[----:B0-----:R-:W-:Y:S01]  /*20fb0*/  IMAD R25, R17, 0x4, R3 ;  /* 0x0000000411197824 */ /* 0x001fe200078e0203 */
[----:B------:R-:W-:-:S02]  /*20fc0*/  IADD3 R2, P3, PT, R3, R28, RZ ;  /* 0x0000001c03027210 */ /* 0x000fc40007f7e0ff */
[----:B------:R-:W-:Y:S01]  /*20fd0*/  LEA.HI.X.SX32 R11, R26, R0, 0x1, P4 ;  /* 0x000000001a0b7211 */ /* 0x000fe200020f0eff */
[----:B------:R-:W-:Y:S01]  /*20fe0*/  IMAD R29, R17, 0x4, R25 ;  /* 0x00000004111d7824 */ /* 0x000fe200078e0219 */
[----:B------:R-:W-:Y:S01]  /*20ff0*/  IADD3 R24, P4, PT, R25, R28, RZ ;  /* 0x0000001c19187210 */ /* 0x000fe20007f9e0ff */
[----:B------:R-:W3:Y:S01]  /*21000*/  LDL.LU R17, [R1+0x828] ;  /* 0x0008280001117983 */ /* 0x000ee20000300800 */
[----:B------:R-:W-:Y:S02]  /*21010*/  LEA.HI.X.SX32 R3, R3, R0, 0x1, P3 ;  /* 0x0000000003037211 */ /* 0x000fe400018f0eff */
[----:B------:R-:W-:Y:S02]  /*21020*/  IADD3 R26, P3, PT, R29, R28, RZ ;  /* 0x0000001c1d1a7210 */ /* 0x000fe40007f7e0ff */
[----:B------:R-:W-:Y:S02]  /*21030*/  LEA.HI.X.SX32 R25, R25, R0, 0x1, P4 ;  /* 0x0000000019197211 */ /* 0x000fe400020f0eff */
[----:B-1----:R-:W-:Y:S01]  /*21040*/  ISETP.LT.AND P4, PT, R13, UR4, !P0 ;  /* 0x000000040d007c0c */ /* 0x002fe2000c781270 */
[----:B------:R-:W3:Y:S01]  /*21050*/  LDCU UR4, c[0x0][0x39c] ;  /* 0x00007380ff0477ac */ /* 0x000ee20008000800 */
[----:B------:R-:W-:-:S02]  /*21060*/  PRMT R13, R4, 0x7770, RZ ;  /* 0x00007770040d7816 */ /* 0x000fc400000000ff */
[----:B------:R-:W-:Y:S02]  /*21070*/  LEA.HI.X.SX32 R27, R29, R0, 0x1, P3 ;  /* 0x000000001d1b7211 */ /* 0x000fe400018f0eff */
[----:B----4-:R-:W-:Y:S01]  /*21080*/  ISETP.LT.AND P3, PT, R15, UR5, !P0 ;  /* 0x000000050f007c0c */ /* 0x010fe2000c761270 */
[----:B------:R0:W-:Y:S01]  /*21090*/  @P6 STG.E.U8 desc[UR8][R6.64], R13 ;  /* 0x0000000d06006986 */ /* 0x0001e2000c101108 */
[----:B------:R-:W-:Y:S01]  /*210a0*/  PRMT R15, R18, 0x7771, RZ ;  /* 0x00007771120f7816 */ /* 0x000fe200000000ff */
[----:B------:R-:W1:Y:S01]  /*210b0*/  LDCU UR5, c[0x0][0x39c] ;  /* 0x00007380ff0577ac */ /* 0x000e620008000800 */
[----:B--2---:R-:W-:-:S03]  /*210c0*/  ISETP.LT.AND P6, PT, R14, UR6, !P0 ;  /* 0x000000060e007c0c */ /* 0x004fc6000c7c1270 */
[----:B------:R2:W-:Y:S04]  /*210d0*/  @P5 STG.E.U8 desc[UR8][R20.64], R15 ;  /* 0x0000000f14005986 */ /* 0x0005e8000c101108 */
[----:B0-----:R-:W4:Y:S01]  /*210e0*/  LDL.LU.64 R6, [R1+0xa28] ;  /* 0x000a280001067983 */ /* 0x001f220000300a00 */
[----:B------:R-:W0:Y:S03]  /*210f0*/  LDCU UR6, c[0x0][0x39c] ;  /* 0x00007380ff0677ac */ /* 0x000e260008000800 */
[----:B------:R-:W3:Y:S04]  /*21100*/  LDL.LU R13, [R1+0xa24] ;  /* 0x000a2400010d7983 */ /* 0x000ee80000300800 */
[----:B------:R-:W3:Y:S04]  /*21110*/  LDL.LU R14, [R1+0xa20] ;  /* 0x000a2000010e7983 */ /* 0x000ee80000300800 */
[----:B--2---:R-:W2:Y:S01]  /*21120*/  LDL.LU.64 R20, [R1+0xa18] ;  /* 0x000a180001147983 */ /* 0x004ea20000300a00 */
[----:B-----5:R-:W-:Y:S01]  /*21130*/  ISETP.LT.AND P5, PT, R22, UR7, !P0 ;  /* 0x0000000716007c0c */ /* 0x020fe2000c7a1270 */
[----:B------:R-:W5:Y:S01]  /*21140*/  LDCU UR7, c[0x0][0x39c] ;  /* 0x00007380ff0777ac */ /* 0x000f620008000800 */
[----:B------:R-:W-:-:S02]  /*21150*/  PRMT R22, R19, 0x7771, RZ ;  /* 0x0000777113167816 */ /* 0x000fc400000000ff */
[----:B--2---:R-:W-:-:S05]  /*21160*/  PRMT R15, R20, 0x7771, RZ ;  /* 0x00007771140f7816 */ /* 0x004fca00000000ff */
[----:B------:R2:W-:Y:S04]  /*21170*/  @P2 STG.E.U8 desc[UR8][R10.64], R15 ;  /* 0x0000000f0a002986 */ /* 0x0005e8000c101108 */
[----:B------:R0:W-:Y:S01]  /*21180*/  @P4 STG.E.U8 desc[UR8][R2.64], R22 ;  /* 0x0000001602004986 */ /* 0x0001e2000c101108 */
[----:B---3--:R-:W-:Y:S01]  /*21190*/  ISETP.LT.AND P4, PT, R17, UR4, !P0 ;  /* 0x0000000411007c0c */ /* 0x008fe2000c781270 */
[----:B------:R-:W3:Y:S01]  /*211a0*/  LDCU UR4, c[0x0][0x39c] ;  /* 0x00007380ff0477ac */ /* 0x000ee20008000800 */
[----:B------:R-:W-:Y:S02]  /*211b0*/  PRMT R17, R21, 0x7771, RZ ;  /* 0x0000777115117816 */ /* 0x000fe400000000ff */
[----:B------:R-:W-:Y:S01]  /*211c0*/  ISETP.LT.AND P2, PT, R23, UR12, !P0 ;  /* 0x0000000c17007c0c */ /* 0x000fe2000c741270 */
[----:B--2---:R-:W2:Y:S01]  /*211d0*/  LDL.LU.64 R10, [R1+0xa10] ;  /* 0x000a1000010a7983 */ /* 0x004ea20000300a00 */
[----:B0-----:R-:W-:-:S03]  /*211e0*/  PRMT R3, R16, 0x7771, RZ ;  /* 0x0000777110037816 */ /* 0x001fc600000000ff */
[----:B------:R-:W2:Y:S01]  /*211f0*/  LDL.LU R15, [R1+0xa0c] ;  /* 0x000a0c00010f7983 */ /* 0x000ea20000300800 */
[----:B------:R-:W0:Y:S03]  /*21200*/  LDC R2, c[0x0][0x3b8] ;  /* 0x0000ee00ff027b82 */ /* 0x000e260000000800 */
[----:B------:R-:W2:Y:S04]  /*21210*/  LDL.LU R23, [R1+0xa08] ;  /* 0x000a080001177983 */ /* 0x000ea80000300800 */
[----:B------:R-:W-:Y:S04]  /*21220*/  @P3 STG.E.U8 desc[UR8][R24.64], R3 ;  /* 0x0000000318003986 */ /* 0x000fe8000c101108 */
[----:B------:R-:W2:Y:S04]  /*21230*/  LDL.LU R22, [R1+0xa04] ;  /* 0x000a040001167983 */ /* 0x000ea80000300800 */
[----:B------:R1:W-:Y:S04]  /*21240*/  @P6 STG.E.U8 desc[UR8][R26.64], R17 ;  /* 0x000000111a006986 */ /* 0x0003e8000c101108 */
[----:B-1----:R-:W2:Y:S04]  /*21250*/  LDL.LU R17, [R1+0xa00] ;  /* 0x000a000001117983 */ /* 0x002ea80000300800 */
[----:B------:R-:W2:Y:S01]  /*21260*/  LDL.LU R27, [R1+0x830] ;  /* 0x00083000011b7983 */ /* 0x000ea20000300800 */
[----:B0-----:R-:W-:-:S02]  /*21270*/  IMAD R2, R2, 0x4, R29 ;  /* 0x0000000402027824 */ /* 0x001fc400078e021d */
[----:B------:R-:W0:Y:S03]  /*21280*/  LDC R29, c[0x0][0x3b8] ;  /* 0x0000ee00ff1d7b82 */ /* 0x000e260000000800 */
[----:B------:R-:W-:-:S04]  /*21290*/  IADD3 R24, P6, PT, R2, R28, RZ ;  /* 0x0000001c02187210 */ /* 0x000fc80007fde0ff */
[----:B------:R-:W-:Y:S01]  /*212a0*/  LEA.HI.X.SX32 R25, R2, R0, 0x1, P6 ;  /* 0x0000000002197211 */ /* 0x000fe200030f0eff */
[----:B0-----:R-:W-:Y:S01]  /*212b0*/  IMAD R3, R29, 0x4, R2 ;  /* 0x000000041d037824 */ /* 0x001fe200078e0202 */
[----:B--2---:R-:W-:-:S03]  /*212c0*/  ISETP.LT.AND P3, PT, R27, UR5, !P0 ;  /* 0x000000051b007c0c */ /* 0x004fc6000c761270 */
[----:B------:R-:W-:Y:S01]  /*212d0*/  IMAD R26, R29, 0x4, R3 ;  /* 0x000000041d1a7824 */ /* 0x000fe200078e0203 */
[----:B------:R-:W-:Y:S01]  /*212e0*/  PRMT R27, R12, 0x7771, RZ ;  /* 0x000077710c1b7816 */ /* 0x000fe200000000ff */
[----:B------:R-:W0:Y:S04]  /*212f0*/  LDCU UR5, c[0x0][0x39c] ;  /* 0x00007380ff0577ac */ /* 0x000e280008000800 */
[----:B------:R1:W-:Y:S04]  /*21300*/  @P5 STG.E.U8 desc[UR8][R24.64], R27 ;  /* 0x0000001b18005986 */ /* 0x0003e8000c101108 */
[----:B-1----:R-:W0:Y:S04]  /*21310*/  LDL.LU R27, [R1+0x83c] ;  /* 0x00083c00011b7983 */ /* 0x002e280000300800 */
[----:B------:R-:W3:Y:S01]  /*21320*/  LDL.LU R25, [R1+0x834] ;  /* 0x0008340001197983 */ /* 0x000ee20000300800 */
[----:B------:R-:W-:-:S02]  /*21330*/  IADD3 R2, P6, PT, R3, R28, RZ ;  /* 0x0000001c03027210 */ /* 0x000fc40007fde0ff */
[----:B------:R-:W-:Y:S02]  /*21340*/  PRMT R29, R8, 0x7771, RZ ;  /* 0x00007771081d7816 */ /* 0x000fe400000000ff */
[----:B------:R-:W-:-:S05]  /*21350*/  LEA.HI.X.SX32 R3, R3, R0, 0x1, P6 ;  /* 0x0000000003037211 */ /* 0x000fca00030f0eff */
[----:B------:R1:W-:Y:S02]  /*21360*/  @P2 STG.E.U8 desc[UR8][R2.64], R29 ;  /* 0x0000001d02002986 */ /* 0x0003e4000c101108 */
[----:B-1----:R-:W1:Y:S01]  /*21370*/  LDC R29, c[0x0][0x3b8] ;  /* 0x0000ee00ff1d7b82 */ /* 0x002e620000000800 */
[C---:B------:R-:W-:Y:S01]  /*21380*/  IADD3 R24, P6, PT, R26.reuse, R28, RZ ;  /* 0x0000001c1a187210 */ /* 0x040fe20007fde0ff */
[----:B-1----:R-:W-:Y:S01]  /*21390*/  IMAD R2, R29, 0x4, R26 ;  /* 0x000000041d027824 */ /* 0x002fe200078e021a */
[----:B---3--:R-:W-:Y:S01]  /*213a0*/  ISETP.LT.AND P5, PT, R25, UR4, !P0 ;  /* 0x0000000419007c0c */ /* 0x008fe2000c7a1270 */
[----:B------:R-:W1:Y:S01]  /*213b0*/  LDCU UR4, c[0x0][0x39c] ;  /* 0x00007380ff0477ac */ /* 0x000e620008000800 */
[----:B------:R-:W-:Y:S02]  /*213c0*/  LEA.HI.X.SX32 R25, R26, R0, 0x1, P6 ;  /* 0x000000001a197211 */ /* 0x000fe400030f0eff */
[----:B------:R-:W2:Y:S01]  /*213d0*/  LDL.LU R26, [R1+0x838] ;  /* 0x00083800011a7983 */ /* 0x000ea20000300800 */
[----:B------:R-:W-:-:S05]  /*213e0*/  PRMT R3, R4, 0x7771, RZ ;  /* 0x0000777104037816 */ /* 0x000fca00000000ff */
[----:B------:R3:W-:Y:S01]  /*213f0*/  @P4 STG.E.U8 desc[UR8][R24.64], R3 ;  /* 0x0000000318004986 */ /* 0x0007e2000c101108 */
[----:B0-----:R-:W-:Y:S01]  /*21400*/  ISETP.LT.AND P4, PT, R27, UR5, !P0 ;  /* 0x000000051b007c0c */ /* 0x001fe2000c781270 */
[----:B------:R-:W0:Y:S01]  /*21410*/  LDCU UR5, c[0x0][0x39c] ;  /* 0x00007380ff0577ac */ /* 0x000e220008000800 */
[----:B------:R-:W-:Y:S02]  /*21420*/  PRMT R27, R18, 0x7772, RZ ;  /* 0x00007772121b7816 */ /* 0x000fe400000000ff */
[----:B---3--:R-:W-:Y:S01]  /*21430*/  IADD3 R24, P6, PT, R2, R28, RZ ;  /* 0x0000001c02187210 */ /* 0x008fe20007fde0ff */
[----:B------:R-:W-:-:S03]  /*21440*/  IMAD R3, R29, 0x4, R2 ;  /* 0x000000041d037824 */ /* 0x000fc600078e0202 */
[----:B------:R-:W-:Y:S02]  /*21450*/  LEA.HI.X.SX32 R25, R2, R0, 0x1, P6 ;  /* 0x0000000002197211 */ /* 0x000fe400030f0eff */
[----:B------:R-:W-:-:S03]  /*21460*/  IADD3 R2, P6, PT, R3, R28, RZ ;  /* 0x0000001c03027210 */ /* 0x000fc60007fde0ff */
[----:B------:R3:W-:Y:S04]  /*21470*/  @P3 STG.E.U8 desc[UR8][R24.64], R27 ;  /* 0x0000001b18003986 */ /* 0x0007e8000c101108 */
[----:B---3--:R-:W0:Y:S04]  /*21480*/  LDL.LU R27, [R1+0x848] ;  /* 0x00084800011b7983 */ /* 0x008e280000300800 */
[----:B------:R-:W1:Y:S01]  /*21490*/  LDL.LU R25, [R1+0x840] ;  /* 0x0008400001197983 */ /* 0x000e620000300800 */
[----:B--2---:R-:W-:Y:S01]  /*214a0*/  ISETP.LT.AND P2, PT, R26, UR6, !P0 ;  /* 0x000000061a007c0c */ /* 0x004fe2000c741270 */
[----:B------:R-:W-:Y:S01]  /*214b0*/  IMAD R26, R29, 0x4, R3 ;  /* 0x000000041d1a7824 */ /* 0x000fe200078e0203 */
[----:B------:R-:W-:Y:S01]  /*214c0*/  LEA.HI.X.SX32 R3, R3, R0, 0x1, P6 ;  /* 0x0000000003037211 */ /* 0x000fe200030f0eff */
[----:B------:R-:W2:Y:S01]  /*214d0*/  LDCU UR6, c[0x0][0x39c] ;  /* 0x00007380ff0677ac */ /* 0x000ea20008000800 */
[----:B------:R-:W-:-:S05]  /*214e0*/  PRMT R29, R20, 0x7772, RZ ;  /* 0x00007772141d7816 */ /* 0x000fca00000000ff */
[----:B------:R3:W-:Y:S04]  /*214f0*/  @P5 STG.E.U8 desc[UR8][R2.64], R29 ;  /* 0x0000001d02005986 */ /* 0x0007e8000c101108 */
[----:B---3--:R-:W2:Y:S01]  /*21500*/  LDL.LU R2, [R1+0x844] ;  /* 0x0008440001027983 */ /* 0x008ea20000300800 */
[----:B------:R-:W3:Y:S01]  /*21510*/  LDC R29, c[0x0][0x3b8] ;  /* 0x0000ee00ff1d7b82 */ /* 0x000ee20000000800 */
[C---:B------:R-:W-:Y:S02]  /*21520*/  IADD3 R24, P6, PT, R26.reuse, R28, RZ ;  /* 0x0000001c1a187210 */ /* 0x040fe40007fde0ff */
[----:B------:R-:W-:Y:S02]  /*21530*/  PRMT R3, R19, 0x7772, RZ ;  /* 0x0000777213037816 */ /* 0x000fe400000000ff */
[----:B-1----:R-:W-:Y:S01]  /*21540*/  ISETP.LT.AND P3, PT, R25, UR4, !P0 ;  /* 0x0000000419007c0c */ /* 0x002fe2000c761270 */
[----:B------:R-:W1:Y:S01]  /*21550*/  LDCU UR4, c[0x0][0x39c] ;  /* 0x00007380ff0477ac */ /* 0x000e620008000800 */
[----:B------:R-:W-:-:S05]  /*21560*/  LEA.HI.X.SX32 R25, R26, R0, 0x1, P6 ;  /* 0x000000001a197211 */ /* 0x000fca00030f0eff */
[----:B------:R1:W-:Y:S01]  /*21570*/  @P2 STG.E.U8 desc[UR8][R24.64], R3 ;  /* 0x0000000318002986 */ /* 0x0003e2000c101108 */
[----:B0-----:R-:W-:Y:S01]  /*21580*/  ISETP.LT.AND P2, PT, R27, UR5, !P0 ;  /* 0x000000051b007c0c */ /* 0x001fe2000c741270 */
[----:B------:R-:W0:Y:S01]  /*21590*/  LDCU UR5, c[0x0][0x39c] ;  /* 0x00007380ff0577ac */ /* 0x000e220008000800 */
[----:B------:R-:W-:Y:S02]  /*215a0*/  PRMT R27, R16, 0x7772, RZ ;  /* 0x00007772101b7816 */ /* 0x000fe400000000ff */
[----:B--2---:R-:W-:Y:S01]  /*215b0*/  ISETP.LT.AND P5, PT, R2, UR6, !P0 ;  /* 0x0000000602007c0c */ /* 0x004fe2000c7a1270 */
[----:B---3--:R-:W-:Y:S01]  /*215c0*/  IMAD R2, R29, 0x4, R26 ;  /* 0x000000041d027824 */ /* 0x008fe200078e021a */
[----:B------:R-:W2:Y:S04]  /*215d0*/  LDCU UR6, c[0x0][0x39c] ;  /* 0x00007380ff0677ac */ /* 0x000ea80008000800 */
[----:B-1----:R-:W-:-:S04]  /*215e0*/  IADD3 R24, P6, PT, R2, R28, RZ ;  /* 0x0000001c02187210 */ /* 0x002fc80007fde0ff */
[----:B------:R-:W-:-:S05]  /*215f0*/  LEA.HI.X.SX32 R25, R2, R0, 0x1, P6 ;  /* 0x0000000002197211 */ /* 0x000fca00030f0eff */
[----:B------:R1:W-:Y:S04]  /*21600*/  @P4 STG.E.U8 desc[UR8][R24.64], R27 ;  /* 0x0000001b18004986 */ /* 0x0003e8000c101108 */
[----:B-1----:R-:W0:Y:S04]  /*21610*/  LDL.LU R27, [R1+0x854] ;  /* 0x00085400011b7983 */ /* 0x002e280000300800 */
[----:B------:R-:W3:Y:S01]  /*21620*/  LDL.LU R25, [R1+0x84c] ;  /* 0x00084c0001197983 */ /* 0x000ee20000300800 */
[----:B------:R-:W-:-:S05]  /*21630*/  IMAD R3, R29, 0x4, R2 ;  /* 0x000000041d037824 */ /* 0x000fca00078e0202 */
[----:B------:R-:W-:Y:S01]  /*21640*/  IADD3 R2, P6, PT, R3, R28, RZ ;  /* 0x0000001c03027210 */ /* 0x000fe20007fde0ff */
[----:B------:R-:W-:Y:S01]  /*21650*/  IMAD R26, R29, 0x4, R3 ;  /* 0x000000041d1a7824 */ /* 0x000fe200078e0203 */
[----:B------:R-:W-:Y:S02]  /*21660*/  PRMT R29, R21, 0x7772, RZ ;  /* 0x00007772151d7816 */ /* 0x000fe400000000ff */
[----:B------:R-:W-:-:S05]  /*21670*/  LEA.HI.X.SX32 R3, R3, R0, 0x1, P6 ;  /* 0x0000000003037211 */ /* 0x000fca00030f0eff */
[----:B------:R1:W-:Y:S04]  /*21680*/  @P3 STG.E.U8 desc[UR8][R2.64], R29 ;  /* 0x0000001d02003986 */ /* 0x0003e8000c101108 */
[----:B-1----:R-:W2:Y:S01]  /*21690*/  LDL.LU R29, [R1+0x850] ;  /* 0x00085000011d7983 */ /* 0x002ea20000300800 */
[----:B------:R-:W1:Y:S01]  /*216a0*/  LDC R2, c[0x0][0x3b8] ;  /* 0x0000ee00ff027b82 */ /* 0x000e620000000800 */
[----:B------:R-:W-:Y:S02]  /*216b0*/  IADD3 R24, P6, PT, R26, R28, RZ ;  /* 0x0000001c1a187210 */ /* 0x000fe40007fde0ff */
[----:B------:R-:W-:Y:S01]  /*216c0*/  PRMT R3, R12, 0x7772, RZ ;  /* 0x000077720c037816 */ /* 0x000fe200000000ff */
[----:B-1----:R-:W-:Y:S01]  /*216d0*/  IMAD R2, R2, 0x4, R26 ;  /* 0x0000000402027824 */ /* 0x002fe200078e021a */
[----:B---3--:R-:W-:Y:S01]  /*216e0*/  ISETP.LT.AND P4, PT, R25, UR4, !P0 ;  /* 0x0000000419007c0c */ /* 0x008fe2000c781270 */
[----:B------:R-:W1:Y:S01]  /*216f0*/  LDCU UR4, c[0x0][0x39c] ;  /* 0x00007380ff0477ac */ /* 0x000e620008000800 */
[----:B------:R-:W-:-:S02]  /*21700*/  LEA.HI.X.SX32 R25, R26, R0, 0x1, P6 ;  /* 0x000000001a197211 */ /* 0x000fc400030f0eff */
[----:B------:R-:W3:Y:S03]  /*21710*/  LDC R26, c[0x0][0x3b8] ;  /* 0x0000ee00ff1a7b82 */ /* 0x000ee60000000800 */
[----:B------:R1:W-:Y:S01]  /*21720*/  @P5 STG.E.U8 desc[UR8][R24.64], R3 ;  /* 0x0000000318005986 */ /* 0x0003e2000c101108 */
[----:B0-----:R-:W-:Y:S01]  /*21730*/  ISETP.LT.AND P5, PT, R27, UR5, !P0 ;  /* 0x000000051b007c0c */ /* 0x001fe2000c7a1270 */
[----:B------:R-:W0:Y:S01]  /*21740*/  LDCU UR5, c[0x0][0x39c] ;  /* 0x00007380ff0577ac */ /* 0x000e220008000800 */
[----:B------:R-:W-:Y:S02]  /*21750*/  PRMT R27, R8, 0x7772, RZ ;  /* 0x00007772081b7816 */ /* 0x000fe400000000ff */
[----:B-1----:R-:W-:-:S04]  /*21760*/  IADD3 R24, P6, PT, R2, R28, RZ ;  /* 0x0000001c02187210 */ /* 0x002fc80007fde0ff */
[----:B------:R-:W-:-:S05]  /*21770*/  LEA.HI.X.SX32 R25, R2, R0, 0x1, P6 ;  /* 0x0000000002197211 */ /* 0x000fca00030f0eff */
[----:B------:R1:W-:Y:S04]  /*21780*/  @P2 STG.E.U8 desc[UR8][R24.64], R27 ;  /* 0x0000001b18002986 */ /* 0x0003e8000c101108 */
[----:B-1----:R-:W0:Y:S04]  /*21790*/  LDL.LU R27, [R1+0x860] ;  /* 0x00086000011b7983 */ /* 0x002e280000300800 */
[----:B------:R-:W4:Y:S01]  /*217a0*/  LDL.LU R25, [R1+0x858] ;  /* 0x0008580001197983 */ /* 0x000f220000300800 */
[C---:B---3--:R-:W-:Y:S01]  /*217b0*/  IMAD R3, R26.reuse, 0x4, R2 ;  /* 0x000000041a037824 */ /* 0x048fe200078e0202 */
[----:B--2---:R-:W-:Y:S01]  /*217c0*/  ISETP.LT.AND P3, PT, R29, UR6, !P0 ;  /* 0x000000061d007c0c */ /* 0x004fe2000c761270 */
[----:B------:R-:W1:Y:S03]  /*217d0*/  LDCU UR6, c[0x0][0x39c] ;  /* 0x00007380ff0677ac */ /* 0x000e660008000800 */
[----:B------:R-:W-:Y:S01]  /*217e0*/  IADD3 R2, P6, PT, R3, R28, RZ ;  /* 0x0000001c03027210 */ /* 0x000fe20007fde0ff */
[----:B------:R-:W-:Y:S01]  /*217f0*/  IMAD R26, R26, 0x4, R3 ;  /* 0x000000041a1a7824 */ /* 0x000fe200078e0203 */
[----:B------:R-:W-:-:S02]  /*21800*/  PRMT R29, R4, 0x7772, RZ ;  /* 0x00007772041d7816 */ /* 0x000fc400000000ff */
[----:B------:R-:W-:-:S05]  /*21810*/  LEA.HI.X.SX32 R3, R3, R0, 0x1, P6 ;  /* 0x0000000003037211 */ /* 0x000fca00030f0eff */
[----:B------:R2:W-:Y:S04]  /*21820*/  @P4 STG.E.U8 desc[UR8][R2.64], R29 ;  /* 0x0000001d02004986 */ /* 0x0005e8000c101108 */
[----:B--2---:R-:W1:Y:S01]  /*21830*/  LDL.LU R29, [R1+0x85c] ;  /* 0x00085c00011d7983 */ /* 0x004e620000300800 */
[----:B------:R-:W2:Y:S01]  /*21840*/  LDC R2, c[0x0][0x3b8] ;  /* 0x0000ee00ff027b82 */ /* 0x000ea20000000800 */
[----:B------:R-:W-:Y:S02]  /*21850*/  IADD3 R24, P6, PT, R26, R28, RZ ;  /* 0x0000001c1a187210 */ /* 0x000fe40007fde0ff */
[----:B------:R-:W-:Y:S02]  /*21860*/  PRMT R3, R18, 0x7773, RZ ;  /* 0x0000777312037816 */ /* 0x000fe400000000ff */
[----:B------:R-:W3:Y:S01]  /*21870*/  LDL.LU R18, [R1+0x9fc] ;  /* 0x0009fc0001127983 */ /* 0x000ee20000300800 */
[----:B--2---:R-:W-:Y:S01]  /*21880*/  IMAD R2, R2, 0x4, R26 ;  /* 0x0000000402027824 */ /* 0x004fe200078e021a */
[----:B----4-:R-:W-:Y:S01]  /*21890*/  ISETP.LT.AND P2, PT, R25, UR4, !P0 ;  /* 0x0000000419007c0c */ /* 0x010fe2000c741270 */
[----:B------:R-:W2:Y:S01]  /*218a0*/  LDCU UR4, c[0x0][0x39c] ;  /* 0x00007380ff0477ac */ /* 0x000ea20008000800 */
[----:B------:R-:W-:-:S02]  /*218b0*/  LEA.HI.X.SX32 R25, R26, R0, 0x1, P6 ;  /* 0x000000001a197211 */ /* 0x000fc400030f0eff */
[----:B------:R-:W4:Y:S03]  /*218c0*/  LDC R26, c[0x0][0x3b8] ;  /* 0x0000ee00ff1a7b82 */ /* 0x000f260000000800 */
[----:B------:R2:W-:Y:S01]  /*218d0*/  @P3 STG.E.U8 desc[UR8][R24.64], R3 ;  /* 0x0000000318003986 */ /* 0x0005e2000c101108 */
[----:B0-----:R-:W-:Y:S01]  /*218e0*/  ISETP.LT.AND P3, PT, R27, UR5, !P0 ;  /* 0x000000051b007c0c */ /* 0x001fe2000c761270 */
[----:B------:R-:W0:Y:S01]  /*218f0*/  LDCU UR5, c[0x0][0x39c] ;  /* 0x00007380ff0577ac */ /* 0x000e220008000800 */
[----:B------:R-:W-:Y:S02]  /*21900*/  PRMT R27, R19, 0x7773, RZ ;  /* 0x00007773131b7816 */ /* 0x000fe400000000ff */
[----:B--2---:R-:W-:-:S04]  /*21910*/  IADD3 R24, P6, PT, R2, R28, RZ ;  /* 0x0000001c02187210 */ /* 0x004fc80007fde0ff */
[----:B------:R-:W-:Y:S01]  /*21920*/  LEA.HI.X.SX32 R25, R2, R0, 0x1, P6 ;  /* 0x0000000002197211 */ /* 0x000fe200030f0eff */
[----:B----4-:R-:W-:Y:S01]  /*21930*/  IMAD R3, R26, 0x4, R2 ;  /* 0x000000041a037824 */ /* 0x010fe200078e0202 */
[----:B------:R-:W-:Y:S02]  /*21940*/  PRMT R26, R20, 0x7773, RZ ;  /* 0x00007773141a7816 */ /* 0x000fe400000000ff */
[----:B-1----:R-:W-:Y:S01]  /*21950*/  ISETP.LT.AND P4, PT, R29, UR6, !P0 ;  /* 0x000000061d007c0c */ /* 0x002fe2000c781270 */
[----:B------:R-:W1:Y:S01]  /*21960*/  LDC R20, c[0x0][0x3b8] ;  /* 0x0000ee00ff147b82 */ /* 0x000e620000000800 */
[----:B------:R-:W2:Y:S01]  /*21970*/  LDL.LU R29, [R1+0x868] ;  /* 0x00086800011d7983 */ /* 0x000ea20000300800 */
[----:B------:R-:W2:Y:S03]  /*21980*/  LDCU UR6, c[0x0][0x39c] ;  /* 0x00007380ff0677ac */ /* 0x000ea60008000800 */
[----:B------:R-:W4:Y:S04]  /*21990*/  LDL.LU R19, [R1+0x9f8] ;  /* 0x0009f80001137983 */ /* 0x000f280000300800 */
[----:B------:R0:W-:Y:S04]  /*219a0*/  @P5 STG.E.U8 desc[UR8][R24.64], R26 ;  /* 0x0000001a18005986 */ /* 0x0001e8000c101108 */
[----:B0-----:R-:W2:Y:S01]  /*219b0*/  LDL.LU R26, [R1+0x864] ;  /* 0x00086400011a7983 */ /* 0x001ea20000300800 */
[----:B------:R-:W-:Y:S01]  /*219c0*/  IADD3 R2, P6, PT, R3, R28, RZ ;  /* 0x0000001c03027210 */ /* 0x000fe20007fde0ff */
[----:B-1----:R-:W-:-:S03]  /*219d0*/  IMAD R20, R20, 0x4, R3 ;  /* 0x0000000414147824 */ /* 0x002fc600078e0203 */
[----:B------:R-:W-:Y:S02]  /*219e0*/  LEA.HI.X.SX32 R3, R3, R0, 0x1, P6 ;  /* 0x0000000003037211 */ /* 0x000fe400030f0eff */
[----:B------:R-:W-:-:S03]  /*219f0*/  IADD3 R24, P6, PT, R20, R28, RZ ;  /* 0x0000001c14187210 */ /* 0x000fc60007fde0ff */
[----:B------:R0:W-:Y:S01]  /*21a00*/  @P2 STG.E.U8 desc[UR8][R2.64], R27 ;  /* 0x0000001b02002986 */ /* 0x0001e2000c101108 */
[----:B------:R-:W-:Y:S02]  /*21a10*/  LEA.HI.X.SX32 R25, R20, R0, 0x1, P6 ;  /* 0x0000000014197211 */ /* 0x000fe400030f0eff */
[----:B--2---:R-:W-:Y:S01]  /*21a20*/  ISETP.LT.AND P5, PT, R26, UR4, !P0 ;  /* 0x000000041a007c0c */ /* 0x004fe2000c7a1270 */
[----:B------:R-:W1:Y:S01]  /*21a30*/  LDCU UR4, c[0x0][0x39c] ;  /* 0x00007380ff0477ac */ /* 0x000e620008000800 */
[----:B------:R-:W2:Y:S01]  /*21a40*/  LDC R26, c[0x0][0x3b8] ;  /* 0x0000ee00ff1a7b82 */ /* 0x000ea20000000800 */
[----:B------:R-:W-:Y:S02]  /*21a50*/  ISETP.LT.AND P2, PT, R29, UR6, !P0 ;  /* 0x000000061d007c0c */ /* 0x000fe4000c741270 */
[----:B------:R-:W1:Y:S01]  /*21a60*/  LDL.LU R29, [R1+0x870] ;  /* 0x00087000011d7983 */ /* 0x000e620000300800 */
[----:B------:R-:W-:Y:S01]  /*21a70*/  PRMT R16, R16, 0x7773, RZ ;  /* 0x0000777310107816 */ /* 0x000fe200000000ff */
[----:B------:R-:W1:Y:S02]  /*21a80*/  LDCU UR6, c[0x0][0x39c] ;  /* 0x00007380ff0677ac */ /* 0x000e640008000800 */
[----:B0-----:R-:W1:Y:S01]  /*21a90*/  LDL.LU R27, [R1+0x874] ;  /* 0x00087400011b7983 */ /* 0x001e620000300800 */
[----:B--2---:R-:W-:-:S03]  /*21aa0*/  IMAD R2, R26, 0x4, R20 ;  /* 0x000000041a027824 */ /* 0x004fc600078e0214 */
[----:B------:R-:W2:Y:S01]  /*21ab0*/  LDL.LU R20, [R1+0x86c] ;  /* 0x00086c0001147983 */ /* 0x000ea20000300800 */
[----:B------:R-:W-:-:S03]  /*21ac0*/  IMAD R3, R26, 0x4, R2 ;  /* 0x000000041a037824 */ /* 0x000fc600078e0202 */
[----:B------:R0:W-:Y:S02]  /*21ad0*/  @P4 STG.E.U8 desc[UR8][R24.64], R16 ;  /* 0x0000001018004986 */ /* 0x0001e4000c101108 */
[----:B0-----:R-:W-:-:S04]  /*21ae0*/  IADD3 R24, P6, PT, R2, R28, RZ ;  /* 0x0000001c02187210 */ /* 0x001fc80007fde0ff */
[----:B------:R-:W-:Y:S02]  /*21af0*/  LEA.HI.X.SX32 R25, R2, R0, 0x1, P6 ;  /* 0x0000000002197211 */ /* 0x000fe400030f0eff */
[----:B------:R-:W-:Y:S02]  /*21b00*/  IADD3 R2, P6, PT, R3, R28, RZ ;  /* 0x0000001c03027210 */ /* 0x000fe40007fde0ff */
[----:B------:R-:W-:Y:S02]  /*21b10*/  PRMT R16, R21, 0x7773, RZ ;  /* 0x0000777315107816 */ /* 0x000fe400000000ff */
[----:B------:R-:W3:Y:S04]  /*21b20*/  LDL.LU R21, [R1+0x9f4] ;  /* 0x0009f40001157983 */ /* 0x000ee80000300800 */
[----:B------:R0:W-:Y:S04]  /*21b30*/  @P3 STG.E.U8 desc[UR8][R24.64], R16 ;  /* 0x0000001018003986 */ /* 0x0001e8000c101108 */
[----:B0-----:R-:W3:Y:S01]  /*21b40*/  LDL.LU R16, [R1+0x44] ;  /* 0x0000440001107983 */ /* 0x001ee20000300800 */
[----:B------:R-:W-:-:S02]  /*21b50*/  PRMT R8, R8, 0x7773, RZ ;  /* 0x0000777308087816 */ /* 0x000fc400000000ff */
[----:B--2---:R-:W-:Y:S01]  /*21b60*/  ISETP.LT.AND P4, PT, R20, UR5, !P0 ;  /* 0x0000000514007c0c */ /* 0x004fe2000c781270 */
[----:B------:R-:W0:Y:S01]  /*21b70*/  LDCU UR5, c[0x0][0x39c] ;  /* 0x00007380ff0577ac */ /* 0x000e220008000800 */
[----:B------:R-:W-:Y:S01]  /*21b80*/  PRMT R20, R12, 0x7773, RZ ;  /* 0x000077730c147816 */ /* 0x000fe200000000ff */
[----:B------:R-:W-:Y:S01]  /*21b90*/  IMAD R12, R26, 0x4, R3 ;  /* 0x000000041a0c7824 */ /* 0x000fe200078e0203 */
[----:B------:R-:W-:-:S05]  /*21ba0*/  LEA.HI.X.SX32 R3, R3, R0, 0x1, P6 ;  /* 0x0000000003037211 */ /* 0x000fca00030f0eff */
[----:B------:R2:W-:Y:S01]  /*21bb0*/  @P5 STG.E.U8 desc[UR8][R2.64], R20 ;  /* 0x0000001402005986 */ /* 0x0005e2000c101108 */
[----:B-1----:R-:W-:Y:S01]  /*21bc0*/  ISETP.LT.AND P5, PT, R27, UR6, !P0 ;  /* 0x000000061b007c0c */ /* 0x002fe2000c7a1270 */
[----:B------:R-:W1:Y:S02]  /*21bd0*/  LDCU UR6, c[0x0][0x39c] ;  /* 0x00007380ff0677ac */ /* 0x000e640008000800 */
[----:B------:R-:W3:Y:S01]  /*21be0*/  LDL.LU R27, [R1+0x87c] ;  /* 0x00087c00011b7983 */ /* 0x000ee20000300800 */
[C---:B------:R-:W-:Y:S02]  /*21bf0*/  IADD3 R24, P6, PT, R12.reuse, R28, RZ ;  /* 0x0000001c0c187210 */ /* 0x040fe40007fde0ff */
[----:B------:R-:W-:Y:S01]  /*21c00*/  ISETP.LT.AND P3, PT, R29, UR4, !P0 ;  /* 0x000000041d007c0c */ /* 0x000fe2000c761270 */
[----:B------:R-:W3:Y:S01]  /*21c10*/  LDCU UR4, c[0x0][0x39c] ;  /* 0x00007380ff0477ac */ /* 0x000ee20008000800 */
[----:B------:R-:W-:Y:S01]  /*21c20*/  LEA.HI.X.SX32 R25, R12, R0, 0x1, P6 ;  /* 0x000000000c197211 */ /* 0x000fe200030f0eff */
[----:B--2---:R-:W1:Y:S01]  /*21c30*/  LDL.LU R20, [R1+0x880] ;  /* 0x0008800001147983 */ /* 0x004e620000300800 */
[----:B------:R-:W-:-:S03]  /*21c40*/  IMAD R2, R26, 0x4, R12 ;  /* 0x000000041a027824 */ /* 0x000fc600078e020c */
[----:B------:R-:W2:Y:S04]  /*21c50*/  LDL.LU R29, [R1+0x34] ;  /* 0x00003400011d7983 */ /* 0x000ea80000300800 */
[----:B------:R-:W0:Y:S04]  /*21c60*/  LDL.LU R12, [R1+0x878] ;  /* 0x00087800010c7983 */ /* 0x000e280000300800 */
[----:B------:R4:W-:Y:S02]  /*21c70*/  @P2 STG.E.U8 desc[UR8][R24.64], R8 ;  /* 0x0000000818002986 */ /* 0x0009e4000c101108 */
[----:B----4-:R-:W-:-:S02]  /*21c80*/  IADD3 R24, P6, PT, R2, R28, RZ ;  /* 0x0000001c02187210 */ /* 0x010fc40007fde0ff */
[----:B------:R-:W-:Y:S02]  /*21c90*/  PRMT R8, R4, 0x7773, RZ ;  /* 0x0000777304087816 */ /* 0x000fe400000000ff */
[----:B------:R-:W-:-:S05]  /*21ca0*/  LEA.HI.X.SX32 R25, R2, R0, 0x1, P6 ;  /* 0x0000000002197211 */ /* 0x000fca00030f0eff */
[----:B------:R4:W-:Y:S04]  /*21cb0*/  @P4 STG.E.U8 desc[UR8][R24.64], R8 ;  /* 0x0000000818004986 */ /* 0x0009e8000c101108 */
[----:B----4-:R-:W4:Y:S01]  /*21cc0*/  LDL.LU R8, [R1+0x884] ;  /* 0x0008840001087983 */ /* 0x010f220000300800 */
[----:B------:R-:W-:-:S04]  /*21cd0*/  IMAD R3, R26, 0x4, R2 ;  /* 0x000000041a037824 */ /* 0x000fc800078e0202 */
[----:B------:R-:W-:Y:S01]  /*21ce0*/  IMAD R4, R26, 0x4, R3 ;  /* 0x000000041a047824 */ /* 0x000fe200078e0203 */
[----:B------:R-:W-:-:S04]  /*21cf0*/  IADD3 R2, P6, PT, R3, R28, RZ ;  /* 0x0000001c03027210 */ /* 0x000fc80007fde0ff */
[----:B------:R-:W-:Y:S02]  /*21d00*/  LEA.HI.X.SX32 R3, R3, R0, 0x1, P6 ;  /* 0x0000000003037211 */ /* 0x000fe400030f0eff */
[----:B---3--:R-:W-:Y:S01]  /*21d10*/  ISETP.LT.AND P4, PT, R27, UR4, !P0 ;  /* 0x000000041b007c0c */ /* 0x008fe2000c781270 */
[----:B------:R-:W3:Y:S01]  /*21d20*/  LDCU UR4, c[0x0][0x39c] ;  /* 0x00007380ff0477ac */ /* 0x000ee20008000800 */
[----:B------:R-:W3:Y:S01]  /*21d30*/  LDL.LU R27, [R1+0x888] ;  /* 0x00088800011b7983 */ /* 0x000ee20000300800 */
[----:B------:R-:W-:Y:S02]  /*21d40*/  IADD3 R24, P6, PT, R4, R28, RZ ;  /* 0x0000001c04187210 */ /* 0x000fe40007fde0ff */
[----:B0-----:R-:W-:Y:S01]  /*21d50*/  ISETP.LT.AND P2, PT, R12, UR5, !P0 ;  /* 0x000000050c007c0c */ /* 0x001fe2000c741270 */
[----:B------:R-:W4:Y:S01]  /*21d60*/  LDCU UR5, c[0x0][0x39c] ;  /* 0x00007380ff0577ac */ /* 0x000f220008000800 */
[----:B------:R-:W-:Y:S02]  /*21d70*/  PRMT R12, R16, 0x7770, RZ ;  /* 0x00007770100c7816 */ /* 0x000fe400000000ff */
[----:B------:R-:W-:Y:S01]  /*21d80*/  LEA.HI.X.SX32 R25, R4, R0, 0x1, P6 ;  /* 0x0000000004197211 */ /* 0x000fe200030f0eff */
[----:B------:R-:W-:-:S02]  /*21d90*/  IMAD R4, R26, 0x4, R4 ;  /* 0x000000041a047824 */ /* 0x000fc400078e0204 */
[----:B------:R0:W-:Y:S02]  /*21da0*/  @P3 STG.E.U8 desc[UR8][R2.64], R12 ;  /* 0x0000000c02003986 */ /* 0x0001e4000c101108 */
[----:B0-----:R-:W-:-:S05]  /*21db0*/  PRMT R2, R21, 0x7770, RZ ;  /* 0x0000777015027816 */ /* 0x001fca00000000ff */
[----:B------:R0:W-:Y:S01]  /*21dc0*/  @P5 STG.E.U8 desc[UR8][R24.64], R2 ;  /* 0x0000000218005986 */ /* 0x0001e2000c101108 */
[----:B-1----:R-:W-:Y:S01]  /*21dd0*/  ISETP.LT.AND P3, PT, R20, UR6, !P0 ;  /* 0x0000000614007c0c */ /* 0x002fe2000c761270 */
[----:B------:R-:W-:Y:S01]  /*21de0*/  IMAD R3, R26, 0x4, R4 ;  /* 0x000000041a037824 */ /* 0x000fe200078e0204 */
[----:B------:R-:W-:Y:S01]  /*21df0*/  PRMT R12, R17, 0x7770, RZ ;  /* 0x00007770110c7816 */ /* 0x000fe200000000ff */
[----:B------:R-:W5:Y:S01]  /*21e00*/  LDL.LU R20, [R1+0x88c] ;  /* 0x00088c0001147983 */ /* 0x000f620000300800 */
[----:B------:R-:W5:Y:S01]  /*21e10*/  LDCU UR6, c[0x0][0x39c] ;  /* 0x00007380ff0677ac */ /* 0x000f620008000800 */
[----:B0-----:R-:W-:Y:S02]  /*21e20*/  IADD3 R24, P6, PT, R4, R28, RZ ;  /* 0x0000001c04187210 */ /* 0x001fe40007fde0ff */
[----:B----4-:R-:W-:Y:S01]  /*21e30*/  ISETP.LT.AND P5, PT, R8, UR5, !P0 ;  /* 0x0000000508007c0c */ /* 0x010fe2000c7a1270 */
[----:B------:R-:W0:Y:S01]  /*21e40*/  LDCU UR5, c[0x0][0x39c] ;  /* 0x00007380ff0577ac */ /* 0x000e220008000800 */
[----:B------:R-:W-:-:S02]  /*21e50*/  LEA.HI.X.SX32 R25, R4, R0, 0x1, P6 ;  /* 0x0000000004197211 */ /* 0x000fc400030f0eff */
[----:B--2---:R-:W-:-:S05]  /*21e60*/  PRMT R8, R29, 0x7770, RZ ;  /* 0x000077701d087816 */ /* 0x004fca00000000ff */
[----:B------:R1:W-:Y:S04]  /*21e70*/  @P2 STG.E.U8 desc[UR8][R24.64], R8 ;  /* 0x0000000818002986 */ /* 0x0003e8000c101108 */
[----:B-1----:R-:W0:Y:S01]  /*21e80*/  LDL.LU R8, [R1+0x890] ;  /* 0x0008900001087983 */ /* 0x002e220000300800 */
[----:B---3--:R-:W-:Y:S01]  /*21e90*/  ISETP.LT.AND P2, PT, R27, UR4, !P0 ;  /* 0x000000041b007c0c */ /* 0x008fe2000c741270 */
[----:B------:R-:W-:Y:S02]  /*21ea0*/  IMAD R4, R26, 0x4, R3 ;  /* 0x000000041a047824 */ /* 0x000fe400078e0203 */
[----:B------:R-:W2:Y:S01]  /*21eb0*/  LDL.LU R27, [R1+0x894] ;  /* 0x00089400011b7983 */ /* 0x000ea20000300800 */
[C---:B------:R-:W-:Y:S01]  /*21ec0*/  IADD3 R2, P6, PT, R3.reuse, R28, RZ ;  /* 0x0000001c03027210 */ /* 0x040fe20007fde0ff */
[----:B------:R-:W2:Y:S03]  /*21ed0*/  LDCU UR4, c[0x0][0x39c] ;  /* 0x00007380ff0477ac */ /* 0x000ea60008000800 */
[----:B------:R-:W-:-:S02]  /*21ee0*/  LEA.HI.X.SX32 R3, R3, R0, 0x1, P6 ;  /* 0x0000000003037211 */ /* 0x000fc400030f0eff */
[----:B------:R-:W-:-:S03]  /*21ef0*/  IADD3 R24, P6, PT, R4, R28, RZ ;  /* 0x0000001c04187210 */ /* 0x000fc60007fde0ff */
[----:B------:R1:W-:Y:S01]  /*21f00*/  @P4 STG.E.U8 desc[UR8][R2.64], R12 ;  /* 0x0000000c02004986 */ /* 0x0003e2000c101108 */
[----:B------:R-:W-:Y:S01]  /*21f10*/  LEA.HI.X.SX32 R25, R4, R0, 0x1, P6 ;  /* 0x0000000004197211 */ /* 0x000fe200030f0eff */
[----:B------:R-:W-:Y:S01]  /*21f20*/  IMAD R4, R26, 0x4, R4 ;  /* 0x000000041a047824 */ /* 0x000fe200078e0204 */
[----:B-1----:R-:W-:-:S05]  /*21f30*/  PRMT R2, R22, 0x7770, RZ ;  /* 0x0000777016027816 */ /* 0x002fca00000000ff */
[----:B------:R1:W-:Y:S02]  /*21f40*/  @P3 STG.E.U8 desc[UR8][R24.64], R2 ;  /* 0x0000000218003986 */ /* 0x0003e4000c101108 */
[----:B-1----:R-:W-:-:S04]  /*21f50*/  IADD3 R24, P6, PT, R4, R28, RZ ;  /* 0x0000001c04187210 */ /* 0x002fc80007fde0ff */
[----:B------:R-:W-:Y:S02]  /*21f60*/  LEA.HI.X.SX32 R25, R4, R0, 0x1, P6 ;  /* 0x0000000004197211 */ /* 0x000fe400030f0eff */
[----:B-----5:R-:W-:Y:S01]  /*21f70*/  ISETP.LT.AND P4, PT, R20, UR6, !P0 ;  /* 0x0000000614007c0c */ /* 0x020fe2000c781270 */
[----:B------:R-:W-:Y:S01]  /*21f80*/  IMAD R3, R26, 0x4, R4 ;  /* 0x000000041a037824 */ /* 0x000fe200078e0204 */
[----:B------:R-:W3:Y:S01]  /*21f90*/  LDL.LU R20, [R1+0x898] ;  /* 0x0008980001147983 */ /* 0x000ee20000300800 */
[----:B------:R-:W-:Y:S01]  /*21fa0*/  PRMT R12, R9, 0x7770, RZ ;  /* 0x00007770090c7816 */ /* 0x000fe200000000ff */
[----:B------:R-:W3:Y:S01]  /*21fb0*/  LDCU UR6, c[0x0][0x39c] ;  /* 0x00007380ff0677ac */ /* 0x000ee20008000800 */
[----:B0-----:R-:W-:Y:S01]  /*21fc0*/  ISETP.LT.AND P3, PT, R8, UR5, !P0 ;  /* 0x0000000508007c0c */ /* 0x001fe2000c761270 */
[----:B------:R-:W0:Y:S01]  /*21fd0*/  LDCU UR5, c[0x0][0x39c] ;  /* 0x00007380ff0577ac */ /* 0x000e220008000800 */
[----:B------:R-:W-:-:S05]  /*21fe0*/  PRMT R8, R13, 0x7770, RZ ;  /* 0x000077700d087816 */ /* 0x000fca00000000ff */
[----:B------:R1:W-:Y:S04]  /*21ff0*/  @P5 STG.E.U8 desc[UR8][R24.64], R8 ;  /* 0x0000000818005986 */ /* 0x0003e8000c101108 */
[----:B-1----:R-:W0:Y:S01]  /*22000*/  LDL.LU R8, [R1+0x89c] ;  /* 0x00089c0001087983 */ /* 0x002e220000300800 */
[----:B--2---:R-:W-:Y:S01]  /*22010*/  ISETP.LT.AND P5, PT, R27, UR4, !P0 ;  /* 0x000000041b007c0c */ /* 0x004fe2000c7a1270 */
        /* <DEDUP_REMOVED lines=13> */
[----:B---3--:R-:W-:Y:S01]  /*220f0*/  ISETP.LT.AND P2, PT, R20, UR6, !P0 ;  /* 0x0000000614007c0c */ /* 0x008fe2000c741270 */
        /* <DEDUP_REMOVED lines=59> */
[----:B------:R-:W-:Y:S01]  /*224b0*/  IADD3 R2, P6, PT, R3, R28, RZ ;  /* 0x0000001c03027210 */ /* 0x000fe20007fde0ff */
[----:B------:R-:W2:Y:S01]  /*224c0*/  LDCU UR4, c[0x0][0x39c] ;  /* 0x00007380ff0477ac */ /* 0x000ea20008000800 */
[----:B------:R-:W-:-:S02]  /*224d0*/  PRMT R12, R5, 0x7771, RZ ;  /* 0x00007771050c7816 */ /* 0x000fc400000000ff */
[----:B------:R-:W-:Y:S02]  /*224e0*/  LEA.HI.X.SX32 R3, R3, R0, 0x1, P6 ;  /* 0x0000000003037211 */ /* 0x000fe400030f0eff */
        /* <DEDUP_REMOVED lines=30> */
[----:B-1----:R-:W-:Y:S02]  /*226d0*/  IADD3 R24, P6, PT, R4, R28, RZ ;  /* 0x0000001c04187210 */ /* 0x002fe40007fde0ff */
[----:B---3--:R-:W-:Y:S01]  /*226e0*/  ISETP.LT.AND P2, PT, R20, UR6, !P0 ;  /* 0x0000000614007c0c */ /* 0x008fe2000c741270 */
[----:B------:R-:W1:Y:S01]  /*226f0*/  LDCU UR6, c[0x0][0x39c] ;  /* 0x00007380ff0677ac */ /* 0x000e620008000800 */
[----:B------:R-:W1:Y:S01]  /*22700*/  LDL.LU R20, [R1+0x8d4] ;  /* 0x0008d40001147983 */ /* 0x000e620000300800 */
[----:B------:R-:W-:Y:S02]  /*22710*/  LEA.HI.X.SX32 R25, R4, R0, 0x1, P6 ;  /* 0x0000000004197211 */ /* 0x000fe400030f0eff */
[----:B0-----:R-:W-:Y:S01]  /*22720*/  ISETP.LT.AND P4, PT, R8, UR5, !P0 ;  /* 0x0000000508007c0c */ /* 0x001fe2000c781270 */
[----:B------:R-:W-:Y:S01]  /*22730*/  IMAD R3, R26, 0x4, R4 ;  /* 0x000000041a037824 */ /* 0x000fe200078e0204 */
[----:B------:R-:W-:Y:S01]  /*22740*/  PRMT R8, R22, 0x7772, RZ ;  /* 0x0000777216087816 */ /* 0x000fe200000000ff */
[----:B------:R-:W0:Y:S04]  /*22750*/  LDCU UR5, c[0x0][0x39c] ;  /* 0x00007380ff0577ac */ /* 0x000e280008000800 */
[----:B------:R3:W-:Y:S04]  /*22760*/  @P3 STG.E.U8 desc[UR8][R24.64], R8 ;  /* 0x0000000818003986 */ /* 0x0007e8000c101108 */
[----:B---3--:R-:W0:Y:S01]  /*22770*/  LDL.LU R8, [R1+0x8d8] ;  /* 0x0008d80001087983 */ /* 0x008e220000300800 */
[----:B--2---:R-:W-:Y:S01]  /*22780*/  ISETP.LT.AND P3, PT, R27, UR4, !P0 ;  /* 0x000000041b007c0c */ /* 0x004fe2000c761270 */
[----:B------:R-:W-:-:S02]  /*22790*/  IMAD R4, R26, 0x4, R3 ;  /* 0x000000041a047824 */ /* 0x000fc400078e0203 */
[----:B------:R-:W2:Y:S01]  /*227a0*/  LDL.LU R27, [R1+0x8dc] ;  /* 0x0008dc00011b7983 */ /* 0x000ea20000300800 */
[----:B------:R-:W-:Y:S01]  /*227b0*/  IADD3 R2, P6, PT, R3, R28, RZ ;  /* 0x0000001c03027210 */ /* 0x000fe20007fde0ff */
[----:B------:R-:W2:Y:S01]  /*227c0*/  LDCU UR4, c[0x0][0x39c] ;  /* 0x00007380ff0477ac */ /* 0x000ea20008000800 */
[----:B------:R-:W-:Y:S02]  /*227d0*/  PRMT R12, R13, 0x7772, RZ ;  /* 0x000077720d0c7816 */ /* 0x000fe400000000ff */
[----:B------:R-:W-:Y:S02]  /*227e0*/  LEA.HI.X.SX32 R3, R3, R0, 0x1, P6 ;  /* 0x0000000003037211 */ /* 0x000fe400030f0eff */
[----:B------:R-:W-:-:S03]  /*227f0*/  IADD3 R24, P6, PT, R4, R28, RZ ;  /* 0x0000001c04187210 */ /* 0x000fc60007fde0ff */
[----:B------:R3:W-:Y:S01]  /*22800*/  @P5 STG.E.U8 desc[UR8][R2.64], R12 ;  /* 0x0000000c02005986 */ /* 0x0007e2000c101108 */
[----:B------:R-:W-:Y:S01]  /*22810*/  LEA.HI.X.SX32 R25, R4, R0, 0x1, P6 ;  /* 0x0000000004197211 */ /* 0x000fe200030f0eff */
[----:B------:R-:W-:Y:S01]  /*22820*/  IMAD R4, R26, 0x4, R4 ;  /* 0x000000041a047824 */ /* 0x000fe200078e0204 */
[----:B---3--:R-:W-:-:S03]  /*22830*/  PRMT R2, R9, 0x7772, RZ ;  /* 0x0000777209027816 */ /* 0x008fc600000000ff */
[----:B------:R-:W-:Y:S02]  /*22840*/  IMAD R3, R26, 0x4, R4 ;  /* 0x000000041a037824 */ /* 0x000fe400078e0204 */
[----:B------:R3:W-:Y:S01]  /*22850*/  @P2 STG.E.U8 desc[UR8][R24.64], R2 ;  /* 0x0000000218002986 */ /* 0x0007e2000c101108 */
[----:B------:R-:W-:Y:S02]  /*22860*/  PRMT R12, R16, 0x7773, RZ ;  /* 0x00007773100c7816 */ /* 0x000fe400000000ff */
[----:B---3--:R-:W-:Y:S02]  /*22870*/  IADD3 R24, P6, PT, R4, R28, RZ ;  /* 0x0000001c04187210 */ /* 0x008fe40007fde0ff */
[----:B-1----:R-:W-:Y:S01]  /*22880*/  ISETP.LT.AND P5, PT, R20, UR6, !P0 ;  /* 0x0000000614007c0c */ /* 0x002fe2000c7a1270 */
[----:B------:R-:W1:Y:S01]  /*22890*/  LDCU UR6, c[0x0][0x39c] ;  /* 0x00007380ff0677ac */ /* 0x000e620008000800 */
[----:B------:R-:W1:Y:S01]  /*228a0*/  LDL.LU R20, [R1+0x8e0] ;  /* 0x0008e00001147983 */ /* 0x000e620000300800 */
[----:B------:R-:W-:-:S02]  /*228b0*/  LEA.HI.X.SX32 R25, R4, R0, 0x1, P6 ;  /* 0x0000000004197211 */ /* 0x000fc400030f0eff */
[C---:B------:R-:W-:Y:S01]  /*228c0*/  IADD3 R2, P6, PT, R3.reuse, R28, RZ ;  /* 0x0000001c03027210 */ /* 0x040fe20007fde0ff */
[----:B------:R-:W3:Y:S01]  /*228d0*/  LDL.LU R16, [R1+0x8e4] ;  /* 0x0008e40001107983 */ /* 0x000ee20000300800 */
[----:B------:R-:W-:Y:S02]  /*228e0*/  IMAD R4, R26, 0x4, R3 ;  /* 0x000000041a047824 */ /* 0x000fe400078e0203 */
[----:B------:R-:W-:Y:S02]  /*228f0*/  LEA.HI.X.SX32 R3, R3, R0, 0x1, P6 ;  /* 0x0000000003037211 */ /* 0x000fe400030f0eff */
[----:B0-----:R-:W-:Y:S01]  /*22900*/  ISETP.LT.AND P2, PT, R8, UR5, !P0 ;  /* 0x0000000508007c0c */ /* 0x001fe2000c741270 */
[----:B------:R-:W3:Y:S01]  /*22910*/  LDCU UR5, c[0x0][0x39c] ;  /* 0x00007380ff0577ac */ /* 0x000ee20008000800 */
[----:B------:R-:W-:-:S05]  /*22920*/  PRMT R8, R5, 0x7772, RZ ;  /* 0x0000777205087816 */ /* 0x000fca00000000ff */
[----:B------:R-:W-:Y:S04]  /*22930*/  @P4 STG.E.U8 desc[UR8][R24.64], R8 ;  /* 0x0000000818004986 */ /* 0x000fe8000c101108 */
[----:B------:R0:W-:Y:S02]  /*22940*/  @P3 STG.E.U8 desc[UR8][R2.64], R12 ;  /* 0x0000000c02003986 */ /* 0x0001e4000c101108 */
[----:B0-----:R-:W-:Y:S01]  /*22950*/  IMAD R3, R26, 0x4, R4 ;  /* 0x000000041a037824 */ /* 0x001fe200078e0204 */
[----:B--2---:R-:W-:Y:S01]  /*22960*/  ISETP.LT.AND P4, PT, R27, UR4, !P0 ;  /* 0x000000041b007c0c */ /* 0x004fe2000c781270 */
[----:B------:R-:W0:Y:S01]  /*22970*/  LDCU UR4, c[0x0][0x39c] ;  /* 0x00007380ff0477ac */ /* 0x000e220008000800 */
[----:B------:R-:W0:Y:S04]  /*22980*/  LDL.LU R27, [R1+0x8ec] ;  /* 0x0008ec00011b7983 */ /* 0x000e280000300800 */
[----:B------:R-:W2:Y:S01]  /*22990*/  LDL.LU R26, [R1+0x8e8] ;  /* 0x0008e800011a7983 */ /* 0x000ea20000300800 */
[----:B------:R-:W-:-:S02]  /*229a0*/  IADD3 R24, P6, PT, R4, R28, RZ ;  /* 0x0000001c04187210 */ /* 0x000fc40007fde0ff */
[----:B------:R-:W-:Y:S02]  /*229b0*/  PRMT R21, R21, 0x7773, RZ ;  /* 0x0000777315157816 */ /* 0x000fe400000000ff */
[----:B------:R-:W-:-:S05]  /*229c0*/  LEA.HI.X.SX32 R25, R4, R0, 0x1, P6 ;  /* 0x0000000004197211 */ /* 0x000fca00030f0eff */
[----:B------:R4:W-:Y:S02]  /*229d0*/  @P5 STG.E.U8 desc[UR8][R24.64], R21 ;  /* 0x0000001518005986 */ /* 0x0009e4000c101108 */
[----:B----4-:R-:W4:Y:S01]  /*229e0*/  LDC R25, c[0x0][0x3b8] ;  /* 0x0000ee00ff197b82 */ /* 0x010f220000000800 */
[----:B------:R-:W-:Y:S01]  /*229f0*/  IADD3 R2, P6, PT, R3, R28, RZ ;  /* 0x0000001c03027210 */ /* 0x000fe20007fde0ff */
[----:B------:R-:W5:Y:S01]  /*22a00*/  LDL.LU R21, [R1+0x8f0] ;  /* 0x0008f00001157983 */ /* 0x000f620000300800 */
[----:B------:R-:W-:Y:S02]  /*22a10*/  PRMT R12, R29, 0x7773, RZ ;  /* 0x000077731d0c7816 */ /* 0x000fe400000000ff */
[----:B-1----:R-:W-:Y:S01]  /*22a20*/  ISETP.LT.AND P3, PT, R20, UR6, !P0 ;  /* 0x0000000614007c0c */ /* 0x002fe2000c761270 */
[----:B------:R-:W2:Y:S01]  /*22a30*/  LDCU UR6, c[0x0][0x39c] ;  /* 0x00007380ff0677ac */ /* 0x000ea20008000800 */
[----:B----4-:R-:W-:Y:S01]  /*22a40*/  IMAD R4, R25, 0x4, R3 ;  /* 0x0000000419047824 */ /* 0x010fe200078e0203 */
[----:B---3--:R-:W-:Y:S01]  /*22a50*/  ISETP.LT.AND P5, PT, R16, UR5, !P0 ;  /* 0x0000000510007c0c */ /* 0x008fe2000c7a1270 */
[----:B------:R-:W5:Y:S01]  /*22a60*/  LDCU UR5, c[0x0][0x39c] ;  /* 0x00007380ff0577ac */ /* 0x000f620008000800 */
[----:B------:R-:W-:-:S02]  /*22a70*/  LEA.HI.X.SX32 R3, R3, R0, 0x1, P6 ;  /* 0x0000000003037211 */ /* 0x000fc400030f0eff */
[C---:B------:R-:W-:Y:S02]  /*22a80*/  IADD3 R16, P6, PT, R4.reuse, R28, RZ ;  /* 0x0000001c04107210 */ /* 0x040fe40007fde0ff */
[----:B------:R-:W-:Y:S02]  /*22a90*/  PRMT R20, R17, 0x7773, RZ ;  /* 0x0000777311147816 */ /* 0x000fe400000000ff */
[----:B------:R-:W-:Y:S01]  /*22aa0*/  LEA.HI.X.SX32 R17, R4, R0, 0x1, P6 ;  /* 0x0000000004117211 */ /* 0x000fe200030f0eff */
[----:B------:R-:W-:Y:S01]  /*22ab0*/  IMAD R8, R25, 0x4, R4 ;  /* 0x0000000419087824 */ /* 0x000fe200078e0204 */
[----:B------:R-:W-:Y:S01]  /*22ac0*/  @P2 STG.E.U8 desc[UR8][R2.64], R12 ;  /* 0x0000000c02002986 */ /* 0x000fe2000c101108 */
[----:B------:R-:W-:-:S03]  /*22ad0*/  PRMT R4, R22, 0x7773, RZ ;  /* 0x0000777316047816 */ /* 0x000fc600000000ff */
[----:B------:R1:W-:Y:S04]  /*22ae0*/  @P4 STG.E.U8 desc[UR8][R16.64], R20 ;  /* 0x0000001410004986 */ /* 0x0003e8000c101108 */
[----:B------:R-:W3:Y:S04]  /*22af0*/  LDL.LU R22, [R1+0x9f0] ;  /* 0x0009f00001167983 */ /* 0x000ee80000300800 */
[----:B-1----:R-:W4:Y:S01]  /*22b00*/  LDL.LU R20, [R1+0x900] ;  /* 0x0009000001147983 */ /* 0x002f220000300800 */
[----:B--2---:R-:W-:Y:S01]  /*22b10*/  ISETP.LT.AND P4, PT, R26, UR6, !P0 ;  /* 0x000000061a007c0c */ /* 0x004fe2000c781270 */
[----:B------:R-:W1:Y:S02]  /*22b20*/  LDCU UR6, c[0x0][0x39c] ;  /* 0x00007380ff0677ac */ /* 0x000e640008000800 */
[----:B------:R-:W2:Y:S04]  /*22b30*/  LDL.LU R26, [R1+0x48] ;  /* 0x00004800011a7983 */ /* 0x000ea80000300800 */
[----:B------:R-:W1:Y:S01]  /*22b40*/  LDL.LU R17, [R1+0x8fc] ;  /* 0x0008fc0001117983 */ /* 0x000e620000300800 */
[----:B------:R-:W-:-:S02]  /*22b50*/  IADD3 R2, P6, PT, R8, R28, RZ ;  /* 0x0000001c08027210 */ /* 0x000fc40007fde0ff */
[----:B0-----:R-:W-:Y:S01]  /*22b60*/  ISETP.LT.AND P2, PT, R27, UR4, !P0 ;  /* 0x000000041b007c0c */ /* 0x001fe2000c741270 */
[----:B------:R-:W4:Y:S01]  /*22b70*/  LDCU UR4, c[0x0][0x39c] ;  /* 0x00007380ff0477ac */ /* 0x000f220008000800 */
[----:B------:R-:W-:Y:S01]  /*22b80*/  LEA.HI.X.SX32 R3, R8, R0, 0x1, P6 ;  /* 0x0000000008037211 */ /* 0x000fe200030f0eff */
[----:B------:R-:W-:Y:S01]  /*22b90*/  IMAD R8, R25, 0x4, R8 ;  /* 0x0000000419087824 */ /* 0x000fe200078e0208 */
[----:B------:R-:W2:Y:S04]  /*22ba0*/  LDL.LU R24, [R1+0x8f8] ;  /* 0x0008f80001187983 */ /* 0x000ea80000300800 */
[----:B------:R0:W-:Y:S04]  /*22bb0*/  @P3 STG.E.U8 desc[UR8][R2.64], R4 ;  /* 0x0000000402003986 */ /* 0x0001e8000c101108 */
[----:B------:R-:W3:Y:S01]  /*22bc0*/  LDL.LU R29, [R1+0x38] ;  /* 0x00003800011d7983 */ /* 0x000ee20000300800 */
[----:B-----5:R-:W-:Y:S01]  /*22bd0*/  ISETP.LT.AND P3, PT, R21, UR5, !P0 ;  /* 0x0000000515007c0c */ /* 0x020fe2000c761270 */
[----:B------:R-:W5:Y:S02]  /*22be0*/  LDCU UR5, c[0x0][0x39c] ;  /* 0x00007380ff0577ac */ /* 0x000f640008000800 */
[----:B------:R-:W5:Y:S01]  /*22bf0*/  LDL.LU R21, [R1+0x90c] ;  /* 0x00090c0001157983 */ /* 0x000f620000300800 */
[----:B0-----:R-:W-:Y:S01]  /*22c00*/  IADD3 R2, P6, PT, R8, R28, RZ ;  /* 0x0000001c08027210 */ /* 0x001fe20007fde0ff */
[----:B------:R-:W-:Y:S01]  /*22c10*/  IMAD R4, R25, 0x4, R8 ;  /* 0x0000000419047824 */ /* 0x000fe200078e0208 */
[----:B------:R-:W-:-:S02]  /*22c20*/  PRMT R16, R13, 0x7773, RZ ;  /* 0x000077730d107816 */ /* 0x000fc400000000ff */
[----:B------:R-:W-:Y:S02]  /*22c30*/  LEA.HI.X.SX32 R3, R8, R0, 0x1, P6 ;  /* 0x0000000008037211 */ /* 0x000fe400030f0eff */
[C---:B------:R-:W-:Y:S02]  /*22c40*/  IADD3 R8, P6, PT, R4.reuse, R28, RZ ;  /* 0x0000001c04087210 */ /* 0x040fe40007fde0ff */
[----:B------:R-:W-:Y:S02]  /*22c50*/  PRMT R12, R9, 0x7773, RZ ;  /* 0x00007773090c7816 */ /* 0x000fe400000000ff */
[----:B------:R-:W-:Y:S01]  /*22c60*/  LEA.HI.X.SX32 R9, R4, R0, 0x1, P6 ;  /* 0x0000000004097211 */ /* 0x000fe200030f0eff */
[----:B------:R0:W-:Y:S01]  /*22c70*/  @P5 STG.E.U8 desc[UR8][R2.64], R16 ;  /* 0x0000001002005986 */ /* 0x0001e2000c101108 */
[----:B------:R-:W-:-:S03]  /*22c80*/  IMAD R13, R25, 0x4, R4 ;  /* 0x00000004190d7824 */ /* 0x000fc600078e0204 */
[----:B------:R-:W-:Y:S01]  /*22c90*/  @P2 STG.E.U8 desc[UR8][R8.64], R12 ;  /* 0x0000000c08002986 */ /* 0x000fe2000c101108 */
[----:B------:R-:W-:Y:S02]  /*22ca0*/  PRMT R5, R5, 0x7773, RZ ;  /* 0x0000777305057816 */ /* 0x000fe400000000ff */
[----:B0-----:R-:W-:-:S04]  /*22cb0*/  IADD3 R2, P6, PT, R13, R28, RZ ;  /* 0x0000001c0d027210 */ /* 0x001fc80007fde0ff */
[----:B------:R-:W-:Y:S01]  /*22cc0*/  LEA.HI.X.SX32 R3, R13, R0, 0x1, P6 ;  /* 0x000000000d037211 */ /* 0x000fe200030f0eff */
[----:B------:R-:W-:Y:S01]  /*22cd0*/  IMAD R13, R25, 0x4, R13 ;  /* 0x00000004190d7824 */ /* 0x000fe200078e020d */
[----:B----4-:R-:W-:-:S03]  /*22ce0*/  ISETP.LT.AND P5, PT, R20, UR4, !P0 ;  /* 0x0000000414007c0c */ /* 0x010fc6000c7a1270 */
[----:B------:R0:W-:Y:S01]  /*22cf0*/  @P4 STG.E.U8 desc[UR8][R2.64], R5 ;  /* 0x0000000502004986 */ /* 0x0001e2000c101108 */
[----:B------:R-:W4:Y:S03]  /*22d00*/  LDCU UR4, c[0x0][0x39c] ;  /* 0x00007380ff0477ac */ /* 0x000f260008000800 */
[----:B------:R-:W4:Y:S01]  /*22d10*/  LDL.LU R20, [R1+0x908] ;  /* 0x0009080001147983 */ /* 0x000f220000300800 */
[----:B0-----:R-:W-:Y:S01]  /*22d20*/  IADD3 R2, P6, PT, R13, R28, RZ ;  /* 0x0000001c0d027210 */ /* 0x001fe20007fde0ff */
[----:B------:R-:W-:-:S03]  /*22d30*/  IMAD R5, R25, 0x4, R13 ;  /* 0x0000000419057824 */ /* 0x000fc600078e020d */
[----:B------:R-:W-:Y:S02]  /*22d40*/  LEA.HI.X.SX32 R3, R13, R0, 0x1, P6 ;  /* 0x000000000d037211 */ /* 0x000fe400030f0eff */
[----:B-1----:R-:W-:Y:S01]  /*22d50*/  ISETP.LT.AND P2, PT, R17, UR6, !P0 ;  /* 0x0000000611007c0c */ /* 0x002fe2000c741270 */
[----:B------:R-:W-:Y:S01]  /*22d60*/  IMAD R9, R25, 0x4, R5 ;  /* 0x0000000419097824 */ /* 0x000fe200078e0205 */
[----:B------:R-:W4:Y:S01]  /*22d70*/  LDL.LU R17, [R1+0x904] ;  /* 0x0009040001117983 */ /* 0x000f220000300800 */
[----:B------:R-:W-:Y:S01]  /*22d80*/  IADD3 R4, P6, PT, R5, R28, RZ ;  /* 0x0000001c05047210 */ /* 0x000fe20007fde0ff */
[----:B------:R-:W0:Y:S02]  /*22d90*/  LDCU UR6, c[0x0][0x39c] ;  /* 0x00007380ff0677ac */ /* 0x000e240008000800 */
[----:B------:R-:W4:Y:S04]  /*22da0*/  LDL.LU R16, [R1+0x918] ;  /* 0x0009180001107983 */ /* 0x000f280000300800 */
[----:B------:R-:W4:Y:S01]  /*22db0*/  LDL.LU R13, [R1+0x914] ;  /* 0x00091400010d7983 */ /* 0x000f220000300800 */
[----:B--2---:R-:W-:-:S02]  /*22dc0*/  PRMT R12, R26, 0x7770, RZ ;  /* 0x000077701a0c7816 */ /* 0x004fc400000000ff */
[----:B---3--:R-:W-:Y:S02]  /*22dd0*/  PRMT R8, R22, 0x7770, RZ ;  /* 0x0000777016087816 */ /* 0x008fe400000000ff */
[----:B------:R-:W-:Y:S01]  /*22de0*/  LEA.HI.X.SX32 R5, R5, R0, 0x1, P6 ;  /* 0x0000000005057211 */ /* 0x000fe200030f0eff */
[----:B------:R1:W-:Y:S01]  /*22df0*/  @P3 STG.E.U8 desc[UR8][R2.64], R12 ;  /* 0x0000000c02003986 */ /* 0x0003e2000c101108 */
[----:B-----5:R-:W-:Y:S01]  /*22e00*/  ISETP.LT.AND P4, PT, R24, UR5, !P0 ;  /* 0x0000000518007c0c */ /* 0x020fe2000c781270 */
[----:B------:R-:W2:Y:S01]  /*22e10*/  LDCU UR5, c[0x0][0x39c] ;  /* 0x00007380ff0577ac */ /* 0x000ea20008000800 */
[----:B----4-:R-:W-:Y:S01]  /*22e20*/  ISETP.LT.AND P3, PT, R21, UR4, !P0 ;  /* 0x0000000415007c0c */ /* 0x010fe2000c761270 */
[----:B------:R3:W-:Y:S01]  /*22e30*/  @P5 STG.E.U8 desc[UR8][R4.64], R8 ;  /* 0x0000000804005986 */ /* 0x0007e2000c101108 */
[----:B------:R-:W4:Y:S01]  /*22e40*/  LDCU UR4, c[0x0][0x39c] ;  /* 0x00007380ff0477ac */ /* 0x000f220008000800 */
[----:B-1----:R-:W-:-:S04]  /*22e50*/  IADD3 R2, P6, PT, R9, R28, RZ ;  /* 0x0000001c09027210 */ /* 0x002fc80007fde0ff */
[----:B------:R-:W-:Y:S01]  /*22e60*/  LEA.HI.X.SX32 R3, R9, R0, 0x1, P6 ;  /* 0x0000000009037211 */ /* 0x000fe200030f0eff */
[----:B------:R-:W-:Y:S01]  /*22e70*/  IMAD R9, R25, 0x4, R9 ;  /* 0x0000000419097824 */ /* 0x000fe200078e0209 */
[----:B---3--:R-:W-:-:S05]  /*22e80*/  PRMT R4, R29, 0x7770, RZ ;  /* 0x000077701d047816 */ /* 0x008fca00000000ff */
[----:B------:R1:W-:Y:S01]  /*22e90*/  @P2 STG.E.U8 desc[UR8][R2.64], R4 ;  /* 0x0000000402002986 */ /* 0x0003e2000c101108 */
[----:B------:R-:W-:Y:S01]  /*22ea0*/  PRMT R12, R18, 0x7770, RZ ;  /* 0x00007770120c7816 */ /* 0x000fe200000000ff */
[----:B------:R-:W-:Y:S01]  /*22eb0*/  IMAD R5, R25, 0x4, R9 ;  /* 0x0000000419057824 */ /* 0x000fe200078e0209 */
[----:B-1----:R-:W-:-:S04]  /*22ec0*/  IADD3 R2, P6, PT, R9, R28, RZ ;  /* 0x0000001c09027210 */ /* 0x002fc80007fde0ff */
[----:B------:R-:W-:-:S05]  /*22ed0*/  LEA.HI.X.SX32 R3, R9, R0, 0x1, P6 ;  /* 0x0000000009037211 */ /* 0x000fca00030f0eff */
[----:B------:R1:W-:Y:S01]  /*22ee0*/  @P4 STG.E.U8 desc[UR8][R2.64], R12 ;  /* 0x0000000c02004986 */ /* 0x0003e2000c101108 */
[----:B------:R-:W-:Y:S02]  /*22ef0*/  IADD3 R4, P6, PT, R5, R28, RZ ;  /* 0x0000001c05047210 */ /* 0x000fe40007fde0ff */
[----:B0-----:R-:W-:Y:S01]  /*22f00*/  ISETP.LT.AND P5, PT, R20, UR6, !P0 ;  /* 0x0000000614007c0c */ /* 0x001fe2000c7a1270 */
[----:B------:R-:W0:Y:S01]  /*22f10*/  LDCU UR6, c[0x0][0x39c] ;  /* 0x00007380ff0677ac */ /* 0x000e220008000800 */
[----:B------:R-:W3:Y:S01]  /*22f20*/  LDL.LU R20, [R1+0x910] ;  /* 0x0009100001147983 */ /* 0x000ee20000300800 */
[----:B------:R-:W-:Y:S01]  /*22f30*/  IMAD R9, R25, 0x4, R5 ;  /* 0x0000000419097824 */ /* 0x000fe200078e0205 */
[----:B------:R-:W-:Y:S02]  /*22f40*/  PRMT R8, R23, 0x7770, RZ ;  /* 0x0000777017087816 */ /* 0x000fe400000000ff */
[----:B------:R-:W-:-:S05]  /*22f50*/  LEA.HI.X.SX32 R5, R5, R0, 0x1, P6 ;  /* 0x0000000005057211 */ /* 0x000fca00030f0eff */
[----:B------:R5:W-:Y:S01]  /*22f60*/  @P3 STG.E.U8 desc[UR8][R4.64], R8 ;  /* 0x0000000804003986 */ /* 0x000be2000c101108 */
[----:B--2---:R-:W-:Y:S01]  /*22f70*/  ISETP.LT.AND P2, PT, R17, UR5, !P0 ;  /* 0x0000000511007c0c */ /* 0x004fe2000c741270 */
[----:B------:R-:W3:Y:S02]  /*22f80*/  LDCU UR5, c[0x0][0x39c] ;  /* 0x00007380ff0577ac */ /* 0x000ee40008000800 */
[----:B------:R-:W2:Y:S01]  /*22f90*/  LDL.LU R17, [R1+0x924] ;  /* 0x0009240001117983 */ /* 0x000ea20000300800 */
[----:B----4-:R-:W-:Y:S01]  /*22fa0*/  ISETP.LT.AND P4, PT, R16, UR4, !P0 ;  /* 0x0000000410007c0c */ /* 0x010fe2000c781270 */
[----:B------:R-:W2:Y:S02]  /*22fb0*/  LDCU UR4, c[0x0][0x39c] ;  /* 0x00007380ff0477ac */ /* 0x000ea40008000800 */
[----:B------:R-:W4:Y:S01]  /*22fc0*/  LDL.LU R16, [R1+0x920] ;  /* 0x0009200001107983 */ /* 0x000f220000300800 */
[----:B0-----:R-:W-:Y:S01]  /*22fd0*/  ISETP.LT.AND P3, PT, R13, UR6, !P0 ;  /* 0x000000060d007c0c */ /* 0x001fe2000c761270 */
[----:B------:R-:W4:Y:S02]  /*22fe0*/  LDCU UR6, c[0x0][0x39c] ;  /* 0x00007380ff0677ac */ /* 0x000f240008000800 */
[----:B------:R-:W4:Y:S01]  /*22ff0*/  LDL.LU R13, [R1+0x91c] ;  /* 0x00091c00010d7983 */ /* 0x000f220000300800 */
[----:B-1----:R-:W-:-:S02]  /*23000*/  IADD3 R2, P6, PT, R9, R28, RZ ;  /* 0x0000001c09027210 */ /* 0x002fc40007fde0ff */
[----:B-----5:R-:W-:Y:S02]  /*23010*/  PRMT R4, R14, 0x7770, RZ ;  /* 0x000077700e047816 */ /* 0x020fe400000000ff */
[----:B------:R-:W-:Y:S01]  /*23020*/  LEA.HI.X.SX32 R3, R9, R0, 0x1, P6 ;  /* 0x0000000009037211 */ /* 0x000fe200030f0eff */
[----:B------:R-:W-:-:S04]  /*23030*/  IMAD R9, R25, 0x4, R9 ;  /* 0x0000000419097824 */ /* 0x000fc800078e0209 */
[----:B------:R0:W-:Y:S01]  /*23040*/  @P5 STG.E.U8 desc[UR8][R2.64], R4 ;  /* 0x0000000402005986 */ /* 0x0001e2000c101108 */
[----:B------:R-:W-:Y:S01]  /*23050*/  IMAD R5, R25, 0x4, R9 ;  /* 0x0000000419057824 */ /* 0x000fe200078e0209 */
[----:B------:R-:W-:Y:S02]  /*23060*/  PRMT R12, R10, 0x7770, RZ ;  /* 0x000077700a0c7816 */ /* 0x000fe400000000ff */
[----:B0-----:R-:W-:-:S04]  /*23070*/  IADD3 R2, P6, PT, R9, R28, RZ ;  /* 0x0000001c09027210 */ /* 0x001fc80007fde0ff */
[----:B------:R-:W-:Y:S02]  /*23080*/  LEA.HI.X.SX32 R3, R9, R0, 0x1, P6 ;  /* 0x0000000009037211 */ /* 0x000fe400030f0eff */
[----:B------:R-:W-:Y:S01]  /*23090*/  IADD3 R4, P6, PT, R5, R28, RZ ;  /* 0x0000001c05047210 */ /* 0x000fe20007fde0ff */
[----:B------:R-:W-:Y:S01]  /*230a0*/  IMAD R9, R25, 0x4, R5 ;  /* 0x0000000419097824 */ /* 0x000fe200078e0205 */
[----:B------:R-:W-:Y:S02]  /*230b0*/  PRMT R8, R6, 0x7770, RZ ;  /* 0x0000777006087816 */ /* 0x000fe400000000ff */
[----:B------:R-:W-:Y:S01]  /*230c0*/  LEA.HI.X.SX32 R5, R5, R0, 0x1, P6 ;  /* 0x0000000005057211 */ /* 0x000fe200030f0eff */
[----:B------:R0:W-:Y:S04]  /*230d0*/  @P2 STG.E.U8 desc[UR8][R2.64], R12 ;  /* 0x0000000c02002986 */ /* 0x0001e8000c101108 */
[----:B------:R1:W-:Y:S01]  /*230e0*/  @P4 STG.E.U8 desc[UR8][R4.64], R8 ;  /* 0x0000000804004986 */ /* 0x0003e2000c101108 */
[----:B0-----:R-:W-:-:S04]  /*230f0*/  IADD3 R2, P6, PT, R9, R28, RZ ;  /* 0x0000001c09027210 */ /* 0x001fc80007fde0ff */
[----:B------:R-:W-:Y:S02]  /*23100*/  LEA.HI.X.SX32 R3, R9, R0, 0x1, P6 ;  /* 0x0000000009037211 */ /* 0x000fe400030f0eff */
[----:B---3--:R-:W-:Y:S01]  /*23110*/  ISETP.LT.AND P5, PT, R20, UR5, !P0 ;  /* 0x0000000514007c0c */ /* 0x008fe2000c7a1270 */
[----:B------:R-:W0:Y:S01]  /*23120*/  LDCU UR5, c[0x0][0x39c] ;  /* 0x00007380ff0577ac */ /* 0x000e220008000800 */
[----:B------:R-:W3:Y:S01]  /*23130*/  LDL.LU R20, [R1+0x930] ;  /* 0x0009300001147983 */ /* 0x000ee20000300800 */
[----:B-1----:R-:W-:-:S05]  /*23140*/  PRMT R4, R26, 0x7771, RZ ;  /* 0x000077711a047816 */ /* 0x002fca00000000ff */
[----:B------:R1:W-:Y:S01]  /*23150*/  @P3 STG.E.U8 desc[UR8][R2.64], R4 ;  /* 0x0000000402003986 */ /* 0x0003e2000c101108 */
[----:B--2---:R-:W-:Y:S02]  /*23160*/  ISETP.LT.AND P2, PT, R17, UR4, !P0 ;  /* 0x0000000411007c0c */ /* 0x004fe4000c741270 */
[----:B----4-:R-:W-:Y:S01]  /*23170*/  ISETP.LT.AND P4, PT, R16, UR6, !P0 ;  /* 0x0000000610007c0c */ /* 0x010fe2000c781270 */
[----:B------:R-:W2:Y:S01]  /*23180*/  LDL.LU R17, [R1+0x92c] ;  /* 0x00092c0001117983 */ /* 0x000ea20000300800 */
[----:B------:R-:W-:Y:S01]  /*23190*/  IMAD R9, R25, 0x4, R9 ;  /* 0x0000000419097824 */ /* 0x000fe200078e0209 */
[----:B------:R-:W3:Y:S02]  /*231a0*/  LDCU UR4, c[0x0][0x39c] ;  /* 0x00007380ff0477ac */ /* 0x000ee40008000800 */
[----:B------:R-:W4:Y:S01]  /*231b0*/  LDL.LU R16, [R1+0x928] ;  /* 0x0009280001107983 */ /* 0x000f220000300800 */
[----:B0-----:R-:W-:Y:S01]  /*231c0*/  ISETP.LT.AND P3, PT, R13, UR5, !P0 ;  /* 0x000000050d007c0c */ /* 0x001fe2000c761270 */
[----:B------:R-:W-:Y:S01]  /*231d0*/  IMAD R5, R25, 0x4, R9 ;  /* 0x0000000419057824 */ /* 0x000fe200078e0209 */
[----:B-1----:R-:W-:Y:S01]  /*231e0*/  IADD3 R2, P6, PT, R9, R28, RZ ;  /* 0x0000001c09027210 */ /* 0x002fe20007fde0ff */
[----:B------:R-:W5:Y:S01]  /*231f0*/  LDL.LU R13, [R1+0x93c] ;  /* 0x00093c00010d7983 */ /* 0x000f620000300800 */
[----:B------:R-:W2:Y:S01]  /*23200*/  LDCU UR6, c[0x0][0x39c] ;  /* 0x00007380ff0677ac */ /* 0x000ea20008000800 */
[----:B------:R-:W-:-:S02]  /*23210*/  PRMT R12, R22, 0x7771, RZ ;  /* 0x00007771160c7816 */ /* 0x000fc400000000ff */
[----:B------:R-:W-:Y:S01]  /*23220*/  LEA.HI.X.SX32 R3, R9, R0, 0x1, P6 ;  /* 0x0000000009037211 */ /* 0x000fe200030f0eff */
[----:B------:R-:W4:Y:S01]  /*23230*/  LDCU UR5, c[0x0][0x39c] ;  /* 0x00007380ff0577ac */ /* 0x000f220008000800 */
[----:B------:R-:W-:Y:S01]  /*23240*/  IADD3 R4, P6, PT, R5, R28, RZ ;  /* 0x0000001c05047210 */ /* 0x000fe20007fde0ff */
[----:B------:R-:W-:Y:S01]  /*23250*/  IMAD R9, R25, 0x4, R5 ;  /* 0x0000000419097824 */ /* 0x000fe200078e0205 */
[----:B------:R-:W-:Y:S01]  /*23260*/  PRMT R8, R29, 0x7771, RZ ;  /* 0x000077711d087816 */ /* 0x000fe200000000ff */
[----:B------:R0:W-:Y:S01]  /*23270*/  @P5 STG.E.U8 desc[UR8][R2.64], R12 ;  /* 0x0000000c02005986 */ /* 0x0001e2000c101108 */
[----:B------:R-:W-:-:S05]  /*23280*/  LEA.HI.X.SX32 R5, R5, R0, 0x1, P6 ;  /* 0x0000000005057211 */ /* 0x000fca00030f0eff */
[----:B------:R1:W-:Y:S01]  /*23290*/  @P2 STG.E.U8 desc[UR8][R4.64], R8 ;  /* 0x0000000804002986 */ /* 0x0003e2000c101108 */
[----:B0-----:R-:W-:-:S04]  /*232a0*/  IADD3 R2, P6, PT, R9, R28, RZ ;  /* 0x0000001c09027210 */ /* 0x001fc80007fde0ff */
[----:B------:R-:W-:Y:S02]  /*232b0*/  LEA.HI.X.SX32 R3, R9, R0, 0x1, P6 ;  /* 0x0000000009037211 */ /* 0x000fe400030f0eff */
[----:B-1----:R-:W-:Y:S01]  /*232c0*/  PRMT R4, R18, 0x7771, RZ ;  /* 0x0000777112047816 */ /* 0x002fe200000000ff */
[----:B------:R-:W-:-:S04]  /*232d0*/  IMAD R9, R25, 0x4, R9 ;  /* 0x0000000419097824 */ /* 0x000fc800078e0209 */
[----:B------:R0:W-:Y:S01]  /*232e0*/  @P4 STG.E.U8 desc[UR8][R2.64], R4 ;  /* 0x0000000402004986 */ /* 0x0001e2000c101108 */
[----:B------:R-:W-:Y:S02]  /*232f0*/  PRMT R12, R23, 0x7771, RZ ;  /* 0x00007771170c7816 */ /* 0x000fe400000000ff */
[C---:B0-----:R-:W-:Y:S02]  /*23300*/  IADD3 R2, P6, PT, R9.reuse, R28, RZ ;  /* 0x0000001c09027210 */ /* 0x041fe40007fde0ff */
[----:B---3--:R-:W-:Y:S01]  /*23310*/  ISETP.LT.AND P5, PT, R20, UR4, !P0 ;  /* 0x0000000414007c0c */ /* 0x008fe2000c7a1270 */
[----:B------:R-:W5:Y:S01]  /*23320*/  LDCU UR4, c[0x0][0x39c] ;  /* 0x00007380ff0477ac */ /* 0x000f620008000800 */
[----:B------:R-:W3:Y:S01]  /*23330*/  LDL.LU R20, [R1+0x938] ;  /* 0x0009380001147983 */ /* 0x000ee20000300800 */
[----:B------:R-:W-:-:S05]  /*23340*/  LEA.HI.X.SX32 R3, R9, R0, 0x1, P6 ;  /* 0x0000000009037211 */ /* 0x000fca00030f0eff */
[----:B------:R0:W-:Y:S01]  /*23350*/  @P3 STG.E.U8 desc[UR8][R2.64], R12 ;  /* 0x0000000c02003986 */ /* 0x0001e2000c101108 */
[----:B--2---:R-:W-:Y:S01]  /*23360*/  ISETP.LT.AND P2, PT, R17, UR6, !P0 ;  /* 0x0000000611007c0c */ /* 0x004fe2000c741270 */
[----:B------:R-:W-:Y:S02]  /*23370*/  IMAD R5, R25, 0x4, R9 ;  /* 0x0000000419057824 */ /* 0x000fe400078e0209 */
[----:B------:R-:W2:Y:S01]  /*23380*/  LDL.LU R17, [R1+0x934] ;  /* 0x0009340001117983 */ /* 0x000ea20000300800 */
[----:B------:R-:W3:Y:S01]  /*23390*/  LDCU UR6, c[0x0][0x39c] ;  /* 0x00007380ff0677ac */ /* 0x000ee20008000800 */
[----:B----4-:R-:W-:Y:S02]  /*233a0*/  ISETP.LT.AND P4, PT, R16, UR5, !P0 ;  /* 0x0000000510007c0c */ /* 0x010fe4000c781270 */
[----:B------:R-:W4:Y:S01]  /*233b0*/  LDL.LU R16, [R1+0x948] ;  /* 0x0009480001107983 */ /* 0x000f220000300800 */
[----:B-----5:R-:W-:Y:S01]  /*233c0*/  ISETP.LT.AND P3, PT, R13, UR4, !P0 ;  /* 0x000000040d007c0c */ /* 0x020fe2000c761270 */
[----:B------:R-:W-:-:S02]  /*233d0*/  IMAD R9, R25, 0x4, R5 ;  /* 0x0000000419097824 */ /* 0x000fc400078e0205 */
[----:B------:R-:W5:Y:S01]  /*233e0*/  LDL.LU R13, [R1+0x944] ;  /* 0x00094400010d7983 */ /* 0x000f620000300800 */
[C---:B------:R-:W-:Y:S01]  /*233f0*/  IADD3 R4, P6, PT, R5.reuse, R28, RZ ;  /* 0x0000001c05047210 */ /* 0x040fe20007fde0ff */
[----:B------:R-:W2:Y:S01]  /*23400*/  LDCU UR5, c[0x0][0x39c] ;  /* 0x00007380ff0577ac */ /* 0x000ea20008000800 */
[----:B------:R-:W-:Y:S02]  /*23410*/  PRMT R8, R14, 0x7771, RZ ;  /* 0x000077710e087816 */ /* 0x000fe400000000ff */
[----:B------:R-:W-:Y:S01]  /*23420*/  LEA.HI.X.SX32 R5, R5, R0, 0x1, P6 ;  /* 0x0000000005057211 */ /* 0x000fe200030f0eff */
[----:B------:R-:W4:Y:S01]  /*23430*/  LDCU UR4, c[0x0][0x39c] ;  /* 0x00007380ff0477ac */ /* 0x000f220008000800 */
[----:B0-----:R-:W-:-:S03]  /*23440*/  IADD3 R2, P6, PT, R9, R28, RZ ;  /* 0x0000001c09027210 */ /* 0x001fc60007fde0ff */
[----:B------:R0:W-:Y:S01]  /*23450*/  @P5 STG.E.U8 desc[UR8][R4.64], R8 ;  /* 0x0000000804005986 */ /* 0x0001e2000c101108 */
[----:B------:R-:W-:Y:S01]  /*23460*/  LEA.HI.X.SX32 R3, R9, R0, 0x1, P6 ;  /* 0x0000000009037211 */ /* 0x000fe200030f0eff */
[----:B------:R-:W-:Y:S01]  /*23470*/  IMAD R9, R25, 0x4, R9 ;  /* 0x0000000419097824 */ /* 0x000fe200078e0209 */
[----:B0-----:R-:W-:-:S05]  /*23480*/  PRMT R4, R10, 0x7771, RZ ;  /* 0x000077710a047816 */ /* 0x001fca00000000ff */
[----:B------:R0:W-:Y:S01]  /*23490*/  @P2 STG.E.U8 desc[UR8][R2.64], R4 ;  /* 0x0000000402002986 */ /* 0x0001e2000c101108 */
[----:B------:R-:W-:Y:S01]  /*234a0*/  PRMT R12, R6, 0x7771, RZ ;  /* 0x00007771060c7816 */ /* 0x000fe200000000ff */
[----:B------:R-:W-:Y:S01]  /*234b0*/  IMAD R5, R25, 0x4, R9 ;  /* 0x0000000419057824 */ /* 0x000fe200078e0209 */
[----:B0-----:R-:W-:-:S04]  /*234c0*/  IADD3 R2, P6, PT, R9, R28, RZ ;  /* 0x0000001c09027210 */ /* 0x001fc80007fde0ff */
[----:B------:R-:W-:-:S05]  /*234d0*/  LEA.HI.X.SX32 R3, R9, R0, 0x1, P6 ;  /* 0x0000000009037211 */ /* 0x000fca00030f0eff */
[----:B------:R0:W-:Y:S01]  /*234e0*/  @P4 STG.E.U8 desc[UR8][R2.64], R12 ;  /* 0x0000000c02004986 */ /* 0x0001e2000c101108 */
[----:B------:R-:W-:Y:S02]  /*234f0*/  IADD3 R4, P6, PT, R5, R28, RZ ;  /* 0x0000001c05047210 */ /* 0x000fe40007fde0ff */
[----:B---3--:R-:W-:Y:S01]  /*23500*/  ISETP.LT.AND P5, PT, R20, UR6, !P0 ;  /* 0x0000000614007c0c */ /* 0x008fe2000c7a1270 */
[----:B------:R-:W5:Y:S01]  /*23510*/  LDCU UR6, c[0x0][0x39c] ;  /* 0x00007380ff0677ac */ /* 0x000f620008000800 */
        /* <DEDUP_REMOVED lines=11> */
[----:B-----5:R-:W-:Y:S01]  /*235d0*/  ISETP.LT.AND P3, PT, R13, UR6, !P0 ;  /* 0x000000060d007c0c */ /* 0x020fe2000c761270 */
[----:B------:R-:W4:Y:S02]  /*235e0*/  LDCU UR6, c[0x0][0x39c] ;  /* 0x00007380ff0677ac */ /* 0x000f240008000800 */
[----:B------:R-:W5:Y:S01]  /*235f0*/  LDL.LU R13, [R1+0x94c] ;  /* 0x00094c00010d7983 */ /* 0x000f620000300800 */
[----:B0-----:R-:W-:-:S02]  /*23600*/  IADD3 R2, P6, PT, R9, R28, RZ ;  /* 0x0000001c09027210 */ /* 0x001fc40007fde0ff */
[----:B-1----:R-:W-:Y:S01]  /*23610*/  PRMT R4, R22, 0x7772, RZ ;  /* 0x0000777216047816 */ /* 0x002fe200000000ff */
[----:B------:R-:W5:Y:S01]  /*23620*/  LDL.LU R21, [R1+0x960] ;  /* 0x0009600001157983 */ /* 0x000f620000300800 */
        /* <DEDUP_REMOVED lines=14> */
[----:B------:R-:W-:Y:S01]  /*23710*/  LEA.HI.X.SX32 R3, R9, R0, 0x1, P6 ;  /* 0x0000000009037211 */ /* 0x000fe200030f0eff */
[----:B------:R-:W-:Y:S01]  /*23720*/  IMAD R9, R25, 0x4, R9 ;  /* 0x0000000419097824 */ /* 0x000fe200078e0209 */
[----:B-1----:R-:W-:Y:S02]  /*23730*/  PRMT R4, R23, 0x7772, RZ ;  /* 0x0000777217047816 */ /* 0x002fe400000000ff */
[----:B---3--:R-:W-:Y:S01]  /*23740*/  ISETP.LT.AND P5, PT, R20, UR5, !P0 ;  /* 0x0000000514007c0c */ /* 0x008fe2000c7a1270 */
[----:B------:R-:W5:Y:S01]  /*23750*/  LDCU UR5, c[0x0][0x39c] ;  /* 0x00007380ff0577ac */ /* 0x000f620008000800 */
[----:B------:R-:W3:Y:S04]  /*23760*/  LDL.LU R20, [R1+0x95c] ;  /* 0x00095c0001147983 */ /* 0x000ee80000300800 */
[----:B------:R0:W-:Y:S01]  /*23770*/  @P3 STG.E.U8 desc[UR8][R2.64], R4 ;  /* 0x0000000402003986 */ /* 0x0001e2000c101108 */
[----:B------:R-:W-:-:S02]  /*23780*/  PRMT R12, R14, 0x7772, RZ ;  /* 0x000077720e0c7816 */ /* 0x000fc400000000ff */
[----:B0-----:R-:W-:-:S04]  /*23790*/  IADD3 R2, P6, PT, R9, R28, RZ ;  /* 0x0000001c09027210 */ /* 0x001fc80007fde0ff */
[----:B------:R-:W-:-:S05]  /*237a0*/  LEA.HI.X.SX32 R3, R9, R0, 0x1, P6 ;  /* 0x0000000009037211 */ /* 0x000fca00030f0eff */
[----:B------:R0:W-:Y:S01]  /*237b0*/  @P5 STG.E.U8 desc[UR8][R2.64], R12 ;  /* 0x0000000c02005986 */ /* 0x0001e2000c101108 */
[----:B--2---:R-:W-:Y:S01]  /*237c0*/  ISETP.LT.AND P2, PT, R17, UR4, !P0 ;  /* 0x0000000411007c0c */ /* 0x004fe2000c741270 */
[----:B------:R-:W1:Y:S02]  /*237d0*/  LDCU UR4, c[0x0][0x39c] ;  /* 0x00007380ff0477ac */ /* 0x000e640008000800 */
[----:B------:R-:W2:Y:S01]  /*237e0*/  LDL.LU R17, [R1+0x958] ;  /* 0x0009580001117983 */ /* 0x000ea20000300800 */
[----:B----4-:R-:W-:Y:S01]  /*237f0*/  ISETP.LT.AND P4, PT, R16, UR6, !P0 ;  /* 0x0000000610007c0c */ /* 0x010fe2000c781270 */
[----:B------:R-:W-:Y:S02]  /*23800*/  IMAD R5, R25, 0x4, R9 ;  /* 0x0000000419057824 */ /* 0x000fe400078e0209 */
[----:B------:R-:W4:Y:S01]  /*23810*/  LDL.LU R16, [R1+0x96c] ;  /* 0x00096c0001107983 */ /* 0x000f220000300800 */
[----:B------:R-:W-:Y:S01]  /*23820*/  PRMT R8, R10, 0x7772, RZ ;  /* 0x000077720a087816 */ /* 0x000fe200000000ff */
[----:B------:R-:W3:Y:S01]  /*23830*/  LDCU UR6, c[0x0][0x39c] ;  /* 0x00007380ff0677ac */ /* 0x000ee20008000800 */
[----:B-----5:R-:W-:-:S02]  /*23840*/  ISETP.LT.AND P3, PT, R13, UR5, !P0 ;  /* 0x000000050d007c0c */ /* 0x020fc4000c761270 */
[----:B------:R-:W5:Y:S01]  /*23850*/  LDL.LU R13, [R1+0x968] ;  /* 0x00096800010d7983 */ /* 0x000f620000300800 */
[----:B------:R-:W-:Y:S01]  /*23860*/  IADD3 R4, P6, PT, R5, R28, RZ ;  /* 0x0000001c05047210 */ /* 0x000fe20007fde0ff */
[----:B------:R-:W-:Y:S01]  /*23870*/  IMAD R9, R25, 0x4, R5 ;  /* 0x0000000419097824 */ /* 0x000fe200078e0205 */
[----:B------:R-:W2:Y:S01]  /*23880*/  LDCU UR5, c[0x0][0x39c] ;  /* 0x00007380ff0577ac */ /* 0x000ea20008000800 */
[----:B0-----:R-:W5:Y:S01]  /*23890*/  LDL.LU R12, [R1+0x964] ;  /* 0x00096400010c7983 */ /* 0x001f620000300800 */
[----:B------:R-:W-:Y:S02]  /*238a0*/  LEA.HI.X.SX32 R5, R5, R0, 0x1, P6 ;  /* 0x0000000005057211 */ /* 0x000fe400030f0eff */
[----:B------:R-:W-:Y:S02]  /*238b0*/  IADD3 R2, P6, PT, R9, R28, RZ ;  /* 0x0000001c09027210 */ /* 0x000fe40007fde0ff */
[----:B-1----:R-:W-:Y:S01]  /*238c0*/  ISETP.LT.AND P5, PT, R21, UR4, !P0 ;  /* 0x0000000415007c0c */ /* 0x002fe2000c7a1270 */
[----:B------:R0:W-:Y:S01]  /*238d0*/  @P2 STG.E.U8 desc[UR8][R4.64], R8 ;  /* 0x0000000804002986 */ /* 0x0001e2000c101108 */
[----:B------:R-:W4:Y:S01]  /*238e0*/  LDCU UR4, c[0x0][0x39c] ;  /* 0x00007380ff0477ac */ /* 0x000f220008000800 */
[----:B------:R-:W-:Y:S01]  /*238f0*/  LEA.HI.X.SX32 R3, R9, R0, 0x1, P6 ;  /* 0x0000000009037211 */ /* 0x000fe200030f0eff */
[----:B------:R-:W-:Y:S01]  /*23900*/  IMAD R9, R25, 0x4, R9 ;  /* 0x0000000419097824 */ /* 0x000fe200078e0209 */
[----:B0-----:R-:W-:-:S03]  /*23910*/  PRMT R4, R6, 0x7772, RZ ;  /* 0x0000777206047816 */ /* 0x001fc600000000ff */
[C---:B------:R-:W-:Y:S02]  /*23920*/  IMAD R5, R25.reuse, 0x4, R9 ;  /* 0x0000000419057824 */ /* 0x040fe400078e0209 */
[----:B------:R0:W-:Y:S02]  /*23930*/  @P4 STG.E.U8 desc[UR8][R2.64], R4 ;  /* 0x0000000402004986 */ /* 0x0001e4000c101108 */
[----:B------:R-:W-:Y:S01]  /*23940*/  IMAD R8, R25, 0x4, R5 ;  /* 0x0000000419087824 */ /* 0x000fe200078e0205 */
[----:B0-----:R-:W-:-:S04]  /*23950*/  IADD3 R2, P6, PT, R9, R28, RZ ;  /* 0x0000001c09027210 */ /* 0x001fc80007fde0ff */
[----:B------:R-:W-:Y:S02]  /*23960*/  LEA.HI.X.SX32 R3, R9, R0, 0x1, P6 ;  /* 0x0000000009037211 */ /* 0x000fe400030f0eff */
[----:B------:R-:W-:Y:S02]  /*23970*/  PRMT R9, R26, 0x7773, RZ ;  /* 0x000077731a097816 */ /* 0x000fe400000000ff */
[C---:B------:R-:W-:Y:S02]  /*23980*/  IADD3 R4, P6, PT, R5.reuse, R28, RZ ;  /* 0x0000001c05047210 */ /* 0x040fe40007fde0ff */
[----:B------:R-:W-:Y:S01]  /*23990*/  PRMT R22, R22, 0x7773, RZ ;  /* 0x0000777316167816 */ /* 0x000fe200000000ff */
[----:B------:R0:W-:Y:S01]  /*239a0*/  @P3 STG.E.U8 desc[UR8][R2.64], R9 ;  /* 0x0000000902003986 */ /* 0x0001e2000c101108 */
[----:B------:R-:W-:Y:S02]  /*239b0*/  LEA.HI.X.SX32 R5, R5, R0, 0x1, P6 ;  /* 0x0000000005057211 */ /* 0x000fe400030f0eff */
[----:B---3--:R-:W-:Y:S01]  /*239c0*/  ISETP.LT.AND P2, PT, R20, UR6, !P0 ;  /* 0x0000000614007c0c */ /* 0x008fe2000c741270 */
[----:B------:R-:W5:Y:S01]  /*239d0*/  LDCU UR6, c[0x0][0x39c] ;  /* 0x00007380ff0677ac */ /* 0x000f620008000800 */
[C---:B0-----:R-:W-:Y:S01]  /*239e0*/  IADD3 R2, P6, PT, R8.reuse, R28, RZ ;  /* 0x0000001c08027210 */ /* 0x041fe20007fde0ff */
[----:B------:R0:W-:Y:S03]  /*239f0*/  @P5 STG.E.U8 desc[UR8][R4.64], R22 ;  /* 0x0000001604005986 */ /* 0x0001e6000c101108 */
[----:B------:R-:W-:Y:S01]  /*23a00*/  LEA.HI.X.SX32 R3, R8, R0, 0x1, P6 ;  /* 0x0000000008037211 */ /* 0x000fe200030f0eff */
[----:B------:R-:W-:Y:S01]  /*23a10*/  IMAD R8, R25, 0x4, R8 ;  /* 0x0000000419087824 */ /* 0x000fe200078e0208 */
[----:B0-----:R-:W-:-:S05]  /*23a20*/  PRMT R4, R29, 0x7773, RZ ;  /* 0x000077731d047816 */ /* 0x001fca00000000ff */
[----:B------:R0:W-:Y:S01]  /*23a30*/  @P2 STG.E.U8 desc[UR8][R2.64], R4 ;  /* 0x0000000402002986 */ /* 0x0001e2000c101108 */
[----:B------:R-:W-:Y:S01]  /*23a40*/  IMAD R5, R25, 0x4, R8 ;  /* 0x0000000419057824 */ /* 0x000fe200078e0208 */
[----:B0-----:R-:W-:-:S04]  /*23a50*/  IADD3 R2, P6, PT, R8, R28, RZ ;  /* 0x0000001c08027210 */ /* 0x001fc80007fde0ff */
[----:B------:R-:W-:Y:S02]  /*23a60*/  LEA.HI.X.SX32 R3, R8, R0, 0x1, P6 ;  /* 0x0000000008037211 */ /* 0x000fe400030f0eff */
[----:B------:R-:W-:Y:S02]  /*23a70*/  PRMT R8, R23, 0x7773, RZ ;  /* 0x0000777317087816 */ /* 0x000fe400000000ff */
[----:B--2---:R-:W-:Y:S01]  /*23a80*/  ISETP.LT.AND P4, PT, R17, UR5, !P0 ;  /* 0x0000000511007c0c */ /* 0x004fe2000c781270 */
[----:B------:R-:W0:Y:S01]  /*23a90*/  LDCU UR5, c[0x0][0x39c] ;  /* 0x00007380ff0577ac */ /* 0x000e220008000800 */
[----:B------:R-:W2:Y:S01]  /*23aa0*/  LDL.LU R17, [R1+0x978] ;  /* 0x0009780001117983 */ /* 0x000ea20000300800 */
[----:B----4-:R-:W-:Y:S01]  /*23ab0*/  ISETP.LT.AND P3, PT, R16, UR4, !P0 ;  /* 0x0000000410007c0c */ /* 0x010fe2000c761270 */
[----:B------:R-:W2:Y:S02]  /*23ac0*/  LDCU UR4, c[0x0][0x39c] ;  /* 0x00007380ff0477ac */ /* 0x000ea40008000800 */
[----:B------:R-:W3:Y:S01]  /*23ad0*/  LDL.LU R16, [R1+0x974] ;  /* 0x0009740001107983 */ /* 0x000ee20000300800 */
[----:B-----5:R-:W-:Y:S01]  /*23ae0*/  ISETP.LT.AND P5, PT, R13, UR6, !P0 ;  /* 0x000000060d007c0c */ /* 0x020fe2000c7a1270 */
[----:B------:R-:W3:Y:S02]  /*23af0*/  LDCU UR6, c[0x0][0x39c] ;  /* 0x00007380ff0677ac */ /* 0x000ee40008000800 */
[----:B------:R-:W4:Y:S04]  /*23b00*/  LDL.LU R13, [R1+0x970] ;  /* 0x00097000010d7983 */ /* 0x000f280000300800 */
[----:B------:R-:W5:Y:S04]  /*23b10*/  LDL.LU R27, [R1+0x4c] ;  /* 0x00004c00011b7983 */ /* 0x000f680000300800 */
[----:B------:R-:W5:Y:S01]  /*23b20*/  LDL.LU R23, [R1+0x9ec] ;  /* 0x0009ec0001177983 */ /* 0x000f620000300800 */
[----:B0-----:R-:W-:Y:S01]  /*23b30*/  ISETP.LT.AND P2, PT, R12, UR5, !P0 ;  /* 0x000000050c007c0c */ /* 0x001fe2000c741270 */
[----:B------:R-:W-:Y:S01]  /*23b40*/  IMAD R9, R25, 0x4, R5 ;  /* 0x0000000419097824 */ /* 0x000fe200078e0205 */
[----:B------:R-:W-:Y:S01]  /*23b50*/  PRMT R18, R18, 0x7773, RZ ;  /* 0x0000777312127816 */ /* 0x000fe200000000ff */
[----:B------:R-:W5:Y:S01]  /*23b60*/  LDL.LU R20, [R1+0x984] ;  /* 0x0009840001147983 */ /* 0x000f620000300800 */
[C---:B------:R-:W-:Y:S01]  /*23b70*/  IADD3 R4, P6, PT, R5.reuse, R28, RZ ;  /* 0x0000001c05047210 */ /* 0x040fe20007fde0ff */
[----:B------:R-:W4:Y:S02]  /*23b80*/  LDCU UR5, c[0x0][0x39c] ;  /* 0x00007380ff0577ac */ /* 0x000f240008000800 */
[----:B------:R-:W5:Y:S01]  /*23b90*/  LDL.LU R12, [R1+0x980] ;  /* 0x00098000010c7983 */ /* 0x000f620000300800 */
[----:B------:R-:W-:-:S03]  /*23ba0*/  LEA.HI.X.SX32 R5, R5, R0, 0x1, P6 ;  /* 0x0000000005057211 */ /* 0x000fc600030f0eff */
[----:B------:R0:W-:Y:S01]  /*23bb0*/  @P4 STG.E.U8 desc[UR8][R2.64], R18 ;  /* 0x0000001202004986 */ /* 0x0001e2000c101108 */
[----:B------:R-:W-:-:S03]  /*23bc0*/  PRMT R14, R14, 0x7773, RZ ;  /* 0x000077730e0e7816 */ /* 0x000fc600000000ff */
[----:B------:R1:W-:Y:S01]  /*23bd0*/  @P3 STG.E.U8 desc[UR8][R4.64], R8 ;  /* 0x0000000804003986 */ /* 0x0003e2000c101108 */
[----:B0-----:R-:W-:-:S04]  /*23be0*/  IADD3 R2, P6, PT, R9, R28, RZ ;  /* 0x0000001c09027210 */ /* 0x001fc80007fde0ff */
[----:B------:R-:W-:Y:S01]  /*23bf0*/  LEA.HI.X.SX32 R3, R9, R0, 0x1, P6 ;  /* 0x0000000009037211 */ /* 0x000fe200030f0eff */
[----:B------:R-:W-:-:S04]  /*23c00*/  IMAD R9, R25, 0x4, R9 ;  /* 0x0000000419097824 */ /* 0x000fc800078e0209 */
[----:B------:R0:W-:Y:S01]  /*23c10*/  @P5 STG.E.U8 desc[UR8][R2.64], R14 ;  /* 0x0000000e02005986 */ /* 0x0001e2000c101108 */
[----:B-1----:R-:W-:Y:S01]  /*23c20*/  IMAD R5, R25, 0x4, R9 ;  /* 0x0000000419057824 */ /* 0x002fe200078e0209 */
[----:B------:R-:W-:Y:S02]  /*23c30*/  PRMT R10, R10, 0x7773, RZ ;  /* 0x000077730a0a7816 */ /* 0x000fe400000000ff */
[----:B0-----:R-:W-:-:S04]  /*23c40*/  IADD3 R2, P6, PT, R9, R28, RZ ;  /* 0x0000001c09027210 */ /* 0x001fc80007fde0ff */
[----:B------:R-:W-:Y:S02]  /*23c50*/  LEA.HI.X.SX32 R3, R9, R0, 0x1, P6 ;  /* 0x0000000009037211 */ /* 0x000fe400030f0eff */
[----:B------:R-:W-:Y:S01]  /*23c60*/  IADD3 R4, P6, PT, R5, R28, RZ ;  /* 0x0000001c05047210 */ /* 0x000fe20007fde0ff */
[----:B------:R-:W-:Y:S01]  /*23c70*/  IMAD R8, R25, 0x4, R5 ;  /* 0x0000000419087824 */ /* 0x000fe200078e0205 */
[----:B------:R-:W-:Y:S02]  /*23c80*/  PRMT R6, R6, 0x7773, RZ ;  /* 0x0000777306067816 */ /* 0x000fe400000000ff */
[----:B------:R-:W-:Y:S01]  /*23c90*/  LEA.HI.X.SX32 R5, R5, R0, 0x1, P6 ;  /* 0x0000000005057211 */ /* 0x000fe200030f0eff */
[----:B------:R0:W-:Y:S01]  /*23ca0*/  @P2 STG.E.U8 desc[UR8][R2.64], R10 ;  /* 0x0000000a02002986 */ /* 0x0001e2000c101108 */
[----:B--2---:R-:W-:Y:S01]  /*23cb0*/  ISETP.LT.AND P4, PT, R17, UR4, !P0 ;  /* 0x0000000411007c0c */ /* 0x004fe2000c781270 */
[----:B------:R-:W1:Y:S02]  /*23cc0*/  LDCU UR4, c[0x0][0x39c] ;  /* 0x00007380ff0477ac */ /* 0x000e640008000800 */
[----:B------:R-:W2:Y:S01]  /*23cd0*/  LDL.LU R17, [R1+0x97c] ;  /* 0x00097c0001117983 */ /* 0x000ea20000300800 */
[----:B---3--:R-:W-:Y:S01]  /*23ce0*/  ISETP.LT.AND P3, PT, R16, UR6, !P0 ;  /* 0x0000000610007c0c */ /* 0x008fe2000c761270 */
[----:B------:R-:W5:Y:S02]  /*23cf0*/  LDCU UR6, c[0x0][0x39c] ;  /* 0x00007380ff0677ac */ /* 0x000f640008000800 */
[----:B------:R-:W3:Y:S01]  /*23d00*/  LDL.LU R26, [R1+0x3c] ;  /* 0x00003c00011a7983 */ /* 0x000ee20000300800 */
[----:B----4-:R-:W-:-:S03]  /*23d10*/  ISETP.LT.AND P5, PT, R13, UR5, !P0 ;  /* 0x000000050d007c0c */ /* 0x010fc6000c7a1270 */
[----:B------:R-:W4:Y:S01]  /*23d20*/  LDL.LU R16, [R1+0x990] ;  /* 0x0009900001107983 */ /* 0x000f220000300800 */
[----:B------:R-:W2:Y:S03]  /*23d30*/  LDCU UR5, c[0x0][0x39c] ;  /* 0x00007380ff0577ac */ /* 0x000ea60008000800 */
[----:B------:R0:W-:Y:S04]  /*23d40*/  @P4 STG.E.U8 desc[UR8][R4.64], R6 ;  /* 0x0000000604004986 */ /* 0x0001e8000c101108 */
[----:B------:R-:W4:Y:S01]  /*23d50*/  LDL.LU R13, [R1+0x98c] ;  /* 0x00098c00010d7983 */ /* 0x000f220000300800 */
[----:B-----5:R-:W-:Y:S01]  /*23d60*/  ISETP.LT.AND P4, PT, R12, UR6, !P0 ;  /* 0x000000060c007c0c */ /* 0x020fe2000c781270 */
[----:B------:R-:W5:Y:S02]  /*23d70*/  LDCU UR6, c[0x0][0x39c] ;  /* 0x00007380ff0677ac */ /* 0x000f640008000800 */
[----:B------:R-:W4:Y:S04]  /*23d80*/  LDL.LU R12, [R1+0x988] ;  /* 0x00098800010c7983 */ /* 0x000f280000300800 */
[----:B------:R-:W4:Y:S04]  /*23d90*/  LDL.LU R29, [R1+0xc] ;  /* 0x00000c00011d7983 */ /* 0x000f280000300800 */
[----:B------:R-:W4:Y:S04]  /*23da0*/  LDL.LU R14, [R1+0x99c] ;  /* 0x00099c00010e7983 */ /* 0x000f280000300800 */
[----:B0-----:R-:W4:Y:S01]  /*23db0*/  LDL.LU R10, [R1+0x998] ;  /* 0x00099800010a7983 */ /* 0x001f220000300800 */
[----:B------:R-:W-:-:S02]  /*23dc0*/  IADD3 R2, P6, PT, R8, R28, RZ ;  /* 0x0000001c08027210 */ /* 0x000fc40007fde0ff */
[----:B------:R-:W-:Y:S02]  /*23dd0*/  PRMT R4, R27, 0x7770, RZ ;  /* 0x000077701b047816 */ /* 0x000fe400000000ff */
[----:B------:R-:W-:Y:S01]  /*23de0*/  LEA.HI.X.SX32 R3, R8, R0, 0x1, P6 ;  /* 0x0000000008037211 */ /* 0x000fe200030f0eff */
[C---:B------:R-:W-:Y:S01]  /*23df0*/  IMAD R8, R25.reuse, 0x4, R8 ;  /* 0x0000000419087824 */ /* 0x040fe200078e0208 */
[----:B-1----:R-:W-:Y:S01]  /*23e00*/  ISETP.LT.AND P2, PT, R20, UR4, !P0 ;  /* 0x0000000414007c0c */ /* 0x002fe2000c741270 */
[----:B------:R-:W4:Y:S02]  /*23e10*/  LDCU UR4, c[0x0][0x39c] ;  /* 0x00007380ff0477ac */ /* 0x000f240008000800 */
[----:B------:R0:W-:Y:S01]  /*23e20*/  @P3 STG.E.U8 desc[UR8][R2.64], R4 ;  /* 0x0000000402003986 */ /* 0x0001e2000c101108 */
[----:B------:R-:W-:Y:S01]  /*23e30*/  IMAD R5, R25, 0x4, R8 ;  /* 0x0000000419057824 */ /* 0x000fe200078e0208 */
[----:B------:R-:W-:Y:S02]  /*23e40*/  PRMT R9, R23, 0x7770, RZ ;  /* 0x0000777017097816 */ /* 0x000fe400000000ff */
[----:B0-----:R-:W-:-:S04]  /*23e50*/  IADD3 R2, P6, PT, R8, R28, RZ ;  /* 0x0000001c08027210 */ /* 0x001fc80007fde0ff */
[----:B------:R-:W-:Y:S01]  /*23e60*/  LEA.HI.X.SX32 R3, R8, R0, 0x1, P6 ;  /* 0x0000000008037211 */ /* 0x000fe200030f0eff */
[----:B------:R-:W-:Y:S01]  /*23e70*/  IMAD R8, R25, 0x4, R5 ;  /* 0x0000000419087824 */ /* 0x000fe200078e0205 */
[----:B------:R-:W-:-:S03]  /*23e80*/  IADD3 R4, P6, PT, R5, R28, RZ ;  /* 0x0000001c05047210 */ /* 0x000fc60007fde0ff */
[----:B------:R0:W-:Y:S01]  /*23e90*/  @P5 STG.E.U8 desc[UR8][R2.64], R9 ;  /* 0x0000000902005986 */ /* 0x0001e2000c101108 */
[----:B------:R-:W-:Y:S02]  /*23ea0*/  LEA.HI.X.SX32 R5, R5, R0, 0x1, P6 ;  /* 0x0000000005057211 */ /* 0x000fe400030f0eff */
[----:B0-----:R-:W-:-:S04]  /*23eb0*/  IADD3 R2, P6, PT, R8, R28, RZ ;  /* 0x0000001c08027210 */ /* 0x001fc80007fde0ff */
[----:B------:R-:W-:Y:S01]  /*23ec0*/  LEA.HI.X.SX32 R3, R8, R0, 0x1, P6 ;  /* 0x0000000008037211 */ /* 0x000fe200030f0eff */
[----:B------:R-:W-:Y:S01]  /*23ed0*/  IMAD R8, R25, 0x4, R8 ;  /* 0x0000000419087824 */ /* 0x000fe200078e0208 */
[----:B--2---:R-:W-:Y:S01]  /*23ee0*/  ISETP.LT.AND P3, PT, R17, UR5, !P0 ;  /* 0x0000000511007c0c */ /* 0x004fe2000c761270 */
[----:B------:R-:W0:Y:S01]  /*23ef0*/  LDCU UR5, c[0x0][0x39c] ;  /* 0x00007380ff0577ac */ /* 0x000e220008000800 */
[----:B---3--:R-:W-:-:S05]  /*23f00*/  PRMT R6, R26, 0x7770, RZ ;  /* 0x000077701a067816 */ /* 0x008fca00000000ff */
[----:B------:R1:W-:Y:S01]  /*23f10*/  @P2 STG.E.U8 desc[UR8][R4.64], R6 ;  /* 0x0000000604002986 */ /* 0x0003e2000c101108 */
[----:B----4-:R-:W-:Y:S01]  /*23f20*/  ISETP.LT.AND P5, PT, R16, UR4, !P0 ;  /* 0x0000000410007c0c */ /* 0x010fe2000c7a1270 */
[----:B------:R-:W2:Y:S01]  /*23f30*/  LDCU UR4, c[0x0][0x39c] ;  /* 0x00007380ff0477ac */ /* 0x000ea20008000800 */
[----:B-----5:R-:W-:Y:S01]  /*23f40*/  ISETP.LT.AND P2, PT, R13, UR6, !P0 ;  /* 0x000000060d007c0c */ /* 0x020fe2000c741270 */
[----:B------:R-:W3:Y:S01]  /*23f50*/  LDCU UR6, c[0x0][0x39c] ;  /* 0x00007380ff0677ac */ /* 0x000ee20008000800 */
[----:B------:R-:W4:Y:S01]  /*23f60*/  LDL.LU R13, [R1+0x994] ;  /* 0x00099400010d7983 */ /* 0x000f220000300800 */
[----:B-1----:R-:W-:Y:S01]  /*23f70*/  PRMT R4, R19, 0x7770, RZ ;  /* 0x0000777013047816 */ /* 0x002fe200000000ff */
[----:B------:R-:W-:-:S04]  /*23f80*/  IMAD R5, R25, 0x4, R8 ;  /* 0x0000000419057824 */ /* 0x000fc800078e0208 */
[----:B------:R1:W-:Y:S01]  /*23f90*/  @P4 STG.E.U8 desc[UR8][R2.64], R4 ;  /* 0x0000000402004986 */ /* 0x0003e2000c101108 */
[----:B0-----:R-:W-:Y:S01]  /*23fa0*/  ISETP.LT.AND P4, PT, R12, UR5, !P0 ;  /* 0x000000050c007c0c */ /* 0x001fe2000c781270 */
[----:B------:R-:W4:Y:S02]  /*23fb0*/  LDCU UR5, c[0x0][0x39c] ;  /* 0x00007380ff0577ac */ /* 0x000f240008000800 */
[----:B------:R-:W5:Y:S01]  /*23fc0*/  LDL.LU R12, [R1+0x9a8] ;  /* 0x0009a800010c7983 */ /* 0x000f620000300800 */
[----:B------:R-:W-:Y:S02]  /*23fd0*/  PRMT R9, R29, 0x7770, RZ ;  /* 0x000077701d097816 */ /* 0x000fe400000000ff */
[----:B------:R-:W-:Y:S01]  /*23fe0*/  PRMT R6, R15, 0x7770, RZ ;  /* 0x000077700f067816 */ /* 0x000fe200000000ff */
[----:B------:R-:W5:Y:S01]  /*23ff0*/  LDL.LU R16, [R1+0x9a4] ;  /* 0x0009a40001107983 */ /* 0x000f620000300800 */
[----:B-1----:R-:W-:-:S04]  /*24000*/  IADD3 R2, P6, PT, R8, R28, RZ ;  /* 0x0000001c08027210 */ /* 0x002fc80007fde0ff */
[----:B------:R-:W-:Y:S02]  /*24010*/  LEA.HI.X.SX32 R3, R8, R0, 0x1, P6 ;  /* 0x0000000008037211 */ /* 0x000fe400030f0eff */
[----:B------:R-:W-:Y:S01]  /*24020*/  IADD3 R4, P6, PT, R5, R28, RZ ;  /* 0x0000001c05047210 */ /* 0x000fe20007fde0ff */
[----:B------:R-:W-:-:S03]  /*24030*/  IMAD R8, R25, 0x4, R5 ;  /* 0x0000000419087824 */ /* 0x000fc600078e0205 */
[----:B------:R-:W-:Y:S01]  /*24040*/  LEA.HI.X.SX32 R5, R5, R0, 0x1, P6 ;  /* 0x0000000005057211 */ /* 0x000fe200030f0eff */
[----:B------:R0:W-:Y:S01]  /*24050*/  @P3 STG.E.U8 desc[UR8][R2.64], R9 ;  /* 0x0000000902003986 */ /* 0x0001e2000c101108 */
[----:B--2---:R-:W-:Y:S01]  /*24060*/  ISETP.LT.AND P3, PT, R14, UR4, !P0 ;  /* 0x000000040e007c0c */ /* 0x004fe2000c761270 */
[----:B------:R-:W5:Y:S02]  /*24070*/  LDCU UR4, c[0x0][0x39c] ;  /* 0x00007380ff0477ac */ /* 0x000f640008000800 */
[----:B------:R1:W-:Y:S01]  /*24080*/  @P5 STG.E.U8 desc[UR8][R4.64], R6 ;  /* 0x0000000604005986 */ /* 0x0003e2000c101108 */
[----:B---3--:R-:W-:Y:S01]  /*24090*/  ISETP.LT.AND P5, PT, R10, UR6, !P0 ;  /* 0x000000060a007c0c */ /* 0x008fe2000c7a1270 */
[----:B------:R-:W2:Y:S02]  /*240a0*/  LDCU UR6, c[0x0][0x39c] ;  /* 0x00007380ff0677ac */ /* 0x000ea40008000800 */
[----:B------:R-:W3:Y:S04]  /*240b0*/  LDL.LU R10, [R1+0x9a0] ;  /* 0x0009a000010a7983 */ /* 0x000ee80000300800 */
[----:B------:R-:W2:Y:S01]  /*240c0*/  LDL.LU R14, [R1+0x9ac] ;  /* 0x0009ac00010e7983 */ /* 0x000ea20000300800 */
[----:B0-----:R-:W-:-:S02]  /*240d0*/  IADD3 R2, P6, PT, R8, R28, RZ ;  /* 0x0000001c08027210 */ /* 0x001fc40007fde0ff */
[----:B-1----:R-:W-:Y:S02]  /*240e0*/  PRMT R4, R11, 0x7770, RZ ;  /* 0x000077700b047816 */ /* 0x002fe400000000ff */
[----:B------:R-:W-:Y:S01]  /*240f0*/  LEA.HI.X.SX32 R3, R8, R0, 0x1, P6 ;  /* 0x0000000008037211 */ /* 0x000fe200030f0eff */
[----:B------:R-:W-:-:S04]  /*24100*/  IMAD R8, R25, 0x4, R8 ;  /* 0x0000000419087824 */ /* 0x000fc800078e0208 */
[----:B------:R0:W-:Y:S01]  /*24110*/  @P2 STG.E.U8 desc[UR8][R2.64], R4 ;  /* 0x0000000402002986 */ /* 0x0001e2000c101108 */
[----:B------:R-:W-:Y:S01]  /*24120*/  IMAD R5, R25, 0x4, R8 ;  /* 0x0000000419057824 */ /* 0x000fe200078e0208 */
[----:B------:R-:W-:Y:S02]  /*24130*/  PRMT R9, R7, 0x7770, RZ ;  /* 0x0000777007097816 */ /* 0x000fe400000000ff */
[----:B0-----:R-:W-:-:S04]  /*24140*/  IADD3 R2, P6, PT, R8, R28, RZ ;  /* 0x0000001c08027210 */ /* 0x001fc80007fde0ff */
[----:B------:R-:W-:Y:S01]  /*24150*/  LEA.HI.X.SX32 R3, R8, R0, 0x1, P6 ;  /* 0x0000000008037211 */ /* 0x000fe200030f0eff */
[----:B------:R-:W-:Y:S01]  /*24160*/  IMAD R8, R25, 0x4, R5 ;  /* 0x0000000419087824 */ /* 0x000fe200078e0205 */
[----:B------:R-:W-:Y:S02]  /*24170*/  IADD3 R4, P6, PT, R5, R28, RZ ;  /* 0x0000001c05047210 */ /* 0x000fe40007fde0ff */
[----:B------:R-:W-:Y:S01]  /*24180*/  PRMT R6, R27, 0x7771, RZ ;  /* 0x000077711b067816 */ /* 0x000fe200000000ff */
[----:B------:R0:W-:Y:S01]  /*24190*/  @P4 STG.E.U8 desc[UR8][R2.64], R9 ;  /* 0x0000000902004986 */ /* 0x0001e2000c101108 */
[----:B------:R-:W-:-:S05]  /*241a0*/  LEA.HI.X.SX32 R5, R5, R0, 0x1, P6 ;  /* 0x0000000005057211 */ /* 0x000fca00030f0eff */
[----:B------:R1:W-:Y:S01]  /*241b0*/  @P3 STG.E.U8 desc[UR8][R4.64], R6 ;  /* 0x0000000604003986 */ /* 0x0003e2000c101108 */
[----:B0-----:R-:W-:-:S04]  /*241c0*/  IADD3 R2, P6, PT, R8, R28, RZ ;  /* 0x0000001c08027210 */ /* 0x001fc80007fde0ff */
[----:B------:R-:W-:Y:S01]  /*241d0*/  LEA.HI.X.SX32 R3, R8, R0, 0x1, P6 ;  /* 0x0000000008037211 */ /* 0x000fe200030f0eff */
[----:B------:R-:W-:Y:S01]  /*241e0*/  IMAD R8, R25, 0x4, R8 ;  /* 0x0000000419087824 */ /* 0x000fe200078e0208 */
[----:B-1----:R-:W-:-:S05]  /*241f0*/  PRMT R4, R23, 0x7771, RZ ;  /* 0x0000777117047816 */ /* 0x002fca00000000ff */
[----:B------:R0:W-:Y:S01]  /*24200*/  @P5 STG.E.U8 desc[UR8][R2.64], R4 ;  /* 0x0000000402005986 */ /* 0x0001e2000c101108 */
[----:B------:R-:W-:Y:S02]  /*24210*/  PRMT R9, R26, 0x7771, RZ ;  /* 0x000077711a097816 */ /* 0x000fe400000000ff */
[----:B0-----:R-:W-:-:S04]  /*24220*/  IADD3 R2, P6, PT, R8, R28, RZ ;  /* 0x0000001c08027210 */ /* 0x001fc80007fde0ff */
[----:B------:R-:W-:Y:S02]  /*24230*/  LEA.HI.X.SX32 R3, R8, R0, 0x1, P6 ;  /* 0x0000000008037211 */ /* 0x000fe400030f0eff */
[----:B----4-:R-:W-:Y:S01]  /*24240*/  ISETP.LT.AND P2, PT, R13, UR5, !P0 ;  /* 0x000000050d007c0c */ /* 0x010fe2000c741270 */
[----:B------:R-:W3:Y:S01]  /*24250*/  LDCU UR5, c[0x0][0x39c] ;  /* 0x00007380ff0577ac */ /* 0x000ee20008000800 */
[----:B------:R-:W4:Y:S01]  /*24260*/  LDL.LU R13, [R1+0x9b0] ;  /* 0x0009b000010d7983 */ /* 0x000f220000300800 */
[----:B-----5:R-:W-:Y:S01]  /*24270*/  ISETP.LT.AND P4, PT, R12, UR4, !P0 ;  /* 0x000000040c007c0c */ /* 0x020fe2000c781270 */
[----:B------:R-:W0:Y:S02]  /*24280*/  LDCU UR4, c[0x0][0x39c] ;  /* 0x00007380ff0477ac */ /* 0x000e240008000800 */
[----:B------:R-:W5:Y:S07]  /*24290*/  LDL.LU R12, [R1+0x9b4] ;  /* 0x0009b400010c7983 */ /* 0x000f6e0000300800 */
[----:B------:R1:W-:Y:S01]  /*242a0*/  @P2 STG.E.U8 desc[UR8][R2.64], R9 ;  /* 0x0000000902002986 */ /* 0x0003e2000c101108 */
[----:B---3--:R-:W-:-:S02]  /*242b0*/  ISETP.LT.AND P5, PT, R10, UR5, !P0 ;  /* 0x000000050a007c0c */ /* 0x008fc4000c7a1270 */
[----:B--2---:R-:W-:Y:S01]  /*242c0*/  ISETP.LT.AND P3, PT, R16, UR6, !P0 ;  /* 0x0000000610007c0c */ /* 0x004fe2000c761270 */
[----:B------:R-:W2:Y:S01]  /*242d0*/  LDL.LU R10, [R1+0x9b8] ;  /* 0x0009b800010a7983 */ /* 0x000ea20000300800 */
[----:B0-----:R-:W-:Y:S01]  /*242e0*/  ISETP.LT.AND P2, PT, R14, UR4, !P0 ;  /* 0x000000040e007c0c */ /* 0x001fe2000c741270 */
[----:B------:R-:W-:Y:S01]  /*242f0*/  IMAD R5, R25, 0x4, R8 ;  /* 0x0000000419057824 */ /* 0x000fe200078e0208 */
[----:B------:R-:W5:Y:S01]  /*24300*/  LDCU UR5, c[0x0][0x39c] ;  /* 0x00007380ff0577ac */ /* 0x000f620008000800 */
[----:B------:R-:W3:Y:S01]  /*24310*/  LDL.LU R14, [R1+0x9c0] ;  /* 0x0009c000010e7983 */ /* 0x000ee20000300800 */
[----:B------:R-:W-:Y:S01]  /*24320*/  PRMT R6, R19, 0x7771, RZ ;  /* 0x0000777113067816 */ /* 0x000fe200000000ff */
[----:B------:R-:W4:Y:S02]  /*24330*/  LDCU UR6, c[0x0][0x39c] ;  /* 0x00007380ff0677ac */ /* 0x000f240008000800 */
[----:B-1----:R-:W3:Y:S01]  /*24340*/  LDL.LU R9, [R1+0x9c4] ;  /* 0x0009c40001097983 */ /* 0x002ee20000300800 */
[----:B------:R-:W2:Y:S03]  /*24350*/  LDCU UR4, c[0x0][0x39c] ;  /* 0x00007380ff0477ac */ /* 0x000ea60008000800 */
[----:B------:R-:W3:Y:S01]  /*24360*/  LDL.LU R16, [R1+0x9c8] ;  /* 0x0009c80001107983 */ /* 0x000ee20000300800 */
[----:B------:R-:W-:Y:S01]  /*24370*/  IADD3 R4, P6, PT, R5, R28, RZ ;  /* 0x0000001c05047210 */ /* 0x000fe20007fde0ff */
[----:B------:R-:W-:-:S03]  /*24380*/  IMAD R8, R25, 0x4, R5 ;  /* 0x0000000419087824 */ /* 0x000fc600078e0205 */
[----:B------:R-:W-:Y:S02]  /*24390*/  LEA.HI.X.SX32 R5, R5, R0, 0x1, P6 ;  /* 0x0000000005057211 */ /* 0x000fe400030f0eff */
[----:B------:R-:W-:-:S03]  /*243a0*/  IADD3 R2, P6, PT, R8, R28, RZ ;  /* 0x0000001c08027210 */ /* 0x000fc60007fde0ff */
[----:B------:R0:W-:Y:S01]  /*243b0*/  @P4 STG.E.U8 desc[UR8][R4.64], R6 ;  /* 0x0000000604004986 */ /* 0x0001e2000c101108 */
[----:B------:R-:W-:Y:S02]  /*243c0*/  LEA.HI.X.SX32 R3, R8, R0, 0x1, P6 ;  /* 0x0000000008037211 */ /* 0x000fe400030f0eff */
[----:B0-----:R-:W-:Y:S01]  /*243d0*/  PRMT R6, R29, 0x7771, RZ ;  /* 0x000077711d067816 */ /* 0x001fe200000000ff */
[----:B------:R-:W-:Y:S02]  /*243e0*/  IMAD R5, R25, 0x4, R8 ;  /* 0x0000000419057824 */ /* 0x000fe400078e0208 */
[----:B------:R-:W0:Y:S02]  /*243f0*/  LDC R8, c[0x0][0x3b8] ;  /* 0x0000ee00ff087b82 */ /* 0x000e240000000800 */
[----:B------:R1:W-:Y:S01]  /*24400*/  @P3 STG.E.U8 desc[UR8][R2.64], R6 ;  /* 0x0000000602003986 */ /* 0x0003e2000c101108 */
[----:B------:R-:W-:Y:S01]  /*24410*/  IADD3 R4, P6, PT, R5, R28, RZ ;  /* 0x0000001c05047210 */ /* 0x000fe20007fde0ff */
[----:B-1----:R-:W-:-:S03]  /*24420*/  IMAD R3, R25, 0x4, R5 ;  /* 0x0000000419037824 */ /* 0x002fc600078e0205 */
[----:B------:R-:W-:Y:S02]  /*24430*/  LEA.HI.X.SX32 R5, R5, R0, 0x1, P6 ;  /* 0x0000000005057211 */ /* 0x000fe400030f0eff */
[----:B------:R-:W-:Y:S02]  /*24440*/  PRMT R6, R15, 0x7771, RZ ;  /* 0x000077710f067816 */ /* 0x000fe400000000ff */
[----:B------:R-:W-:-:S03]  /*24450*/  IADD3 R2, P6, PT, R3, R28, RZ ;  /* 0x0000001c03027210 */ /* 0x000fc60007fde0ff */
[----:B------:R1:W-:Y:S02]  /*24460*/  @P5 STG.E.U8 desc[UR8][R4.64], R6 ;  /* 0x0000000604005986 */ /* 0x0003e4000c101108 */
[----:B-1----:R-:W-:Y:S01]  /*24470*/  IMAD R5, R25, 0x4, R3 ;  /* 0x0000000419057824 */ /* 0x002fe200078e0203 */
[----:B------:R-:W-:Y:S02]  /*24480*/  LEA.HI.X.SX32 R3, R3, R0, 0x1, P6 ;  /* 0x0000000003037211 */ /* 0x000fe400030f0eff */
[----:B------:R-:W-:-:S05]  /*24490*/  PRMT R6, R11, 0x7771, RZ ;  /* 0x000077710b067816 */ /* 0x000fca00000000ff */
[----:B------:R1:W-:Y:S01]  /*244a0*/  @P2 STG.E.U8 desc[UR8][R2.64], R6 ;  /* 0x0000000602002986 */ /* 0x0003e2000c101108 */
[----:B------:R-:W-:Y:S01]  /*244b0*/  IADD3 R4, P5, PT, R5, R28, RZ ;  /* 0x0000001c05047210 */ /* 0x000fe20007fbe0ff */
[----:B-1----:R-:W-:-:S03]  /*244c0*/  IMAD R3, R25, 0x4, R5 ;  /* 0x0000000419037824 */ /* 0x002fc600078e0205 */
[----:B------:R-:W-:Y:S02]  /*244d0*/  LEA.HI.X.SX32 R5, R5, R0, 0x1, P5 ;  /* 0x0000000005057211 */ /* 0x000fe400028f0eff */
[----:B------:R-:W-:Y:S02]  /*244e0*/  PRMT R6, R7, 0x7771, RZ ;  /* 0x0000777107067816 */ /* 0x000fe400000000ff */
[----:B------:R-:W-:Y:S01]  /*244f0*/  IADD3 R2, P5, PT, R3, R28, RZ ;  /* 0x0000001c03027210 */ /* 0x000fe20007fbe0ff */
[----:B0-----:R-:W-:-:S03]  /*24500*/  IMAD R8, R8, 0x4, R3 ;  /* 0x0000000408087824 */ /* 0x001fc600078e0203 */
[----:B------:R-:W-:Y:S02]  /*24510*/  LEA.HI.X.SX32 R3, R3, R0, 0x1, P5 ;  /* 0x0000000003037211 */ /* 0x000fe400028f0eff */
[----:B----4-:R-:W-:Y:S01]  /*24520*/  ISETP.LT.AND P4, PT, R13, UR6, !P0 ;  /* 0x000000060d007c0c */ /* 0x010fe2000c781270 */
[----:B------:R-:W0:Y:S01]  /*24530*/  LDCU UR6, c[0x0][0x39c] ;  /* 0x00007380ff0677ac */ /* 0x000e220008000800 */
[----:B------:R-:W4:Y:S01]  /*24540*/  LDL.LU R13, [R1+0x9cc] ;  /* 0x0009cc00010d7983 */ /* 0x000f220000300800 */
[----:B-----5:R-:W-:Y:S01]  /*24550*/  ISETP.LT.AND P3, PT, R12, UR5, !P0 ;  /* 0x000000050c007c0c */ /* 0x020fe2000c761270 */
[----:B------:R-:W3:Y:S09]  /*24560*/  LDCU UR5, c[0x0][0x39c] ;  /* 0x00007380ff0577ac */ /* 0x000ef20008000800 */
[----:B------:R1:W-:Y:S01]  /*24570*/  @P4 STG.E.U8 desc[UR8][R4.64], R6 ;  /* 0x0000000604004986 */ /* 0x0003e2000c101108 */
[----:B------:R-:W5:Y:S01]  /*24580*/  LDC R12, c[0x0][0x3b8] ;  /* 0x0000ee00ff0c7b82 */ /* 0x000f620000000800 */
[----:B-1----:R-:W-:-:S07]  /*24590*/  PRMT R5, R27, 0x7772, RZ ;  /* 0x000077721b057816 */ /* 0x002fce00000000ff */
[----:B------:R-:W1:Y:S01]  /*245a0*/  LDC R6, c[0x0][0x3b8] ;  /* 0x0000ee00ff067b82 */ /* 0x000e620000000800 */
[----:B--2---:R-:W-:Y:S01]  /*245b0*/  ISETP.LT.AND P6, PT, R10, UR4, !P0 ;  /* 0x000000040a007c0c */ /* 0x004fe2000c7c1270 */
[----:B------:R-:W2:Y:S01]  /*245c0*/  LDCU UR4, c[0x0][0x39c] ;  /* 0x00007380ff0477ac */ /* 0x000ea20008000800 */
[----:B---3--:R-:W-:Y:S01]  /*245d0*/  ISETP.LT.AND P2, PT, R14, UR5, !P0 ;  /* 0x000000050e007c0c */ /* 0x008fe2000c741270 */
[----:B------:R5:W-:Y:S04]  /*245e0*/  @P3 STG.E.U8 desc[UR8][R2.64], R5 ;  /* 0x0000000502003986 */ /* 0x000be8000c101108 */
[----:B------:R-:W3:Y:S01]  /*245f0*/  LDC R10, c[0x0][0x3b8] ;  /* 0x0000ee00ff0a7b82 */ /* 0x000ee20000000800 */
[----:B------:R-:W4:Y:S01]  /*24600*/  LDCU UR5, c[0x0][0x39c] ;  /* 0x00007380ff0577ac */ /* 0x000f220008000800 */
[----:B------:R-:W3:Y:S04]  /*24610*/  LDL.LU R14, [R1+0x9d4] ;  /* 0x0009d400010e7983 */ /* 0x000ee80000300800 */
[----:B------:R-:W3:Y:S04]  /*24620*/  LDL.LU R20, [R1+0x9d0] ;  /* 0x0009d00001147983 */ /* 0x000ee80000300800 */
[----:B------:R-:W3:Y:S01]  /*24630*/  LDL.LU R18, [R1+0x9d8] ;  /* 0x0009d80001127983 */ /* 0x000ee20000300800 */
[----:B--2---:R-:W-:-:S02]  /*24640*/  ISETP.LT.AND P3, PT, R16, UR4, !P0 ;  /* 0x0000000410007c0c */ /* 0x004fc4000c761270 */
[----:B0-----:R-:W-:Y:S01]  /*24650*/  ISETP.LT.AND P4, PT, R9, UR6, !P0 ;  /* 0x0000000609007c0c */ /* 0x001fe2000c781270 */
[----:B------:R-:W2:Y:S01]  /*24660*/  LDL.LU R16, [R1+0x9e4] ;  /* 0x0009e40001107983 */ /* 0x000ea20000300800 */
[----:B------:R-:W0:Y:S01]  /*24670*/  LDC R9, c[0x0][0x3b8] ;  /* 0x0000ee00ff097b82 */ /* 0x000e220000000800 */
[----:B------:R-:W-:Y:S01]  /*24680*/  IADD3 R4, P5, PT, R8, R28, RZ ;  /* 0x0000001c08047210 */ /* 0x000fe20007fbe0ff */
[----:B------:R-:W0:Y:S01]  /*24690*/  LDCU UR6, c[0x0][0x39c] ;  /* 0x00007380ff0677ac */ /* 0x000e220008000800 */
[----:B-----5:R-:W-:Y:S02]  /*246a0*/  IMAD R3, R12, 0x4, R8 ;  /* 0x000000040c037824 */ /* 0x020fe400078e0208 */
[----:B------:R-:W-:Y:S01]  /*246b0*/  LEA.HI.X.SX32 R5, R8, R0, 0x1, P5 ;  /* 0x0000000008057211 */ /* 0x000fe200028f0eff */
[----:B------:R-:W5:Y:S01]  /*246c0*/  LDCU UR4, c[0x0][0x39c] ;  /* 0x00007380ff0477ac */ /* 0x000f620008000800 */
[----:B------:R-:W-:Y:S02]  /*246d0*/  PRMT R8, R23, 0x7772, RZ ;  /* 0x0000777217087816 */ /* 0x000fe400000000ff */
[----:B------:R-:W-:-:S03]  /*246e0*/  IADD3 R2, P5, PT, R3, R28, RZ ;  /* 0x0000001c03027210 */ /* 0x000fc60007fbe0ff */
[----:B------:R1:W-:Y:S01]  /*246f0*/  @P6 STG.E.U8 desc[UR8][R4.64], R8 ;  /* 0x0000000804006986 */ /* 0x0003e2000c101108 */
[----:B------:R-:W-:Y:S02]  /*24700*/  PRMT R17, R26, 0x7772, RZ ;  /* 0x000077721a117816 */ /* 0x000fe400000000ff */
[----:B------:R-:W-:Y:S02]  /*24710*/  PRMT R25, R19, 0x7772, RZ ;  /* 0x0000777213197816 */ /* 0x000fe400000000ff */
[----:B------:R-:W-:Y:S01]  /*24720*/  PRMT R21, R29, 0x7772, RZ ;  /* 0x000077721d157816 */ /* 0x000fe200000000ff */
[----:B-1----:R-:W1:Y:S01]  /*24730*/  LDC R8, c[0x0][0x3b8] ;  /* 0x0000ee00ff087b82 */ /* 0x002e620000000800 */
[----:B----4-:R-:W-:Y:S01]  /*24740*/  ISETP.LT.AND P6, PT, R13, UR5, !P0 ;  /* 0x000000050d007c0c */ /* 0x010fe2000c7c1270 */
[----:B---3--:R-:W-:Y:S01]  /*24750*/  IMAD R13, R10, 0x4, R3 ;  /* 0x000000040a0d7824 */ /* 0x008fe200078e0203 */
[----:B------:R-:W-:Y:S01]  /*24760*/  LEA.HI.X.SX32 R3, R3, R0, 0x1, P5 ;  /* 0x0000000003037211 */ /* 0x000fe200028f0eff */
[----:B------:R-:W3:Y:S04]  /*24770*/  LDCU UR5, c[0x0][0x39c] ;  /* 0x00007380ff0577ac */ /* 0x000ee80008000800 */
[----:B------:R-:W4:Y:S01]  /*24780*/  LDC R10, c[0x0][0x3b8] ;  /* 0x0000ee00ff0a7b82 */ /* 0x000f220000000800 */
[----:B------:R-:W-:Y:S01]  /*24790*/  IADD3 R4, P5, PT, R13, R28, RZ ;  /* 0x0000001c0d047210 */ /* 0x000fe20007fbe0ff */
[----:B------:R1:W-:Y:S01]  /*247a0*/  @P2 STG.E.U8 desc[UR8][R2.64], R17 ;  /* 0x0000001102002986 */ /* 0x0003e2000c101108 */
[----:B0-----:R-:W-:-:S02]  /*247b0*/  IMAD R9, R9, 0x4, R13 ;  /* 0x0000000409097824 */ /* 0x001fc400078e020d */
[----:B------:R-:W-:Y:S02]  /*247c0*/  LEA.HI.X.SX32 R5, R13, R0, 0x1, P5 ;  /* 0x000000000d057211 */ /* 0x000fe400028f0eff */
[----:B------:R-:W-:Y:S02]  /*247d0*/  IMAD R13, R6, 0x4, R9 ;  /* 0x00000004060d7824 */ /* 0x000fe400078e0209 */
[----:B------:R-:W0:Y:S01]  /*247e0*/  LDC R6, c[0x0][0x3b8] ;  /* 0x0000ee00ff067b82 */ /* 0x000e220000000800 */
[----:B------:R5:W-:Y:S01]  /*247f0*/  @P4 STG.E.U8 desc[UR8][R4.64], R25 ;  /* 0x0000001904004986 */ /* 0x000be2000c101108 */
[----:B-1----:R-:W-:-:S04]  /*24800*/  IADD3 R2, P4, PT, R9, R28, RZ ;  /* 0x0000001c09027210 */ /* 0x002fc80007f9e0ff */
[----:B------:R-:W-:Y:S02]  /*24810*/  LEA.HI.X.SX32 R3, R9, R0, 0x1, P4 ;  /* 0x0000000009037211 */ /* 0x000fe400020f0eff */
[----:B------:R-:W1:Y:S01]  /*24820*/  LDC R9, c[0x0][0x3b8] ;  /* 0x0000ee00ff097b82 */ /* 0x000e620000000800 */
[----:B-----5:R-:W-:Y:S02]  /*24830*/  IADD3 R4, P5, PT, R13, R28, RZ ;  /* 0x0000001c0d047210 */ /* 0x020fe40007fbe0ff */
[----:B------:R-:W-:Y:S02]  /*24840*/  PRMT R25, R15, 0x7772, RZ ;  /* 0x000077720f197816 */ /* 0x000fe400000000ff */
[----:B------:R-:W-:Y:S02]  /*24850*/  LEA.HI.X.SX32 R5, R13, R0, 0x1, P5 ;  /* 0x000000000d057211 */ /* 0x000fe400028f0eff */
[----:B------:R-:W-:Y:S01]  /*24860*/  ISETP.LT.AND P2, PT, R14, UR6, !P0 ;  /* 0x000000060e007c0c */ /* 0x000fe2000c741270 */
[----:B------:R-:W2:Y:S01]  /*24870*/  LDCU UR6, c[0x0][0x39c] ;  /* 0x00007380ff0677ac */ /* 0x000ea20008000800 */
[----:B------:R-:W5:Y:S01]  /*24880*/  LDL.LU R14, [R1+0x9e0] ;  /* 0x0009e000010e7983 */ /* 0x000f620000300800 */
[----:B------:R-:W-:Y:S01]  /*24890*/  ISETP.LT.AND P4, PT, R20, UR4, !P0 ;  /* 0x0000000414007c0c */ /* 0x000fe2000c781270 */
[----:B------:R-:W-:-:S02]  /*248a0*/  IMAD R17, R8, 0x4, R13 ;  /* 0x0000000408117824 */ /* 0x000fc400078e020d */
[----:B------:R-:W5:Y:S01]  /*248b0*/  LDL.LU R12, [R1+0x9e8] ;  /* 0x0009e800010c7983 */ /* 0x000f620000300800 */
[----:B------:R-:W0:Y:S03]  /*248c0*/  LDCU UR4, c[0x0][0x39c] ;  /* 0x00007380ff0477ac */ /* 0x000e260008000800 */
[----:B------:R0:W-:Y:S04]  /*248d0*/  @P3 STG.E.U8 desc[UR8][R2.64], R21 ;  /* 0x0000001502003986 */ /* 0x0001e8000c101108 */
[----:B------:R0:W-:Y:S04]  /*248e0*/  @P6 STG.E.U8 desc[UR8][R4.64], R25 ;  /* 0x0000001904006986 */ /* 0x0001e8000c101108 */
[----:B------:R-:W5:Y:S01]  /*248f0*/  LDL.LU R20, [R1+0x9dc] ;  /* 0x0009dc0001147983 */ /* 0x000f620000300800 */
[----:B--2---:R-:W-:Y:S01]  /*24900*/  ISETP.LT.AND P6, PT, R16, UR6, !P0 ;  /* 0x0000000610007c0c */ /* 0x004fe2000c7c1270 */
[----:B------:R-:W2:Y:S02]  /*24910*/  LDCU UR6, c[0x0][0x39c] ;  /* 0x00007380ff0677ac */ /* 0x000ea40008000800 */
[----:B------:R-:W2:Y:S01]  /*24920*/  LDL.LU R16, [R1+0x9bc] ;  /* 0x0009bc0001107983 */ /* 0x000ea20000300800 */
[----:B---3--:R-:W-:Y:S01]  /*24930*/  ISETP.LT.AND P3, PT, R18, UR5, !P0 ;  /* 0x0000000512007c0c */ /* 0x008fe2000c761270 */
[----:B------:R-:W3:Y:S02]  /*24940*/  LDCU UR5, c[0x0][0x39c] ;  /* 0x00007380ff0577ac */ /* 0x000ee40008000800 */
[----:B------:R-:W3:Y:S01]  /*24950*/  LDL.LU R18, [R1+0x8f4] ;  /* 0x0008f40001127983 */ /* 0x000ee20000300800 */
[----:B0-----:R-:W-:-:S02]  /*24960*/  IADD3 R2, P5, PT, R17, R28, RZ ;  /* 0x0000001c11027210 */ /* 0x001fc40007fbe0ff */
[----:B------:R-:W-:Y:S02]  /*24970*/  PRMT R21, R11, 0x7772, RZ ;  /* 0x000077720b157816 */ /* 0x000fe400000000ff */
[----:B------:R-:W-:Y:S01]  /*24980*/  LEA.HI.X.SX32 R3, R17, R0, 0x1, P5 ;  /* 0x0000000011037211 */ /* 0x000fe200028f0eff */
[----:B----4-:R-:W-:Y:S02]  /*24990*/  IMAD R17, R10, 0x4, R17 ;  /* 0x000000040a117824 */ /* 0x010fe400078e0211 */
[----:B------:R-:W0:Y:S02]  /*249a0*/  LDC R10, c[0x0][0x3b8] ;  /* 0x0000ee00ff0a7b82 */ /* 0x000e240000000800 */
[----:B------:R4:W-:Y:S01]  /*249b0*/  @P2 STG.E.U8 desc[UR8][R2.64], R21 ;  /* 0x0000001502002986 */ /* 0x0009e2000c101108 */
[----:B-1----:R-:W-:Y:S01]  /*249c0*/  IMAD R9, R9, 0x4, R17 ;  /* 0x0000000409097824 */ /* 0x002fe200078e0211 */
[----:B------:R-:W-:Y:S02]  /*249d0*/  PRMT R25, R7, 0x7772, RZ ;  /* 0x0000777207197816 */ /* 0x000fe400000000ff */
[----:B----4-:R-:W-:-:S04]  /*249e0*/  IADD3 R2, P2, PT, R17, R28, RZ ;  /* 0x0000001c11027210 */ /* 0x010fc80007f5e0ff */
[----:B------:R-:W-:Y:S01]  /*249f0*/  LEA.HI.X.SX32 R3, R17, R0, 0x1, P2 ;  /* 0x0000000011037211 */ /* 0x000fe200010f0eff */
[----:B------:R-:W-:Y:S01]  /*24a00*/  IMAD R17, R6, 0x4, R9 ;  /* 0x0000000406117824 */ /* 0x000fe200078e0209 */
[C---:B------:R-:W-:Y:S01]  /*24a10*/  IADD3 R4, P2, PT, R9.reuse, R28, RZ ;  /* 0x0000001c09047210 */ /* 0x040fe20007f5e0ff */
[----:B------:R-:W1:Y:S02]  /*24a20*/  LDC R6, c[0x0][0x3b8] ;  /* 0x0000ee00ff067b82 */ /* 0x000e640000000800 */
[----:B------:R4:W-:Y:S01]  /*24a30*/  @P4 STG.E.U8 desc[UR8][R2.64], R25 ;  /* 0x0000001902004986 */ /* 0x0009e2000c101108 */
[----:B------:R-:W-:Y:S02]  /*24a40*/  LEA.HI.X.SX32 R5, R9, R0, 0x1, P2 ;  /* 0x0000000009057211 */ /* 0x000fe400010f0eff */
[----:B------:R-:W-:-:S04]  /*24a50*/  IADD3 R8, P2, PT, R17, R28, RZ ;  /* 0x0000001c11087210 */ /* 0x000fc80007f5e0ff */
[----:B------:R-:W-:Y:S02]  /*24a60*/  LEA.HI.X.SX32 R9, R17, R0, 0x1, P2 ;  /* 0x0000000011097211 */ /* 0x000fe400010f0eff */
[----:B------:R-:W-:Y:S02]  /*24a70*/  PRMT R13, R27, 0x7773, RZ ;  /* 0x000077731b0d7816 */ /* 0x000fe400000000ff */
[----:B------:R-:W-:-:S03]  /*24a80*/  PRMT R23, R23, 0x7773, RZ ;  /* 0x0000777317177816 */ /* 0x000fc600000000ff */
[----:B------:R0:W-:Y:S04]  /*24a90*/  @P3 STG.E.U8 desc[UR8][R4.64], R13 ;  /* 0x0000000d04003986 */ /* 0x0001e8000c101108 */
[----:B------:R0:W-:Y:S01]  /*24aa0*/  @P6 STG.E.U8 desc[UR8][R8.64], R23 ;  /* 0x0000001708006986 */ /* 0x0001e2000c101108 */
[----:B------:R-:W-:Y:S02]  /*24ab0*/  PRMT R21, R26, 0x7773, RZ ;  /* 0x000077731a157816 */ /* 0x000fe400000000ff */
[----:B----4-:R-:W-:Y:S01]  /*24ac0*/  PRMT R25, R19, 0x7773, RZ ;  /* 0x0000777313197816 */ /* 0x010fe200000000ff */
[----:B0-----:R-:W0:Y:S01]  /*24ad0*/  LDC R13, c[0x0][0x3b8] ;  /* 0x0000ee00ff0d7b82 */ /* 0x001e220000000800 */
[----:B------:R-:W-:Y:S02]  /*24ae0*/  PRMT R23, R7, 0x7773, RZ ;  /* 0x0000777307177816 */ /* 0x000fe400000000ff */
[----:B------:R-:W-:-:S02]  /*24af0*/  PRMT R15, R15, 0x7773, RZ ;  /* 0x000077730f0f7816 */ /* 0x000fc400000000ff */
[----:B------:R-:W-:Y:S02]  /*24b00*/  PRMT R11, R11, 0x7773, RZ ;  /* 0x000077730b0b7816 */ /* 0x000fe400000000ff */
[----:B-----5:R-:W-:Y:S01]  /*24b10*/  ISETP.LT.AND P5, PT, R14, UR7, !P0 ;  /* 0x000000070e007c0c */ /* 0x020fe2000c7a1270 */
[----:B------:R-:W4:Y:S01]  /*24b20*/  LDCU UR7, c[0x0][0x39c] ;  /* 0x00007380ff0777ac */ /* 0x000f220008000800 */
[----:B------:R-:W5:Y:S01]  /*24b30*/  LDC R14, c[0x0][0x3b8] ;  /* 0x0000ee00ff0e7b82 */ /* 0x000f620000000800 */
[----:B------:R-:W-:-:S07]  /*24b40*/  ISETP.LT.AND P4, PT, R12, UR4, !P0 ;  /* 0x000000040c007c0c */ /* 0x000fce000c781270 */
[----:B------:R-:W0:Y:S01]  /*24b50*/  LDC R12, c[0x0][0x3b8] ;  /* 0x0000ee00ff0c7b82 */ /* 0x000e220000000800 */
[----:B--2---:R-:W-:-:S07]  /*24b60*/  ISETP.LT.AND P2, PT, R16, UR6, !P0 ;  /* 0x0000000610007c0c */ /* 0x004fce000c741270 */
[----:B------:R-:W2:Y:S01]  /*24b70*/  LDC R16, c[0x0][0x3b8] ;  /* 0x0000ee00ff107b82 */ /* 0x000ea20000000800 */
[----:B-----5:R-:W-:-:S04]  /*24b80*/  IMAD R3, R14, 0x4, R17 ;  /* 0x000000040e037824 */ /* 0x020fc800078e0211 */
[----:B------:R-:W-:Y:S01]  /*24b90*/  IMAD R5, R10, 0x4, R3 ;  /* 0x000000040a057824 */ /* 0x000fe200078e0203 */
[----:B------:R-:W-:-:S03]  /*24ba0*/  IADD3 R2, P6, PT, R3, R28, RZ ;  /* 0x0000001c03027210 */ /* 0x000fc60007fde0ff */
[----:B-1----:R-:W-:Y:S01]  /*24bb0*/  IMAD R19, R6, 0x4, R5 ;  /* 0x0000000406137824 */ /* 0x002fe200078e0205 */
[----:B------:R-:W-:Y:S02]  /*24bc0*/  LEA.HI.X.SX32 R3, R3, R0, 0x1, P6 ;  /* 0x0000000003037211 */ /* 0x000fe400030f0eff */
[-C--:B------:R-:W-:Y:S01]  /*24bd0*/  IADD3 R4, P6, PT, R5, R28.reuse, RZ ;  /* 0x0000001c05047210 */ /* 0x080fe20007fde0ff */
[----:B0-----:R-:W-:Y:S02]  /*24be0*/  IMAD R9, R12, 0x4, R19 ;  /* 0x000000040c097824 */ /* 0x001fe400078e0213 */
[----:B------:R0:W-:Y:S01]  /*24bf0*/  @P5 STG.E.U8 desc[UR8][R2.64], R21 ;  /* 0x0000001502005986 */ /* 0x0001e2000c101108 */
[----:B------:R-:W-:Y:S02]  /*24c00*/  IADD3 R6, P5, PT, R19, R28, RZ ;  /* 0x0000001c13067210 */ /* 0x000fe40007fbe0ff */
[----:B---3--:R-:W-:Y:S02]  /*24c10*/  ISETP.LT.AND P3, PT, R20, UR5, !P0 ;  /* 0x0000000514007c0c */ /* 0x008fe4000c761270 */
[----:B------:R-:W-:-:S02]  /*24c20*/  LEA.HI.X.SX32 R5, R5, R0, 0x1, P6 ;  /* 0x0000000005057211 */ /* 0x000fc400030f0eff */
[----:B------:R-:W-:Y:S01]  /*24c30*/  LEA.HI.X.SX32 R7, R19, R0, 0x1, P5 ;  /* 0x0000000013077211 */ /* 0x000fe200028f0eff */
[----:B--2---:R-:W-:Y:S01]  /*24c40*/  IMAD R19, R16, 0x4, R9 ;  /* 0x0000000410137824 */ /* 0x004fe200078e0209 */
[----:B----4-:R-:W-:Y:S01]  /*24c50*/  ISETP.LT.AND P0, PT, R18, UR7, !P0 ;  /* 0x0000000712007c0c */ /* 0x010fe2000c701270 */
[----:B------:R1:W-:Y:S01]  /*24c60*/  @P4 STG.E.U8 desc[UR8][R4.64], R25 ;  /* 0x0000001904004986 */ /* 0x0003e2000c101108 */
[-C--:B------:R-:W-:Y:S02]  /*24c70*/  IADD3 R8, P5, PT, R9, R28.reuse, RZ ;  /* 0x0000001c09087210 */ /* 0x080fe40007fbe0ff */
[----:B------:R-:W-:Y:S01]  /*24c80*/  IADD3 R12, P4, PT, R19, R28, RZ ;  /* 0x0000001c130c7210 */ /* 0x000fe20007f9e0ff */
[----:B0-----:R-:W-:Y:S01]  /*24c90*/  IMAD R3, R13, 0x4, R19 ;  /* 0x000000040d037824 */ /* 0x001fe200078e0213 */
[----:B------:R-:W-:Y:S02]  /*24ca0*/  PRMT R17, R29, 0x7773, RZ ;  /* 0x000077731d117816 */ /* 0x000fe400000000ff */
[----:B------:R-:W-:-:S02]  /*24cb0*/  LEA.HI.X.SX32 R9, R9, R0, 0x1, P5 ;  /* 0x0000000009097211 */ /* 0x000fc400028f0eff */
[----:B------:R-:W-:Y:S01]  /*24cc0*/  LEA.HI.X.SX32 R13, R19, R0, 0x1, P4 ;  /* 0x00000000130d7211 */ /* 0x000fe200020f0eff */
[----:B------:R1:W-:Y:S01]  /*24cd0*/  @P3 STG.E.U8 desc[UR8][R6.64], R17 ;  /* 0x0000001106003986 */ /* 0x0003e2000c101108 */
[----:B------:R-:W-:-:S03]  /*24ce0*/  IADD3 R28, P3, PT, R3, R28, RZ ;  /* 0x0000001c031c7210 */ /* 0x000fc60007f7e0ff */
[----:B------:R1:W-:Y:S01]  /*24cf0*/  @P2 STG.E.U8 desc[UR8][R8.64], R15 ;  /* 0x0000000f08002986 */ /* 0x0003e2000c101108 */
[----:B------:R-:W-:-:S03]  /*24d00*/  LEA.HI.X.SX32 R29, R3, R0, 0x1, P3 ;  /* 0x00000000031d7211 */ /* 0x000fc600018f0eff */
[----:B------:R1:W-:Y:S01]  /*24d10*/  @P0 STG.E.U8 desc[UR8][R12.64], R11 ;  /* 0x0000000b0c000986 */ /* 0x0003e2000c101108 */
[----:B------:R-:W-:Y:S05]  /*24d20*/  @!P1 EXIT ;  /* 0x000000000000994d */ /* 0x000fea0003800000 */
[----:B------:R-:W-:Y:S01]  /*24d30*/  STG.E.U8 desc[UR8][R28.64], R23 ;  /* 0x000000171c007986 */ /* 0x000fe2000c101108 */
[----:B------:R-:W-:Y:S05]  /*24d40*/  EXIT ;  /* 0x000000000000794d */ /* 0x000fea0003800000 */
.L_x_2:
[----:B------:R-:W-:-:S00]  /*24d50*/  BRA `(.L_x_2) ;  /* 0xfffffffc00fc7947 */ /* 0x000fc0000383ffff */
[----:B------:R-:W-:-:S00]  /*24d60*/  NOP ;  /* 0x0000000000007918 */ /* 0x000fc00000000000 */
        /* <DEDUP_REMOVED lines=9> */
.L_x_3:


//--------------------- .nv.shared.matmul_kernel  --------------------------
	.section	.nv.shared.matmul_kernel,"aw",@nobits
	.sectionflags	@""
	.align	16
	.zero		1024


//--------------------- .nv.shared.reserved.0     --------------------------
	.section	.nv.shared.reserved.0,"aw",@nobits
	.weak		__nv_reservedSMEM_offset_0_alias
	.size		__nv_reservedSMEM_offset_0_alias, 0, 64
	.other		__nv_reservedSMEM_offset_0_alias,@"STO_CUDA_RESERVED_SHARED STV_DEFAULT"
__nv_reservedSMEM_offset_0_alias:
	.zero		0
	.zero		64


//--------------------- .nv.constant0.matmul_kernel --------------------------
	.section	.nv.constant0.matmul_kernel,"a",@progbits
	.sectionflags	@""
	.align	4
.nv.constant0.matmul_kernel:
	.zero		976


//--------------------- SYMBOLS --------------------------

	.type		.nv.reservedSmem.offset0,@object
	.size		.nv.reservedSmem.offset0,0x4
	.type		.nv.reservedSmem.cap,@object
	.size		.nv.reservedSmem.cap,0x4
